// auto-generated by cutlass_sweep.epilogue — config: {"arch": "sm_90", "cluster_m": 2, "cluster_n": 1, "dtype": "bf16", "fusion": "sigmoid", "tile_k": 64, "tile_m": 128, "tile_n": 256}
#include "cutlass/cutlass.h"
#include "cutlass/gemm/collective/collective_builder.hpp"
#include "cutlass/gemm/device/gemm_universal_adapter.h"
#include "cutlass/gemm/kernel/gemm_universal.hpp"
#include "cutlass/epilogue/collective/collective_builder.hpp"
#include "cutlass/epilogue/fusion/operations.hpp"
#include "cutlass/epilogue/thread/activation.h"

using Elem = cutlass::bfloat16_t;
using Acc  = float;
using TileShape    = cute::Shape<cute::_128, cute::_256, cute::_64>;
using ClusterShape = cute::Shape<cute::_2, cute::_1, cute::_1>;
using FusionOp     = cutlass::epilogue::fusion::LinCombEltAct<cutlass::epilogue::thread::Sigmoid, Elem, Acc>;

using CollectiveEpilogue = typename cutlass::epilogue::collective::CollectiveBuilder<
    cutlass::arch::Sm90, cutlass::arch::OpClassTensorOp,
    TileShape, ClusterShape,
    cutlass::epilogue::collective::EpilogueTileAuto,
    Acc, Acc,
    Elem, cutlass::layout::RowMajor, 128 / cutlass::sizeof_bits<Elem>::value,
    Elem, cutlass::layout::RowMajor, 128 / cutlass::sizeof_bits<Elem>::value,
    cutlass::epilogue::TmaWarpSpecializedCooperative,
    FusionOp
  >::CollectiveOp;

using CollectiveMainloop = typename cutlass::gemm::collective::CollectiveBuilder<
    cutlass::arch::Sm90, cutlass::arch::OpClassTensorOp,
    Elem, cutlass::layout::RowMajor, 128 / cutlass::sizeof_bits<Elem>::value,
    Elem, cutlass::layout::ColumnMajor, 128 / cutlass::sizeof_bits<Elem>::value,
    Acc,
    TileShape, ClusterShape,
    cutlass::gemm::collective::StageCountAutoCarveout<
        static_cast<int>(sizeof(typename CollectiveEpilogue::SharedStorage))>,
    cutlass::gemm::KernelTmaWarpSpecializedCooperative
  >::CollectiveOp;

using GemmKernel = cutlass::gemm::kernel::GemmUniversal<
    cute::Shape<int,int,int,int>, CollectiveMainloop, CollectiveEpilogue>;
using Gemm = cutlass::gemm::device::GemmUniversalAdapter<GemmKernel>;

auto* _anchor = &cutlass::device_kernel<GemmKernel>;


// ===== COMPILED SASS (sm_90a) =====

	.target	sm_90a

	.elftype	@"ET_EXEC"


//--------------------- .note.nv.tkinfo           --------------------------
	.section	.note.nv.tkinfo,"",@"SHT_NOTE"
	.sectionflags	@"SHF_NOTE_NV_TKINFO"
	.tkinfo
        /*0018*/ 	.word	0x00000002
        /*0030*/ 	.string	""
        /*0030*/ 	.string	"ptxas"
        /*0030*/ 	.string	"Cuda compilation tools, release 13.0, V13.0.88"
        /*0030*/ 	.string	"Build cuda_13.0.r13.0/compiler.36424714_0"
        /*0030*/ 	.string	"-arch sm_90a -m 64 "



//--------------------- .note.nv.cuinfo           --------------------------
	.section	.note.nv.cuinfo,"",@"SHT_NOTE"
	.sectionflags	@"SHF_NOTE_NV_CUINFO"
        /*0018*/ 	.short	0x0002
        /*001a*/ 	.short	0x005a
        /*001c*/ 	.short	0x0082
	.zero		2


//--------------------- .nv.info                  --------------------------
	.section	.nv.info,"",@"SHT_CUDA_INFO"
	.align	4


	//----- nvinfo : EIATTR_REGCOUNT
	.align		4
        /*0000*/ 	.byte	0x04, 0x2f
        /*0002*/ 	.short	(.L_18 - .L_17)
	.align		4
.L_17:
        /*0004*/ 	.word	index@(_ZN7cutlass13device_kernelINS_4gemm6kernel13GemmUniversalIN4cute5tupleIJiiiiEEENS1_10collective13CollectiveMmaINS1_34MainloopSm90TmaGmmaWarpSpecializedILi4ENS5_IJNS4_1CILi2EEENSA_ILi1EEESC_EEENS1_35KernelTmaWarpSpecializedCooperativeEEENS5_IJNSA_ILi128EEENSA_ILi256EEENSA_ILi64EEEEEENS_10bfloat16_tENS5_IJlSC_lEEESK_SL_NS4_8TiledMMAINS4_8MMA_AtomIJNS4_4SM904GMMA28MMA_64x256x16_F32BF16BF16_SSILNSP_5MajorE0ELSR_0ELNSP_7ScaleInE1ELSS_1EEEEEENS4_6LayoutISD_NS5_IJSC_NSA_ILi0EEESW_EEEEENS5_IJNS4_10UnderscoreESZ_SZ_EEEEENS4_13SM90_TMA_LOADENS4_14ComposedLayoutINS4_7SwizzleILi3ELi4ELi3EEENS4_18smem_ptr_flag_bitsILi16EEENSV_INS5_IJNSA_ILi8EEESI_EEENS5_IJSI_SC_EEEEEEEvNS4_8identityENS4_23SM90_TMA_LOAD_MULTICASTES1C_vS1D_EENS_8epilogue10collective18CollectiveEpilogueINS1G_22Sm90TmaWarpSpecializedILi4ELi2ELi16ELb1ELb0EEEJSJ_NS5_IJSG_NSA_ILi32EEEEEESK_SL_SK_SL_NS1G_6fusion15FusionCallbacksIS1K_NS1N_13LinCombEltActINS1G_6thread7SigmoidESK_fSK_fLNS_15FloatRoundStyleE2EEESJ_S1M_JEEES12_NS13_INS14_ILi2ELi4ELi3EEES17_NSV_INS5_IJS18_S1L_EEENS5_IJS1L_SC_EEEEEEENS4_17SM75_U32x4_LDSM_NENS4_14SM90_TMA_STOREES1Z_NS4_17SM90_U32x4_STSM_NENS4_9Copy_AtomIJS22_NS_6half_tEEEEvEEEvvEEEEvNT_6ParamsE)
        /*0008*/ 	.word	0x000000a8


	//----- nvinfo : EIATTR_FRAME_SIZE
	.align		4
.L_18:
        /*000c*/ 	.byte	0x04, 0x11
        /*000e*/ 	.short	(.L_20 - .L_19)
	.align		4
.L_19:
        /*0010*/ 	.word	index@($__internal_0_$__cuda_sm20_rcp_rn_f32_slowpath)
        /*0014*/ 	.word	0x00000000


	//----- nvinfo : EIATTR_FRAME_SIZE
	.align		4
.L_20:
        /*0018*/ 	.byte	0x04, 0x11
        /*001a*/ 	.short	(.L_22 - .L_21)
	.align		4
.L_21:
        /*001c*/ 	.word	index@(_ZN7cutlass13device_kernelINS_4gemm6kernel13GemmUniversalIN4cute5tupleIJiiiiEEENS1_10collective13CollectiveMmaINS1_34MainloopSm90TmaGmmaWarpSpecializedILi4ENS5_IJNS4_1CILi2EEENSA_ILi1EEESC_EEENS1_35KernelTmaWarpSpecializedCooperativeEEENS5_IJNSA_ILi128EEENSA_ILi256EEENSA_ILi64EEEEEENS_10bfloat16_tENS5_IJlSC_lEEESK_SL_NS4_8TiledMMAINS4_8MMA_AtomIJNS4_4SM904GMMA28MMA_64x256x16_F32BF16BF16_SSILNSP_5MajorE0ELSR_0ELNSP_7ScaleInE1ELSS_1EEEEEENS4_6LayoutISD_NS5_IJSC_NSA_ILi0EEESW_EEEEENS5_IJNS4_10UnderscoreESZ_SZ_EEEEENS4_13SM90_TMA_LOADENS4_14ComposedLayoutINS4_7SwizzleILi3ELi4ELi3EEENS4_18smem_ptr_flag_bitsILi16EEENSV_INS5_IJNSA_ILi8EEESI_EEENS5_IJSI_SC_EEEEEEEvNS4_8identityENS4_23SM90_TMA_LOAD_MULTICASTES1C_vS1D_EENS_8epilogue10collective18CollectiveEpilogueINS1G_22Sm90TmaWarpSpecializedILi4ELi2ELi16ELb1ELb0EEEJSJ_NS5_IJSG_NSA_ILi32EEEEEESK_SL_SK_SL_NS1G_6fusion15FusionCallbacksIS1K_NS1N_13LinCombEltActINS1G_6thread7SigmoidESK_fSK_fLNS_15FloatRoundStyleE2EEESJ_S1M_JEEES12_NS13_INS14_ILi2ELi4ELi3EEES17_NSV_INS5_IJS18_S1L_EEENS5_IJS1L_SC_EEEEEEENS4_17SM75_U32x4_LDSM_NENS4_14SM90_TMA_STOREES1Z_NS4_17SM90_U32x4_STSM_NENS4_9Copy_AtomIJS22_NS_6half_tEEEEvEEEvvEEEEvNT_6ParamsE)
        /*0020*/ 	.word	0x00000000


	//----- nvinfo : EIATTR_MIN_STACK_SIZE
	.align		4
.L_22:
        /*0024*/ 	.byte	0x04, 0x12
        /*0026*/ 	.short	(.L_24 - .L_23)
	.align		4
.L_23:
        /*0028*/ 	.word	index@(_ZN7cutlass13device_kernelINS_4gemm6kernel13GemmUniversalIN4cute5tupleIJiiiiEEENS1_10collective13CollectiveMmaINS1_34MainloopSm90TmaGmmaWarpSpecializedILi4ENS5_IJNS4_1CILi2EEENSA_ILi1EEESC_EEENS1_35KernelTmaWarpSpecializedCooperativeEEENS5_IJNSA_ILi128EEENSA_ILi256EEENSA_ILi64EEEEEENS_10bfloat16_tENS5_IJlSC_lEEESK_SL_NS4_8TiledMMAINS4_8MMA_AtomIJNS4_4SM904GMMA28MMA_64x256x16_F32BF16BF16_SSILNSP_5MajorE0ELSR_0ELNSP_7ScaleInE1ELSS_1EEEEEENS4_6LayoutISD_NS5_IJSC_NSA_ILi0EEESW_EEEEENS5_IJNS4_10UnderscoreESZ_SZ_EEEEENS4_13SM90_TMA_LOADENS4_14ComposedLayoutINS4_7SwizzleILi3ELi4ELi3EEENS4_18smem_ptr_flag_bitsILi16EEENSV_INS5_IJNSA_ILi8EEESI_EEENS5_IJSI_SC_EEEEEEEvNS4_8identityENS4_23SM90_TMA_LOAD_MULTICASTES1C_vS1D_EENS_8epilogue10collective18CollectiveEpilogueINS1G_22Sm90TmaWarpSpecializedILi4ELi2ELi16ELb1ELb0EEEJSJ_NS5_IJSG_NSA_ILi32EEEEEESK_SL_SK_SL_NS1G_6fusion15FusionCallbacksIS1K_NS1N_13LinCombEltActINS1G_6thread7SigmoidESK_fSK_fLNS_15FloatRoundStyleE2EEESJ_S1M_JEEES12_NS13_INS14_ILi2ELi4ELi3EEES17_NSV_INS5_IJS18_S1L_EEENS5_IJS1L_SC_EEEEEEENS4_17SM75_U32x4_LDSM_NENS4_14SM90_TMA_STOREES1Z_NS4_17SM90_U32x4_STSM_NENS4_9Copy_AtomIJS22_NS_6half_tEEEEvEEEvvEEEEvNT_6ParamsE)
        /*002c*/ 	.word	0x00000000
.L_24:


//--------------------- .nv.compat                --------------------------
	.section	.nv.compat,"",@"SHT_CUDA_COMPAT_INFO"
	.align	4
        /*0000*/ 	.byte	0x02, 0x09, 0x01, 0x00, 0x02, 0x02, 0x04, 0x00, 0x02, 0x05, 0x05, 0x00, 0x03, 0x07, 0x01, 0x01
        /*0010*/ 	.byte	0x02, 0x03, 0x01, 0x00, 0x02, 0x06, 0x01, 0x00, 0x04, 0x0b, 0x08, 0x00, 0x00, 0x00, 0x00, 0x00
        /*0020*/ 	.byte	0x00, 0x00, 0x00, 0x00


//--------------------- .nv.info._ZN7cutlass13device_kernelINS_4gemm6kernel13GemmUniversalIN4cute5tupleIJiiiiEEENS1_10collective13CollectiveMmaINS1_34MainloopSm90TmaGmmaWarpSpecializedILi4ENS5_IJNS4_1CILi2EEENSA_ILi1EEESC_EEENS1_35KernelTmaWarpSpecializedCooperativeEEENS5_IJNSA_ILi128EEENSA_ILi256EEENSA_ILi64EEEEEENS_10bfloat16_tENS5_IJlSC_lEEESK_SL_NS4_8TiledMMAINS4_8MMA_AtomIJNS4_4SM904GMMA28MMA_64x256x16_F32BF16BF16_SSILNSP_5MajorE0ELSR_0ELNSP_7ScaleInE1ELSS_1EEEEEENS4_6LayoutISD_NS5_IJSC_NSA_ILi0EEESW_EEEEENS5_IJNS4_10UnderscoreESZ_SZ_EEEEENS4_13SM90_TMA_LOADENS4_14ComposedLayoutINS4_7SwizzleILi3ELi4ELi3EEENS4_18smem_ptr_flag_bitsILi16EEENSV_INS5_IJNSA_ILi8EEESI_EEENS5_IJSI_SC_EEEEEEEvNS4_8identityENS4_23SM90_TMA_LOAD_MULTICASTES1C_vS1D_EENS_8epilogue10collective18CollectiveEpilogueINS1G_22Sm90TmaWarpSpecializedILi4ELi2ELi16ELb1ELb0EEEJSJ_NS5_IJSG_NSA_ILi32EEEEEESK_SL_SK_SL_NS1G_6fusion15FusionCallbacksIS1K_NS1N_13LinCombEltActINS1G_6thread7SigmoidESK_fSK_fLNS_15FloatRoundStyleE2EEESJ_S1M_JEEES12_NS13_INS14_ILi2ELi4ELi3EEES17_NSV_INS5_IJS18_S1L_EEENS5_IJS1L_SC_EEEEEEENS4_17SM75_U32x4_LDSM_NENS4_14SM90_TMA_STOREES1Z_NS4_17SM90_U32x4_STSM_NENS4_9Copy_AtomIJS22_NS_6half_tEEEEvEEEvvEEEEvNT_6ParamsE --------------------------
	.section	.nv.info._ZN7cutlass13device_kernelINS_4gemm6kernel13GemmUniversalIN4cute5tupleIJiiiiEEENS1_10collective13CollectiveMmaINS1_34MainloopSm90TmaGmmaWarpSpecializedILi4ENS5_IJNS4_1CILi2EEENSA_ILi1EEESC_EEENS1_35KernelTmaWarpSpecializedCooperativeEEENS5_IJNSA_ILi128EEENSA_ILi256EEENSA_ILi64EEEEEENS_10bfloat16_tENS5_IJlSC_lEEESK_SL_NS4_8TiledMMAINS4_8MMA_AtomIJNS4_4SM904GMMA28MMA_64x256x16_F32BF16BF16_SSILNSP_5MajorE0ELSR_0ELNSP_7ScaleInE1ELSS_1EEEEEENS4_6LayoutISD_NS5_IJSC_NSA_ILi0EEESW_EEEEENS5_IJNS4_10UnderscoreESZ_SZ_EEEEENS4_13SM90_TMA_LOADENS4_14ComposedLayoutINS4_7SwizzleILi3ELi4ELi3EEENS4_18smem_ptr_flag_bitsILi16EEENSV_INS5_IJNSA_ILi8EEESI_EEENS5_IJSI_SC_EEEEEEEvNS4_8identityENS4_23SM90_TMA_LOAD_MULTICASTES1C_vS1D_EENS_8epilogue10collective18CollectiveEpilogueINS1G_22Sm90TmaWarpSpecializedILi4ELi2ELi16ELb1ELb0EEEJSJ_NS5_IJSG_NSA_ILi32EEEEEESK_SL_SK_SL_NS1G_6fusion15FusionCallbacksIS1K_NS1N_13LinCombEltActINS1G_6thread7SigmoidESK_fSK_fLNS_15FloatRoundStyleE2EEESJ_S1M_JEEES12_NS13_INS14_ILi2ELi4ELi3EEES17_NSV_INS5_IJS18_S1L_EEENS5_IJS1L_SC_EEEEEEENS4_17SM75_U32x4_LDSM_NENS4_14SM90_TMA_STOREES1Z_NS4_17SM90_U32x4_STSM_NENS4_9Copy_AtomIJS22_NS_6half_tEEEEvEEEvvEEEEvNT_6ParamsE,"",@"SHT_CUDA_INFO"
	.sectionflags	@""
	.align	4


	//----- nvinfo : EIATTR_CUDA_API_VERSION
	.align		4
        /*0000*/ 	.byte	0x04, 0x37
        /*0002*/ 	.short	(.L_26 - .L_25)
.L_25:
        /*0004*/ 	.word	0x00000082


	//----- nvinfo : EIATTR_KPARAM_INFO
	.align		4
.L_26:
        /*0008*/ 	.byte	0x04, 0x17
        /*000a*/ 	.short	(.L_28 - .L_27)
.L_27:
        /*000c*/ 	.word	0x00000000
        /*0010*/ 	.short	0x0000
        /*0012*/ 	.short	0x0070
        /*0014*/ 	.byte	0x00, 0xf0, 0x01, 0x1c


	//----- nvinfo : EIATTR_SPARSE_MMA_MASK
	.align		4
.L_28:
        /*0018*/ 	.byte	0x03, 0x50
        /*001a*/ 	.short	0x0000


	//----- nvinfo : EIATTR_MAXREG_COUNT
	.align		4
        /*001c*/ 	.byte	0x03, 0x1b
        /*001e*/ 	.short	0x00a8


	//----- nvinfo : EIATTR_NUM_BARRIERS
	.align		4
        /*0020*/ 	.byte	0x02, 0x4c
        /*0022*/ 	.byte	0x02
	.zero		1


	//----- nvinfo : EIATTR_EXTERNS
	.align		4
        /*0024*/ 	.byte	0x04, 0x0f
        /*0026*/ 	.short	(.L_30 - .L_29)


	//   ....[0]....
	.align		4
.L_29:
        /*0028*/ 	.word	index@(__assertfail)


	//----- nvinfo : EIATTR_MERCURY_ISA_VERSION
	.align		4
.L_30:
        /*002c*/ 	.byte	0x03, 0x5f
        /*002e*/ 	.short	0x0101


	//----- nvinfo : EIATTR_INT_WARP_WIDE_INSTR_OFFSETS
	.align		4
        /*0030*/ 	.byte	0x04, 0x31
        /*0032*/ 	.short	(.L_32 - .L_31)


	//   ....[0]....
.L_31:
        /*0034*/ 	.word	0x000009d0


	//   ....[1]....
        /*0038*/ 	.word	0x00000a90


	//   ....[2]....
        /*003c*/ 	.word	0x00000b30


	//   ....[3]....
        /*0040*/ 	.word	0x000021a0


	//----- nvinfo : EIATTR_COOP_GROUP_MASK_REGIDS
	.align		4
.L_32:
        /*0044*/ 	.byte	0x04, 0x29
        /*0046*/ 	.short	(.L_34 - .L_33)


	//   ....[0]....
.L_33:
        /*0048*/ 	.word	0xffffffff


	//   ....[1]....
        /*004c*/ 	.word	0xffffffff


	//   ....[2]....
        /*0050*/ 	.word	0xffffffff


	//   ....[3]....
        /*0054*/ 	.word	0xffffffff


	//   ....[4]....
        /*0058*/ 	.word	0xffffffff


	//   ....[5]....
        /*005c*/ 	.word	0xffffffff


	//   ....[6]....
        /*0060*/ 	.word	0xffffffff


	//----- nvinfo : EIATTR_COOP_GROUP_INSTR_OFFSETS
	.align		4
.L_34:
        /*0064*/ 	.byte	0x04, 0x28
        /*0066*/ 	.short	(.L_36 - .L_35)


	//   ....[0]....
.L_35:
        /*0068*/ 	.word	0x00000070


	//   ....[1]....
        /*006c*/ 	.word	0x00000080


	//   ....[2]....
        /*0070*/ 	.word	0x00000440


	//   ....[3]....
        /*0074*/ 	.word	0x000005d0


	//   ....[4]....
        /*0078*/ 	.word	0x000007f0


	//   ....[5]....
        /*007c*/ 	.word	0x00000c80


	//   ....[6]....
        /*0080*/ 	.word	0x00001740


	//----- nvinfo : EIATTR_REG_RECONFIG
	.align		4
.L_36:
        /*0084*/ 	.byte	0x01, 0x54
	.zero		2


	//----- nvinfo : EIATTR_SYSCALL_OFFSETS
	.align		4
        /*0088*/ 	.byte	0x04, 0x46
        /*008a*/ 	.short	(.L_38 - .L_37)


	//   ....[0]....
.L_37:
        /*008c*/ 	.word	0x00001900


	//   ....[1]....
        /*0090*/ 	.word	0x000023d0


	//   ....[2]....
        /*0094*/ 	.word	0x000024c0


	//----- nvinfo : EIATTR_MBARRIER_INSTR_OFFSETS
	.align		4
.L_38:
        /*0098*/ 	.byte	0x04, 0x39
        /*009a*/ 	.short	(.L_40 - .L_39)


	//   ....[0]....
.L_39:
        /*009c*/ 	.word	0x00000540
        /*00a0*/ 	.word	0x000000ff
        /*00a4*/ 	.word	0x00000000
        /*00a8*/ 	.short	0x0100
        /*00aa*/ 	.byte	0x08
	.zero		1


	//   ....[1]....
        /*00ac*/ 	.word	0x00000550
        /*00b0*/ 	.word	0x000000ff
        /*00b4*/ 	.word	0x00000020
        /*00b8*/ 	.short	0x0100
        /*00ba*/ 	.byte	0x08
	.zero		1


	//   ....[2]....
        /*00bc*/ 	.word	0x00000560
        /*00c0*/ 	.word	0x000000ff
        /*00c4*/ 	.word	0x00000008
        /*00c8*/ 	.short	0x0100
        /*00ca*/ 	.byte	0x08
	.zero		1


	//   ....[3]....
        /*00cc*/ 	.word	0x00000570
        /*00d0*/ 	.word	0x000000ff
        /*00d4*/ 	.word	0x00000028
        /*00d8*/ 	.short	0x0100
        /*00da*/ 	.byte	0x08
	.zero		1


	//   ....[4]....
        /*00dc*/ 	.word	0x00000580
        /*00e0*/ 	.word	0x000000ff
        /*00e4*/ 	.word	0x00000010
        /*00e8*/ 	.short	0x0100
        /*00ea*/ 	.byte	0x08
	.zero		1


	//   ....[5]....
        /*00ec*/ 	.word	0x00000590
        /*00f0*/ 	.word	0x000000ff
        /*00f4*/ 	.word	0x00000030
        /*00f8*/ 	.short	0x0100
        /*00fa*/ 	.byte	0x08
	.zero		1


	//   ....[6]....
        /*00fc*/ 	.word	0x000005a0
        /*0100*/ 	.word	0x000000ff
        /*0104*/ 	.word	0x00000018
        /*0108*/ 	.short	0x0100
        /*010a*/ 	.byte	0x08
	.zero		1


	//   ....[7]....
        /*010c*/ 	.word	0x000005b0
        /*0110*/ 	.word	0x000000ff
        /*0114*/ 	.word	0x00000038
        /*0118*/ 	.short	0x0100
        /*011a*/ 	.byte	0x08
	.zero		1


	//   ....[8]....
        /*011c*/ 	.word	0x00000710
        /*0120*/ 	.word	0x000000ff
        /*0124*/ 	.word	0x00000040
        /*0128*/ 	.short	0x0100
        /*012a*/ 	.byte	0x08
	.zero		1


	//   ....[9]....
        /*012c*/ 	.word	0x00000720
        /*0130*/ 	.word	0x000000ff
        /*0134*/ 	.word	0x00000060
        /*0138*/ 	.short	0x0100
        /*013a*/ 	.byte	0x08
	.zero		1


	//   ....[10]....
        /*013c*/ 	.word	0x00000730
        /*0140*/ 	.word	0x000000ff
        /*0144*/ 	.word	0x00000048
        /*0148*/ 	.short	0x0100
        /*014a*/ 	.byte	0x08
	.zero		1


	//   ....[11]....
        /*014c*/ 	.word	0x00000740
        /*0150*/ 	.word	0x000000ff
        /*0154*/ 	.word	0x00000068
        /*0158*/ 	.short	0x0100
        /*015a*/ 	.byte	0x08
	.zero		1


	//   ....[12]....
        /*015c*/ 	.word	0x00000750
        /*0160*/ 	.word	0x000000ff
        /*0164*/ 	.word	0x00000050
        /*0168*/ 	.short	0x0100
        /*016a*/ 	.byte	0x08
	.zero		1


	//   ....[13]....
        /*016c*/ 	.word	0x00000760
        /*0170*/ 	.word	0x000000ff
        /*0174*/ 	.word	0x00000070
        /*0178*/ 	.short	0x0100
        /*017a*/ 	.byte	0x08
	.zero		1


	//   ....[14]....
        /*017c*/ 	.word	0x00000770
        /*0180*/ 	.word	0x000000ff
        /*0184*/ 	.word	0x00000058
        /*0188*/ 	.short	0x0100
        /*018a*/ 	.byte	0x08
	.zero		1


	//   ....[15]....
        /*018c*/ 	.word	0x00000780
        /*0190*/ 	.word	0x000000ff
        /*0194*/ 	.word	0x00000078
        /*0198*/ 	.short	0x0100
        /*019a*/ 	.byte	0x08
	.zero		1


	//   ....[16]....
        /*019c*/ 	.word	0x00000ba0
        /*01a0*/ 	.word	0x000000ff
        /*01a4*/ 	.word	0x00000080
        /*01a8*/ 	.short	0x0100
        /*01aa*/ 	.byte	0x06
	.zero		1


	//   ....[17]....
        /*01ac*/ 	.word	0x00000c30
        /*01b0*/ 	.word	0x000000ff
        /*01b4*/ 	.word	0x00000088
        /*01b8*/ 	.short	0x0100
        /*01ba*/ 	.byte	0x06
	.zero		1


	//   ....[18]....
        /*01bc*/ 	.word	0x00001980
        /*01c0*/ 	.word	0x00000003
        /*01c4*/ 	.word	0x00000000
        /*01c8*/ 	.short	0x010a
        /*01ca*/ 	.byte	0x3f
	.zero		1


	//   ....[19]....
        /*01cc*/ 	.word	0x000019c0
        /*01d0*/ 	.word	0x00000003
        /*01d4*/ 	.word	0x00000000
        /*01d8*/ 	.short	0x010a
        /*01da*/ 	.byte	0x3f
	.zero		1


	//   ....[20]....
        /*01dc*/ 	.word	0x00001d60
        /*01e0*/ 	.word	0x000000ff
        /*01e4*/ 	.word	0x00000000
        /*01e8*/ 	.short	0x010a
        /*01ea*/ 	.byte	0x04
	.zero		1


	//   ....[21]....
        /*01ec*/ 	.word	0x00001da0
        /*01f0*/ 	.word	0x000000ff
        /*01f4*/ 	.word	0x00000000
        /*01f8*/ 	.short	0x010a
        /*01fa*/ 	.byte	0x04
	.zero		1


	//   ....[22]....
        /*01fc*/ 	.word	0x00002030
        /*0200*/ 	.word	0x00000004
        /*0204*/ 	.word	0x00000000
        /*0208*/ 	.short	0x0101
        /*020a*/ 	.byte	0x3f
	.zero		1


	//   ....[23]....
        /*020c*/ 	.word	0x00002220
        /*0210*/ 	.word	0x00000000
        /*0214*/ 	.word	0x00000000
        /*0218*/ 	.short	0x0101
        /*021a*/ 	.byte	0x3f
	.zero		1


	//   ....[24]....
        /*021c*/ 	.word	0x00002960
        /*0220*/ 	.word	0x000000ff
        /*0224*/ 	.word	0x00000040
        /*0228*/ 	.short	0x010a
        /*022a*/ 	.byte	0x2d
	.zero		1


	//   ....[25]....
        /*022c*/ 	.word	0x00004870
        /*0230*/ 	.word	0x000000ff
        /*0234*/ 	.word	0x00000000
        /*0238*/ 	.short	0x0101
        /*023a*/ 	.byte	0x04
	.zero		1


	//   ....[26]....
        /*023c*/ 	.word	0x00004940
        /*0240*/ 	.word	0x00000000
        /*0244*/ 	.word	0x00000040
        /*0248*/ 	.short	0x010a
        /*024a*/ 	.byte	0x3f
	.zero		1


	//   ....[27]....
        /*024c*/ 	.word	0x00006680
        /*0250*/ 	.word	0x000000ff
        /*0254*/ 	.word	0x00000000
        /*0258*/ 	.short	0x0101
        /*025a*/ 	.byte	0x04
	.zero		1


	//   ....[28]....
        /*025c*/ 	.word	0x00006770
        /*0260*/ 	.word	0x00000000
        /*0264*/ 	.word	0x00000040
        /*0268*/ 	.short	0x010a
        /*026a*/ 	.byte	0x3f
	.zero		1


	//   ....[29]....
        /*026c*/ 	.word	0x000084d0
        /*0270*/ 	.word	0x000000ff
        /*0274*/ 	.word	0x00000000
        /*0278*/ 	.short	0x0101
        /*027a*/ 	.byte	0x04
	.zero		1


	//   ....[30]....
        /*027c*/ 	.word	0x000085b0
        /*0280*/ 	.word	0x00000003
        /*0284*/ 	.word	0x00000040
        /*0288*/ 	.short	0x010a
        /*028a*/ 	.byte	0x3f
	.zero		1


	//   ....[31]....
        /*028c*/ 	.word	0x0000a320
        /*0290*/ 	.word	0x000000ff
        /*0294*/ 	.word	0x00000000
        /*0298*/ 	.short	0x0101
        /*029a*/ 	.byte	0x04
	.zero		1


	//   ....[32]....
        /*029c*/ 	.word	0x0000a400
        /*02a0*/ 	.word	0x00000000
        /*02a4*/ 	.word	0x00000040
        /*02a8*/ 	.short	0x010a
        /*02aa*/ 	.byte	0x3f
	.zero		1


	//   ....[33]....
        /*02ac*/ 	.word	0x0000c140
        /*02b0*/ 	.word	0x000000ff
        /*02b4*/ 	.word	0x00000000
        /*02b8*/ 	.short	0x0101
        /*02ba*/ 	.byte	0x04
	.zero		1


	//   ....[34]....
        /*02bc*/ 	.word	0x0000c220
        /*02c0*/ 	.word	0x00000000
        /*02c4*/ 	.word	0x00000040
        /*02c8*/ 	.short	0x010a
        /*02ca*/ 	.byte	0x3f
	.zero		1


	//   ....[35]....
        /*02cc*/ 	.word	0x0000df60
        /*02d0*/ 	.word	0x000000ff
        /*02d4*/ 	.word	0x00000000
        /*02d8*/ 	.short	0x0101
        /*02da*/ 	.byte	0x04
	.zero		1


	//   ....[36]....
        /*02dc*/ 	.word	0x0000e040
        /*02e0*/ 	.word	0x00000000
        /*02e4*/ 	.word	0x00000040
        /*02e8*/ 	.short	0x010a
        /*02ea*/ 	.byte	0x3f
	.zero		1


	//   ....[37]....
        /*02ec*/ 	.word	0x0000fd80
        /*02f0*/ 	.word	0x000000ff
        /*02f4*/ 	.word	0x00000000
        /*02f8*/ 	.short	0x0101
        /*02fa*/ 	.byte	0x04
	.zero		1


	//   ....[38]....
        /*02fc*/ 	.word	0x0000fe50
        /*0300*/ 	.word	0x00000003
        /*0304*/ 	.word	0x00000040
        /*0308*/ 	.short	0x010a
        /*030a*/ 	.byte	0x3f
	.zero		1


	//   ....[39]....
        /*030c*/ 	.word	0x00011b50
        /*0310*/ 	.word	0x000000ff
        /*0314*/ 	.word	0x00000000
        /*0318*/ 	.short	0x0101
        /*031a*/ 	.byte	0x04
	.zero		1


	//   ....[40]....
        /*031c*/ 	.word	0x00012540
        /*0320*/ 	.word	0x000000ff
        /*0324*/ 	.word	0x00000000
        /*0328*/ 	.short	0x0101
        /*032a*/ 	.byte	0x04
	.zero		1


	//   ....[41]....
        /*032c*/ 	.word	0x00012b60
        /*0330*/ 	.word	0x000000ff
        /*0334*/ 	.word	0x00000088
        /*0338*/ 	.short	0x010a
        /*033a*/ 	.byte	0x04
	.zero		1


	//   ....[42]....
        /*033c*/ 	.word	0x00012f60
        /*0340*/ 	.word	0x000000ff
        /*0344*/ 	.word	0x00000060
        /*0348*/ 	.short	0x010a
        /*034a*/ 	.byte	0x0d
	.zero		1


	//   ....[43]....
        /*034c*/ 	.word	0x00013050
        /*0350*/ 	.word	0x000000ff
        /*0354*/ 	.word	0x00000040
        /*0358*/ 	.short	0x010b
        /*035a*/ 	.byte	0x0d
	.zero		1


	//   ....[44]....
        /*035c*/ 	.word	0x000130b0
        /*0360*/ 	.word	0x000000ff
        /*0364*/ 	.word	0x00000000
        /*0368*/ 	.short	0x0101
        /*036a*/ 	.byte	0x10
	.zero		1


	//   ....[45]....
        /*036c*/ 	.word	0x000130e0
        /*0370*/ 	.word	0x000000ff
        /*0374*/ 	.word	0x00000068
        /*0378*/ 	.short	0x010a
        /*037a*/ 	.byte	0x0d
	.zero		1


	//   ....[46]....
        /*037c*/ 	.word	0x000131f0
        /*0380*/ 	.word	0x000000ff
        /*0384*/ 	.word	0x00000048
        /*0388*/ 	.short	0x010b
        /*038a*/ 	.byte	0x0d
	.zero		1


	//   ....[47]....
        /*038c*/ 	.word	0x00013250
        /*0390*/ 	.word	0x000000ff
        /*0394*/ 	.word	0x00000000
        /*0398*/ 	.short	0x0101
        /*039a*/ 	.byte	0x12
	.zero		1


	//   ....[48]....
        /*039c*/ 	.word	0x00013280
        /*03a0*/ 	.word	0x000000ff
        /*03a4*/ 	.word	0x00000070
        /*03a8*/ 	.short	0x010a
        /*03aa*/ 	.byte	0x0d
	.zero		1


	//   ....[49]....
        /*03ac*/ 	.word	0x00013390
        /*03b0*/ 	.word	0x000000ff
        /*03b4*/ 	.word	0x00000050
        /*03b8*/ 	.short	0x010b
        /*03ba*/ 	.byte	0x0d
	.zero		1


	//   ....[50]....
        /*03bc*/ 	.word	0x000133f0
        /*03c0*/ 	.word	0x000000ff
        /*03c4*/ 	.word	0x00000000
        /*03c8*/ 	.short	0x0101
        /*03ca*/ 	.byte	0x15
	.zero		1


	//   ....[51]....
        /*03cc*/ 	.word	0x00013420
        /*03d0*/ 	.word	0x000000ff
        /*03d4*/ 	.word	0x00000078
        /*03d8*/ 	.short	0x010a
        /*03da*/ 	.byte	0x0d
	.zero		1


	//   ....[52]....
        /*03dc*/ 	.word	0x00013530
        /*03e0*/ 	.word	0x000000ff
        /*03e4*/ 	.word	0x00000058
        /*03e8*/ 	.short	0x010b
        /*03ea*/ 	.byte	0x0d
	.zero		1


	//   ....[53]....
        /*03ec*/ 	.word	0x00013590
        /*03f0*/ 	.word	0x000000ff
        /*03f4*/ 	.word	0x00000000
        /*03f8*/ 	.short	0x0101
        /*03fa*/ 	.byte	0x1d
	.zero		1


	//   ....[54]....
        /*03fc*/ 	.word	0x000135d0
        /*0400*/ 	.word	0x000000ff
        /*0404*/ 	.word	0x00000060
        /*0408*/ 	.short	0x010a
        /*040a*/ 	.byte	0x0d
	.zero		1


	//   ....[55]....
        /*040c*/ 	.word	0x000136d0
        /*0410*/ 	.word	0x000000ff
        /*0414*/ 	.word	0x00000040
        /*0418*/ 	.short	0x010b
        /*041a*/ 	.byte	0x0d
	.zero		1


	//   ....[56]....
        /*041c*/ 	.word	0x00013710
        /*0420*/ 	.word	0x000000ff
        /*0424*/ 	.word	0x00000000
        /*0428*/ 	.short	0x0101
        /*042a*/ 	.byte	0x10
	.zero		1


	//   ....[57]....
        /*042c*/ 	.word	0x00013740
        /*0430*/ 	.word	0x000000ff
        /*0434*/ 	.word	0x00000068
        /*0438*/ 	.short	0x010a
        /*043a*/ 	.byte	0x0d
	.zero		1


	//   ....[58]....
        /*043c*/ 	.word	0x00013840
        /*0440*/ 	.word	0x000000ff
        /*0444*/ 	.word	0x00000048
        /*0448*/ 	.short	0x010b
        /*044a*/ 	.byte	0x0d
	.zero		1


	//   ....[59]....
        /*044c*/ 	.word	0x00013880
        /*0450*/ 	.word	0x000000ff
        /*0454*/ 	.word	0x00000000
        /*0458*/ 	.short	0x0101
        /*045a*/ 	.byte	0x12
	.zero		1


	//   ....[60]....
        /*045c*/ 	.word	0x000138b0
        /*0460*/ 	.word	0x000000ff
        /*0464*/ 	.word	0x00000070
        /*0468*/ 	.short	0x010a
        /*046a*/ 	.byte	0x0d
	.zero		1


	//   ....[61]....
        /*046c*/ 	.word	0x000139b0
        /*0470*/ 	.word	0x000000ff
        /*0474*/ 	.word	0x00000050
        /*0478*/ 	.short	0x010b
        /*047a*/ 	.byte	0x0d
	.zero		1


	//   ....[62]....
        /*047c*/ 	.word	0x000139f0
        /*0480*/ 	.word	0x000000ff
        /*0484*/ 	.word	0x00000000
        /*0488*/ 	.short	0x0101
        /*048a*/ 	.byte	0x15
	.zero		1


	//   ....[63]....
        /*048c*/ 	.word	0x00013a20
        /*0490*/ 	.word	0x000000ff
        /*0494*/ 	.word	0x00000078
        /*0498*/ 	.short	0x010a
        /*049a*/ 	.byte	0x0d
	.zero		1


	//   ....[64]....
        /*049c*/ 	.word	0x00013b20
        /*04a0*/ 	.word	0x000000ff
        /*04a4*/ 	.word	0x00000058
        /*04a8*/ 	.short	0x010b
        /*04aa*/ 	.byte	0x0d
	.zero		1


	//   ....[65]....
        /*04ac*/ 	.word	0x00013b70
        /*04b0*/ 	.word	0x000000ff
        /*04b4*/ 	.word	0x00000000
        /*04b8*/ 	.short	0x0101
        /*04ba*/ 	.byte	0x1d
	.zero		1


	//   ....[66]....
        /*04bc*/ 	.word	0x00014230
        /*04c0*/ 	.word	0x00000000
        /*04c4*/ 	.word	0x00000060
        /*04c8*/ 	.short	0x010a
        /*04ca*/ 	.byte	0x3f
	.zero		1


	//   ....[67]....
        /*04cc*/ 	.word	0x00014270
        /*04d0*/ 	.word	0x00000000
        /*04d4*/ 	.word	0x00000068
        /*04d8*/ 	.short	0x010a
        /*04da*/ 	.byte	0x3f
	.zero		1


	//   ....[68]....
        /*04dc*/ 	.word	0x000142b0
        /*04e0*/ 	.word	0x00000000
        /*04e4*/ 	.word	0x00000070
        /*04e8*/ 	.short	0x010a
        /*04ea*/ 	.byte	0x3f
	.zero		1


	//   ....[69]....
        /*04ec*/ 	.word	0x00014310
        /*04f0*/ 	.word	0x00000000
        /*04f4*/ 	.word	0x00000078
        /*04f8*/ 	.short	0x010a
        /*04fa*/ 	.byte	0x3f
	.zero		1


	//   ....[70]....
        /*04fc*/ 	.word	0x00014650
        /*0500*/ 	.word	0x0000000f
        /*0504*/ 	.word	0x00000020
        /*0508*/ 	.short	0x010a
        /*050a*/ 	.byte	0x3f
	.zero		1


	//   ....[71]....
        /*050c*/ 	.word	0x00014a00
        /*0510*/ 	.word	0x00000004
        /*0514*/ 	.word	0x00000088
        /*0518*/ 	.short	0x0101
        /*051a*/ 	.byte	0x3f
	.zero		1


	//   ....[72]....
        /*051c*/ 	.word	0x00015130
        /*0520*/ 	.word	0x00000005
        /*0524*/ 	.word	0x00000000
        /*0528*/ 	.short	0x010a
        /*052a*/ 	.byte	0x3f
	.zero		1


	//   ....[73]....
        /*052c*/ 	.word	0x000151b0
        /*0530*/ 	.word	0x00000007
        /*0534*/ 	.word	0x00000000
        /*0538*/ 	.short	0x010a
        /*053a*/ 	.byte	0x3f
	.zero		1


	//   ....[74]....
        /*053c*/ 	.word	0x00015240
        /*0540*/ 	.word	0x00000006
        /*0544*/ 	.word	0x00000000
        /*0548*/ 	.short	0x010a
        /*054a*/ 	.byte	0x3f
	.zero		1


	//   ....[75]....
        /*054c*/ 	.word	0x000152d0
        /*0550*/ 	.word	0x00000003
        /*0554*/ 	.word	0x00000000
        /*0558*/ 	.short	0x010a
        /*055a*/ 	.byte	0x3f
	.zero		1


	//   ....[76]....
        /*055c*/ 	.word	0x00015330
        /*0560*/ 	.word	0x00000003
        /*0564*/ 	.word	0x00000000
        /*0568*/ 	.short	0x010a
        /*056a*/ 	.byte	0x3f
	.zero		1


	//   ....[77]....
        /*056c*/ 	.word	0x00015390
        /*0570*/ 	.word	0x00000005
        /*0574*/ 	.word	0x00000000
        /*0578*/ 	.short	0x010a
        /*057a*/ 	.byte	0x3f
	.zero		1


	//   ....[78]....
        /*057c*/ 	.word	0x000153f0
        /*0580*/ 	.word	0x00000003
        /*0584*/ 	.word	0x00000040
        /*0588*/ 	.short	0x010a
        /*058a*/ 	.byte	0x3f
	.zero		1


	//   ....[79]....
        /*058c*/ 	.word	0x00015440
        /*0590*/ 	.word	0x00000000
        /*0594*/ 	.word	0x00000040
        /*0598*/ 	.short	0x010a
        /*059a*/ 	.byte	0x3f
	.zero		1


	//   ....[80]....
        /*059c*/ 	.word	0x00015490
        /*05a0*/ 	.word	0x00000000
        /*05a4*/ 	.word	0x00000040
        /*05a8*/ 	.short	0x010a
        /*05aa*/ 	.byte	0x3f
	.zero		1


	//   ....[81]....
        /*05ac*/ 	.word	0x000154e0
        /*05b0*/ 	.word	0x00000003
        /*05b4*/ 	.word	0x00000040
        /*05b8*/ 	.short	0x010a
        /*05ba*/ 	.byte	0x3f
	.zero		1


	//   ....[82]....
        /*05bc*/ 	.word	0x00015530
        /*05c0*/ 	.word	0x00000000
        /*05c4*/ 	.word	0x00000040
        /*05c8*/ 	.short	0x010a
        /*05ca*/ 	.byte	0x3f
	.zero		1


	//   ....[83]....
        /*05cc*/ 	.word	0x00015580
        /*05d0*/ 	.word	0x00000000
        /*05d4*/ 	.word	0x00000040
        /*05d8*/ 	.short	0x010a
        /*05da*/ 	.byte	0x3f
	.zero		1


	//   ....[84]....
        /*05dc*/ 	.word	0x000155d0
        /*05e0*/ 	.word	0x00000000
        /*05e4*/ 	.word	0x00000040
        /*05e8*/ 	.short	0x010a
        /*05ea*/ 	.byte	0x3f
	.zero		1


	//   ....[85]....
        /*05ec*/ 	.word	0x00015620
        /*05f0*/ 	.word	0x00000003
        /*05f4*/ 	.word	0x00000040
        /*05f8*/ 	.short	0x010a
        /*05fa*/ 	.byte	0x3f
	.zero		1


	//   ....[86]....
        /*05fc*/ 	.word	0x00015680
        /*0600*/ 	.word	0x00000007
        /*0604*/ 	.word	0x00000088
        /*0608*/ 	.short	0x010a
        /*060a*/ 	.byte	0x3f
	.zero		1


	//   ....[87]....
        /*060c*/ 	.word	0x000156e0
        /*0610*/ 	.word	0x00000004
        /*0614*/ 	.word	0x00000060
        /*0618*/ 	.short	0x010a
        /*061a*/ 	.byte	0x3f
	.zero		1


	//   ....[88]....
        /*061c*/ 	.word	0x00015740
        /*0620*/ 	.word	0x00000004
        /*0624*/ 	.word	0x00000068
        /*0628*/ 	.short	0x010a
        /*062a*/ 	.byte	0x3f
	.zero		1


	//   ....[89]....
        /*062c*/ 	.word	0x000157a0
        /*0630*/ 	.word	0x00000004
        /*0634*/ 	.word	0x00000070
        /*0638*/ 	.short	0x010a
        /*063a*/ 	.byte	0x3f
	.zero		1


	//   ....[90]....
        /*063c*/ 	.word	0x00015800
        /*0640*/ 	.word	0x00000004
        /*0644*/ 	.word	0x00000078
        /*0648*/ 	.short	0x010a
        /*064a*/ 	.byte	0x3f
	.zero		1


	//   ....[91]....
        /*064c*/ 	.word	0x00015860
        /*0650*/ 	.word	0x00000004
        /*0654*/ 	.word	0x00000060
        /*0658*/ 	.short	0x010a
        /*065a*/ 	.byte	0x3f
	.zero		1


	//   ....[92]....
        /*065c*/ 	.word	0x000158c0
        /*0660*/ 	.word	0x00000004
        /*0664*/ 	.word	0x00000068
        /*0668*/ 	.short	0x010a
        /*066a*/ 	.byte	0x3f
	.zero		1


	//   ....[93]....
        /*066c*/ 	.word	0x00015920
        /*0670*/ 	.word	0x00000004
        /*0674*/ 	.word	0x00000070
        /*0678*/ 	.short	0x010a
        /*067a*/ 	.byte	0x3f
	.zero		1


	//   ....[94]....
        /*067c*/ 	.word	0x00015980
        /*0680*/ 	.word	0x00000004
        /*0684*/ 	.word	0x00000078
        /*0688*/ 	.short	0x010a
        /*068a*/ 	.byte	0x3f
	.zero		1


	//   ....[95]....
        /*068c*/ 	.word	0x000159d0
        /*0690*/ 	.word	0x00000000
        /*0694*/ 	.word	0x00000060
        /*0698*/ 	.short	0x010a
        /*069a*/ 	.byte	0x3f
	.zero		1


	//   ....[96]....
        /*069c*/ 	.word	0x00015a20
        /*06a0*/ 	.word	0x00000000
        /*06a4*/ 	.word	0x00000068
        /*06a8*/ 	.short	0x010a
        /*06aa*/ 	.byte	0x3f
	.zero		1


	//   ....[97]....
        /*06ac*/ 	.word	0x00015a70
        /*06b0*/ 	.word	0x00000000
        /*06b4*/ 	.word	0x00000070
        /*06b8*/ 	.short	0x010a
        /*06ba*/ 	.byte	0x3f
	.zero		1


	//   ....[98]....
        /*06bc*/ 	.word	0x00015b40
        /*06c0*/ 	.word	0x0000000f
        /*06c4*/ 	.word	0x00000020
        /*06c8*/ 	.short	0x010a
        /*06ca*/ 	.byte	0x3f
	.zero		1


	//   ....[99]....
        /*06cc*/ 	.word	0x00015c10
        /*06d0*/ 	.word	0x00000005
        /*06d4*/ 	.word	0x00000000
        /*06d8*/ 	.short	0x010a
        /*06da*/ 	.byte	0x3f
	.zero		1


	//   ....[100]....
        /*06dc*/ 	.word	0x00015c60
        /*06e0*/ 	.word	0x00000007
        /*06e4*/ 	.word	0x00000000
        /*06e8*/ 	.short	0x010a
        /*06ea*/ 	.byte	0x3f
	.zero		1


	//   ....[101]....
        /*06ec*/ 	.word	0x00015cb0
        /*06f0*/ 	.word	0x00000006
        /*06f4*/ 	.word	0x00000000
        /*06f8*/ 	.short	0x010a
        /*06fa*/ 	.byte	0x3f
	.zero		1


	//----- nvinfo : EIATTR_NUM_MBARRIERS
	.align		4
.L_40:
        /*06fc*/ 	.byte	0x03, 0x38
        /*06fe*/ 	.short	0x0012


	//----- nvinfo : EIATTR_EXIT_INSTR_OFFSETS
	.align		4
        /*0700*/ 	.byte	0x04, 0x1c
        /*0702*/ 	.short	(.L_42 - .L_41)


	//   ....[0]....
.L_41:
        /*0704*/ 	.word	0x00015320


	//----- nvinfo : EIATTR_MAX_THREADS
	.align		4
.L_42:
        /*0708*/ 	.byte	0x04, 0x05
        /*070a*/ 	.short	(.L_44 - .L_43)
.L_43:
        /*070c*/ 	.word	0x00000180
        /*0710*/ 	.word	0x00000001
        /*0714*/ 	.word	0x00000001


	//----- nvinfo : EIATTR_CRS_STACK_SIZE
	.align		4
.L_44:
        /*0718*/ 	.byte	0x04, 0x1e
        /*071a*/ 	.short	(.L_46 - .L_45)
.L_45:
        /*071c*/ 	.word	0x00000000


	//----- nvinfo : EIATTR_CBANK_PARAM_SIZE
	.align		4
.L_46:
        /*0720*/ 	.byte	0x03, 0x19
        /*0722*/ 	.short	0x0770


	//----- nvinfo : EIATTR_PARAM_CBANK
	.align		4
        /*0724*/ 	.byte	0x04, 0x0a
        /*0726*/ 	.short	(.L_48 - .L_47)
	.align		4
.L_47:
        /*0728*/ 	.word	index@(.nv.constant0._ZN7cutlass13device_kernelINS_4gemm6kernel13GemmUniversalIN4cute5tupleIJiiiiEEENS1_10collective13CollectiveMmaINS1_34MainloopSm90TmaGmmaWarpSpecializedILi4ENS5_IJNS4_1CILi2EEENSA_ILi1EEESC_EEENS1_35KernelTmaWarpSpecializedCooperativeEEENS5_IJNSA_ILi128EEENSA_ILi256EEENSA_ILi64EEEEEENS_10bfloat16_tENS5_IJlSC_lEEESK_SL_NS4_8TiledMMAINS4_8MMA_AtomIJNS4_4SM904GMMA28MMA_64x256x16_F32BF16BF16_SSILNSP_5MajorE0ELSR_0ELNSP_7ScaleInE1ELSS_1EEEEEENS4_6LayoutISD_NS5_IJSC_NSA_ILi0EEESW_EEEEENS5_IJNS4_10UnderscoreESZ_SZ_EEEEENS4_13SM90_TMA_LOADENS4_14ComposedLayoutINS4_7SwizzleILi3ELi4ELi3EEENS4_18smem_ptr_flag_bitsILi16EEENSV_INS5_IJNSA_ILi8EEESI_EEENS5_IJSI_SC_EEEEEEEvNS4_8identityENS4_23SM90_TMA_LOAD_MULTICASTES1C_vS1D_EENS_8epilogue10collective18CollectiveEpilogueINS1G_22Sm90TmaWarpSpecializedILi4ELi2ELi16ELb1ELb0EEEJSJ_NS5_IJSG_NSA_ILi32EEEEEESK_SL_SK_SL_NS1G_6fusion15FusionCallbacksIS1K_NS1N_13LinCombEltActINS1G_6thread7SigmoidESK_fSK_fLNS_15FloatRoundStyleE2EEESJ_S1M_JEEES12_NS13_INS14_ILi2ELi4ELi3EEES17_NSV_INS5_IJS18_S1L_EEENS5_IJS1L_SC_EEEEEEENS4_17SM75_U32x4_LDSM_NENS4_14SM90_TMA_STOREES1Z_NS4_17SM90_U32x4_STSM_NENS4_9Copy_AtomIJS22_NS_6half_tEEEEvEEEvvEEEEvNT_6ParamsE)
        /*072c*/ 	.short	0x0210
        /*072e*/ 	.short	0x0770


	//----- nvinfo : EIATTR_SW_WAR
	.align		4
.L_48:
        /*0730*/ 	.byte	0x04, 0x36
        /*0732*/ 	.short	(.L_50 - .L_49)
.L_49:
        /*0734*/ 	.word	0x00000008
.L_50:


//--------------------- .nv.callgraph             --------------------------
	.section	.nv.callgraph,"",@"SHT_CUDA_CALLGRAPH"
	.align	4
	.sectionentsize	8
	.align		4
        /*0000*/ 	.word	0x00000000
	.align		4
        /*0004*/ 	.word	0xffffffff
	.align		4
        /*0008*/ 	.word	index@(_ZN7cutlass13device_kernelINS_4gemm6kernel13GemmUniversalIN4cute5tupleIJiiiiEEENS1_10collective13CollectiveMmaINS1_34MainloopSm90TmaGmmaWarpSpecializedILi4ENS5_IJNS4_1CILi2EEENSA_ILi1EEESC_EEENS1_35KernelTmaWarpSpecializedCooperativeEEENS5_IJNSA_ILi128EEENSA_ILi256EEENSA_ILi64EEEEEENS_10bfloat16_tENS5_IJlSC_lEEESK_SL_NS4_8TiledMMAINS4_8MMA_AtomIJNS4_4SM904GMMA28MMA_64x256x16_F32BF16BF16_SSILNSP_5MajorE0ELSR_0ELNSP_7ScaleInE1ELSS_1EEEEEENS4_6LayoutISD_NS5_IJSC_NSA_ILi0EEESW_EEEEENS5_IJNS4_10UnderscoreESZ_SZ_EEEEENS4_13SM90_TMA_LOADENS4_14ComposedLayoutINS4_7SwizzleILi3ELi4ELi3EEENS4_18smem_ptr_flag_bitsILi16EEENSV_INS5_IJNSA_ILi8EEESI_EEENS5_IJSI_SC_EEEEEEEvNS4_8identityENS4_23SM90_TMA_LOAD_MULTICASTES1C_vS1D_EENS_8epilogue10collective18CollectiveEpilogueINS1G_22Sm90TmaWarpSpecializedILi4ELi2ELi16ELb1ELb0EEEJSJ_NS5_IJSG_NSA_ILi32EEEEEESK_SL_SK_SL_NS1G_6fusion15FusionCallbacksIS1K_NS1N_13LinCombEltActINS1G_6thread7SigmoidESK_fSK_fLNS_15FloatRoundStyleE2EEESJ_S1M_JEEES12_NS13_INS14_ILi2ELi4ELi3EEES17_NSV_INS5_IJS18_S1L_EEENS5_IJS1L_SC_EEEEEEENS4_17SM75_U32x4_LDSM_NENS4_14SM90_TMA_STOREES1Z_NS4_17SM90_U32x4_STSM_NENS4_9Copy_AtomIJS22_NS_6half_tEEEEvEEEvvEEEEvNT_6ParamsE)
	.align		4
        /*000c*/ 	.word	index@(__assertfail)
	.align		4
        /*0010*/ 	.word	0x00000000
	.align		4
        /*0014*/ 	.word	0xfffffffe
	.align		4
        /*0018*/ 	.word	0x00000000
	.align		4
        /*001c*/ 	.word	0xfffffffd
	.align		4
        /*0020*/ 	.word	0x00000000
	.align		4
        /*0024*/ 	.word	0xfffffffc


//--------------------- .nv.constant4             --------------------------
	.section	.nv.constant4,"a",@progbits
	.align	8
	.align		8
.nv.constant4:
        /*0000*/ 	.dword	__assertfail
	.align		8
        /*0008*/ 	.dword	__unnamed_1
	.align		8
        /*0010*/ 	.dword	__unnamed_2
	.align		8
        /*0018*/ 	.dword	_ZN39_INTERNAL_d1f1a74d_4_k_cu_52395c41_27724cuda3std3__45__cpo5beginE
	.align		8
        /*0020*/ 	.dword	_ZN39_INTERNAL_d1f1a74d_4_k_cu_52395c41_27724cuda3std3__45__cpo3endE
	.align		8
        /*0028*/ 	.dword	_ZN39_INTERNAL_d1f1a74d_4_k_cu_52395c41_27724cuda3std3__45__cpo6cbeginE
	.align		8
        /*0030*/ 	.dword	_ZN39_INTERNAL_d1f1a74d_4_k_cu_52395c41_27724cuda3std3__45__cpo4cendE
	.align		8
        /*0038*/ 	.dword	_ZN39_INTERNAL_d1f1a74d_4_k_cu_52395c41_27724cuda3std3__441_GLOBAL__N__d1f1a74d_4_k_cu_52395c41_27726ignoreE
	.align		8
        /*0040*/ 	.dword	_ZN39_INTERNAL_d1f1a74d_4_k_cu_52395c41_27724cuda3std3__419piecewise_constructE
	.align		8
        /*0048*/ 	.dword	_ZN39_INTERNAL_d1f1a74d_4_k_cu_52395c41_27724cuda3std3__48in_placeE
	.align		8
        /*0050*/ 	.dword	_ZN39_INTERNAL_d1f1a74d_4_k_cu_52395c41_27724cuda3std6ranges3__45__cpo4swapE
	.align		8
        /*0058*/ 	.dword	_ZN39_INTERNAL_d1f1a74d_4_k_cu_52395c41_27724cuda3std6ranges3__45__cpo9iter_moveE
	.align		8
        /*0060*/ 	.dword	_ZN39_INTERNAL_d1f1a74d_4_k_cu_52395c41_27724cute7productE
	.align		8
        /*0068*/ 	.dword	_ZN39_INTERNAL_d1f1a74d_4_k_cu_52395c41_27724cute1_E
	.align		8
        /*0070*/ 	.dword	$str$22
	.align		8
        /*0078*/ 	.dword	$str$23
	.align		8
        /*0080*/ 	.dword	$str$26
	.align		8
        /*0088*/ 	.dword	$str$27


//--------------------- .text._ZN7cutlass13device_kernelINS_4gemm6kernel13GemmUniversalIN4cute5tupleIJiiiiEEENS1_10collective13CollectiveMmaINS1_34MainloopSm90TmaGmmaWarpSpecializedILi4ENS5_IJNS4_1CILi2EEENSA_ILi1EEESC_EEENS1_35KernelTmaWarpSpecializedCooperativeEEENS5_IJNSA_ILi128EEENSA_ILi256EEENSA_ILi64EEEEEENS_10bfloat16_tENS5_IJlSC_lEEESK_SL_NS4_8TiledMMAINS4_8MMA_AtomIJNS4_4SM904GMMA28MMA_64x256x16_F32BF16BF16_SSILNSP_5MajorE0ELSR_0ELNSP_7ScaleInE1ELSS_1EEEEEENS4_6LayoutISD_NS5_IJSC_NSA_ILi0EEESW_EEEEENS5_IJNS4_10UnderscoreESZ_SZ_EEEEENS4_13SM90_TMA_LOADENS4_14ComposedLayoutINS4_7SwizzleILi3ELi4ELi3EEENS4_18smem_ptr_flag_bitsILi16EEENSV_INS5_IJNSA_ILi8EEESI_EEENS5_IJSI_SC_EEEEEEEvNS4_8identityENS4_23SM90_TMA_LOAD_MULTICASTES1C_vS1D_EENS_8epilogue10collective18CollectiveEpilogueINS1G_22Sm90TmaWarpSpecializedILi4ELi2ELi16ELb1ELb0EEEJSJ_NS5_IJSG_NSA_ILi32EEEEEESK_SL_SK_SL_NS1G_6fusion15FusionCallbacksIS1K_NS1N_13LinCombEltActINS1G_6thread7SigmoidESK_fSK_fLNS_15FloatRoundStyleE2EEESJ_S1M_JEEES12_NS13_INS14_ILi2ELi4ELi3EEES17_NSV_INS5_IJS18_S1L_EEENS5_IJS1L_SC_EEEEEEENS4_17SM75_U32x4_LDSM_NENS4_14SM90_TMA_STOREES1Z_NS4_17SM90_U32x4_STSM_NENS4_9Copy_AtomIJS22_NS_6half_tEEEEvEEEvvEEEEvNT_6ParamsE --------------------------
	.section	.text._ZN7cutlass13device_kernelINS_4gemm6kernel13GemmUniversalIN4cute5tupleIJiiiiEEENS1_10collective13CollectiveMmaINS1_34MainloopSm90TmaGmmaWarpSpecializedILi4ENS5_IJNS4_1CILi2EEENSA_ILi1EEESC_EEENS1_35KernelTmaWarpSpecializedCooperativeEEENS5_IJNSA_ILi128EEENSA_ILi256EEENSA_ILi64EEEEEENS_10bfloat16_tENS5_IJlSC_lEEESK_SL_NS4_8TiledMMAINS4_8MMA_AtomIJNS4_4SM904GMMA28MMA_64x256x16_F32BF16BF16_SSILNSP_5MajorE0ELSR_0ELNSP_7ScaleInE1ELSS_1EEEEEENS4_6LayoutISD_NS5_IJSC_NSA_ILi0EEESW_EEEEENS5_IJNS4_10UnderscoreESZ_SZ_EEEEENS4_13SM90_TMA_LOADENS4_14ComposedLayoutINS4_7SwizzleILi3ELi4ELi3EEENS4_18smem_ptr_flag_bitsILi16EEENSV_INS5_IJNSA_ILi8EEESI_EEENS5_IJSI_SC_EEEEEEEvNS4_8identityENS4_23SM90_TMA_LOAD_MULTICASTES1C_vS1D_EENS_8epilogue10collective18CollectiveEpilogueINS1G_22Sm90TmaWarpSpecializedILi4ELi2ELi16ELb1ELb0EEEJSJ_NS5_IJSG_NSA_ILi32EEEEEESK_SL_SK_SL_NS1G_6fusion15FusionCallbacksIS1K_NS1N_13LinCombEltActINS1G_6thread7SigmoidESK_fSK_fLNS_15FloatRoundStyleE2EEESJ_S1M_JEEES12_NS13_INS14_ILi2ELi4ELi3EEES17_NSV_INS5_IJS18_S1L_EEENS5_IJS1L_SC_EEEEEEENS4_17SM75_U32x4_LDSM_NENS4_14SM90_TMA_STOREES1Z_NS4_17SM90_U32x4_STSM_NENS4_9Copy_AtomIJS22_NS_6half_tEEEEvEEEvvEEEEvNT_6ParamsE,"ax",@progbits
	.align	128
.text._ZN7cutlass13device_kernelINS_4gemm6kernel13GemmUniversalIN4cute5tupleIJiiiiEEENS1_10collective13CollectiveMmaINS1_34MainloopSm90TmaGmmaWarpSpecializedILi4ENS5_IJNS4_1CILi2EEENSA_ILi1EEESC_EEENS1_35KernelTmaWarpSpecializedCooperativeEEENS5_IJNSA_ILi128EEENSA_ILi256EEENSA_ILi64EEEEEENS_10bfloat16_tENS5_IJlSC_lEEESK_SL_NS4_8TiledMMAINS4_8MMA_AtomIJNS4_4SM904GMMA28MMA_64x256x16_F32BF16BF16_SSILNSP_5MajorE0ELSR_0ELNSP_7ScaleInE1ELSS_1EEEEEENS4_6LayoutISD_NS5_IJSC_NSA_ILi0EEESW_EEEEENS5_IJNS4_10UnderscoreESZ_SZ_EEEEENS4_13SM90_TMA_LOADENS4_14ComposedLayoutINS4_7SwizzleILi3ELi4ELi3EEENS4_18smem_ptr_flag_bitsILi16EEENSV_INS5_IJNSA_ILi8EEESI_EEENS5_IJSI_SC_EEEEEEEvNS4_8identityENS4_23SM90_TMA_LOAD_MULTICASTES1C_vS1D_EENS_8epilogue10collective18CollectiveEpilogueINS1G_22Sm90TmaWarpSpecializedILi4ELi2ELi16ELb1ELb0EEEJSJ_NS5_IJSG_NSA_ILi32EEEEEESK_SL_SK_SL_NS1G_6fusion15FusionCallbacksIS1K_NS1N_13LinCombEltActINS1G_6thread7SigmoidESK_fSK_fLNS_15FloatRoundStyleE2EEESJ_S1M_JEEES12_NS13_INS14_ILi2ELi4ELi3EEES17_NSV_INS5_IJS18_S1L_EEENS5_IJS1L_SC_EEEEEEENS4_17SM75_U32x4_LDSM_NENS4_14SM90_TMA_STOREES1Z_NS4_17SM90_U32x4_STSM_NENS4_9Copy_AtomIJS22_NS_6half_tEEEEvEEEvvEEEEvNT_6ParamsE:
        .type           _ZN7cutlass13device_kernelINS_4gemm6kernel13GemmUniversalIN4cute5tupleIJiiiiEEENS1_10collective13CollectiveMmaINS1_34MainloopSm90TmaGmmaWarpSpecializedILi4ENS5_IJNS4_1CILi2EEENSA_ILi1EEESC_EEENS1_35KernelTmaWarpSpecializedCooperativeEEENS5_IJNSA_ILi128EEENSA_ILi256EEENSA_ILi64EEEEEENS_10bfloat16_tENS5_IJlSC_lEEESK_SL_NS4_8TiledMMAINS4_8MMA_AtomIJNS4_4SM904GMMA28MMA_64x256x16_F32BF16BF16_SSILNSP_5MajorE0ELSR_0ELNSP_7ScaleInE1ELSS_1EEEEEENS4_6LayoutISD_NS5_IJSC_NSA_ILi0EEESW_EEEEENS5_IJNS4_10UnderscoreESZ_SZ_EEEEENS4_13SM90_TMA_LOADENS4_14ComposedLayoutINS4_7SwizzleILi3ELi4ELi3EEENS4_18smem_ptr_flag_bitsILi16EEENSV_INS5_IJNSA_ILi8EEESI_EEENS5_IJSI_SC_EEEEEEEvNS4_8identityENS4_23SM90_TMA_LOAD_MULTICASTES1C_vS1D_EENS_8epilogue10collective18CollectiveEpilogueINS1G_22Sm90TmaWarpSpecializedILi4ELi2ELi16ELb1ELb0EEEJSJ_NS5_IJSG_NSA_ILi32EEEEEESK_SL_SK_SL_NS1G_6fusion15FusionCallbacksIS1K_NS1N_13LinCombEltActINS1G_6thread7SigmoidESK_fSK_fLNS_15FloatRoundStyleE2EEESJ_S1M_JEEES12_NS13_INS14_ILi2ELi4ELi3EEES17_NSV_INS5_IJS18_S1L_EEENS5_IJS1L_SC_EEEEEEENS4_17SM75_U32x4_LDSM_NENS4_14SM90_TMA_STOREES1Z_NS4_17SM90_U32x4_STSM_NENS4_9Copy_AtomIJS22_NS_6half_tEEEEvEEEvvEEEEvNT_6ParamsE,@function
        .size           _ZN7cutlass13device_kernelINS_4gemm6kernel13GemmUniversalIN4cute5tupleIJiiiiEEENS1_10collective13CollectiveMmaINS1_34MainloopSm90TmaGmmaWarpSpecializedILi4ENS5_IJNS4_1CILi2EEENSA_ILi1EEESC_EEENS1_35KernelTmaWarpSpecializedCooperativeEEENS5_IJNSA_ILi128EEENSA_ILi256EEENSA_ILi64EEEEEENS_10bfloat16_tENS5_IJlSC_lEEESK_SL_NS4_8TiledMMAINS4_8MMA_AtomIJNS4_4SM904GMMA28MMA_64x256x16_F32BF16BF16_SSILNSP_5MajorE0ELSR_0ELNSP_7ScaleInE1ELSS_1EEEEEENS4_6LayoutISD_NS5_IJSC_NSA_ILi0EEESW_EEEEENS5_IJNS4_10UnderscoreESZ_SZ_EEEEENS4_13SM90_TMA_LOADENS4_14ComposedLayoutINS4_7SwizzleILi3ELi4ELi3EEENS4_18smem_ptr_flag_bitsILi16EEENSV_INS5_IJNSA_ILi8EEESI_EEENS5_IJSI_SC_EEEEEEEvNS4_8identityENS4_23SM90_TMA_LOAD_MULTICASTES1C_vS1D_EENS_8epilogue10collective18CollectiveEpilogueINS1G_22Sm90TmaWarpSpecializedILi4ELi2ELi16ELb1ELb0EEEJSJ_NS5_IJSG_NSA_ILi32EEEEEESK_SL_SK_SL_NS1G_6fusion15FusionCallbacksIS1K_NS1N_13LinCombEltActINS1G_6thread7SigmoidESK_fSK_fLNS_15FloatRoundStyleE2EEESJ_S1M_JEEES12_NS13_INS14_ILi2ELi4ELi3EEES17_NSV_INS5_IJS18_S1L_EEENS5_IJS1L_SC_EEEEEEENS4_17SM75_U32x4_LDSM_NENS4_14SM90_TMA_STOREES1Z_NS4_17SM90_U32x4_STSM_NENS4_9Copy_AtomIJS22_NS_6half_tEEEEvEEEvvEEEEvNT_6ParamsE,(.L_x_647 - _ZN7cutlass13device_kernelINS_4gemm6kernel13GemmUniversalIN4cute5tupleIJiiiiEEENS1_10collective13CollectiveMmaINS1_34MainloopSm90TmaGmmaWarpSpecializedILi4ENS5_IJNS4_1CILi2EEENSA_ILi1EEESC_EEENS1_35KernelTmaWarpSpecializedCooperativeEEENS5_IJNSA_ILi128EEENSA_ILi256EEENSA_ILi64EEEEEENS_10bfloat16_tENS5_IJlSC_lEEESK_SL_NS4_8TiledMMAINS4_8MMA_AtomIJNS4_4SM904GMMA28MMA_64x256x16_F32BF16BF16_SSILNSP_5MajorE0ELSR_0ELNSP_7ScaleInE1ELSS_1EEEEEENS4_6LayoutISD_NS5_IJSC_NSA_ILi0EEESW_EEEEENS5_IJNS4_10UnderscoreESZ_SZ_EEEEENS4_13SM90_TMA_LOADENS4_14ComposedLayoutINS4_7SwizzleILi3ELi4ELi3EEENS4_18smem_ptr_flag_bitsILi16EEENSV_INS5_IJNSA_ILi8EEESI_EEENS5_IJSI_SC_EEEEEEEvNS4_8identityENS4_23SM90_TMA_LOAD_MULTICASTES1C_vS1D_EENS_8epilogue10collective18CollectiveEpilogueINS1G_22Sm90TmaWarpSpecializedILi4ELi2ELi16ELb1ELb0EEEJSJ_NS5_IJSG_NSA_ILi32EEEEEESK_SL_SK_SL_NS1G_6fusion15FusionCallbacksIS1K_NS1N_13LinCombEltActINS1G_6thread7SigmoidESK_fSK_fLNS_15FloatRoundStyleE2EEESJ_S1M_JEEES12_NS13_INS14_ILi2ELi4ELi3EEES17_NSV_INS5_IJS18_S1L_EEENS5_IJS1L_SC_EEEEEEENS4_17SM75_U32x4_LDSM_NENS4_14SM90_TMA_STOREES1Z_NS4_17SM90_U32x4_STSM_NENS4_9Copy_AtomIJS22_NS_6half_tEEEEvEEEvvEEEEvNT_6ParamsE)
        .other          _ZN7cutlass13device_kernelINS_4gemm6kernel13GemmUniversalIN4cute5tupleIJiiiiEEENS1_10collective13CollectiveMmaINS1_34MainloopSm90TmaGmmaWarpSpecializedILi4ENS5_IJNS4_1CILi2EEENSA_ILi1EEESC_EEENS1_35KernelTmaWarpSpecializedCooperativeEEENS5_IJNSA_ILi128EEENSA_ILi256EEENSA_ILi64EEEEEENS_10bfloat16_tENS5_IJlSC_lEEESK_SL_NS4_8TiledMMAINS4_8MMA_AtomIJNS4_4SM904GMMA28MMA_64x256x16_F32BF16BF16_SSILNSP_5MajorE0ELSR_0ELNSP_7ScaleInE1ELSS_1EEEEEENS4_6LayoutISD_NS5_IJSC_NSA_ILi0EEESW_EEEEENS5_IJNS4_10UnderscoreESZ_SZ_EEEEENS4_13SM90_TMA_LOADENS4_14ComposedLayoutINS4_7SwizzleILi3ELi4ELi3EEENS4_18smem_ptr_flag_bitsILi16EEENSV_INS5_IJNSA_ILi8EEESI_EEENS5_IJSI_SC_EEEEEEEvNS4_8identityENS4_23SM90_TMA_LOAD_MULTICASTES1C_vS1D_EENS_8epilogue10collective18CollectiveEpilogueINS1G_22Sm90TmaWarpSpecializedILi4ELi2ELi16ELb1ELb0EEEJSJ_NS5_IJSG_NSA_ILi32EEEEEESK_SL_SK_SL_NS1G_6fusion15FusionCallbacksIS1K_NS1N_13LinCombEltActINS1G_6thread7SigmoidESK_fSK_fLNS_15FloatRoundStyleE2EEESJ_S1M_JEEES12_NS13_INS14_ILi2ELi4ELi3EEES17_NSV_INS5_IJS18_S1L_EEENS5_IJS1L_SC_EEEEEEENS4_17SM75_U32x4_LDSM_NENS4_14SM90_TMA_STOREES1Z_NS4_17SM90_U32x4_STSM_NENS4_9Copy_AtomIJS22_NS_6half_tEEEEvEEEvvEEEEvNT_6ParamsE,@"STO_CUDA_ENTRY STV_DEFAULT"
_ZN7cutlass13device_kernelINS_4gemm6kernel13GemmUniversalIN4cute5tupleIJiiiiEEENS1_10collective13CollectiveMmaINS1_34MainloopSm90TmaGmmaWarpSpecializedILi4ENS5_IJNS4_1CILi2EEENSA_ILi1EEESC_EEENS1_35KernelTmaWarpSpecializedCooperativeEEENS5_IJNSA_ILi128EEENSA_ILi256EEENSA_ILi64EEEEEENS_10bfloat16_tENS5_IJlSC_lEEESK_SL_NS4_8TiledMMAINS4_8MMA_AtomIJNS4_4SM904GMMA28MMA_64x256x16_F32BF16BF16_SSILNSP_5MajorE0ELSR_0ELNSP_7ScaleInE1ELSS_1EEEEEENS4_6LayoutISD_NS5_IJSC_NSA_ILi0EEESW_EEEEENS5_IJNS4_10UnderscoreESZ_SZ_EEEEENS4_13SM90_TMA_LOADENS4_14ComposedLayoutINS4_7SwizzleILi3ELi4ELi3EEENS4_18smem_ptr_flag_bitsILi16EEENSV_INS5_IJNSA_ILi8EEESI_EEENS5_IJSI_SC_EEEEEEEvNS4_8identityENS4_23SM90_TMA_LOAD_MULTICASTES1C_vS1D_EENS_8epilogue10collective18CollectiveEpilogueINS1G_22Sm90TmaWarpSpecializedILi4ELi2ELi16ELb1ELb0EEEJSJ_NS5_IJSG_NSA_ILi32EEEEEESK_SL_SK_SL_NS1G_6fusion15FusionCallbacksIS1K_NS1N_13LinCombEltActINS1G_6thread7SigmoidESK_fSK_fLNS_15FloatRoundStyleE2EEESJ_S1M_JEEES12_NS13_INS14_ILi2ELi4ELi3EEES17_NSV_INS5_IJS18_S1L_EEENS5_IJS1L_SC_EEEEEEENS4_17SM75_U32x4_LDSM_NENS4_14SM90_TMA_STOREES1Z_NS4_17SM90_U32x4_STSM_NENS4_9Copy_AtomIJS22_NS_6half_tEEEEvEEEvvEEEEvNT_6ParamsE:
[----:B------:R-:W1:Y:S01]  /*0000*/  LDC R1, c[0x0][0x28] ;  /* 0x00000a00ff017b82 */ /* 0x000e620000000800 */
[----:B------:R-:W2:Y:S07]  /*0010*/  S2R R18, SR_TID.X ;  /* 0x0000000000127919 */ /* 0x000eae0000002100 */
[----:B------:R-:W3:Y:S01]  /*0020*/  LDC.64 R4, c[0x0][0x588] ;  /* 0x00016200ff047b82 */ /* 0x000ee20000000a00 */
[----:B------:R-:W-:Y:S01]  /*0030*/  ELECT P0, URZ, PT ;  /* 0x00000000003f782f */ /* 0x000fe20003800000 */
[----:B------:R-:W-:Y:S01]  /*0040*/  BSSY B0, `(.L_x_0) ;  /* 0x0000016000007945 */ /* 0x000fe20003800000 */
[----:B--2---:R-:W-:-:S02]  /*0050*/  SHF.R.U32.HI R8, RZ, 0x5, R18 ;  /* 0x00000005ff087819 */ /* 0x004fc40000011612 */
[----:B------:R-:W-:-:S03]  /*0060*/  SHF.R.U32.HI R2, RZ, 0x7, R18 ;  /* 0x00000007ff027819 */ /* 0x000fc60000011612 */
[----:B------:R-:W2:Y:S04]  /*0070*/  SHFL.IDX PT, R0, R8, RZ, 0x1f ;  /* 0x00001fff08007589 */ /* 0x000ea800000e0000 */
[----:B------:R4:W1:Y:S01]  /*0080*/  SHFL.IDX PT, R7, R2, RZ, 0x1f ;  /* 0x00001fff02077589 */ /* 0x00086200000e0000 */
[----:B--2---:R-:W-:Y:S02]  /*0090*/  ISETP.NE.OR P0, PT, R0, RZ, !P0 ;  /* 0x000000ff0000720c */ /* 0x004fe40004705670 */
[----:B------:R-:W-:-:S11]  /*00a0*/  SHF.R.S32.HI R3, RZ, 0x1f, R0 ;  /* 0x0000001fff037819 */ /* 0x000fd60000011400 */
[----:B-1-34-:R-:W-:Y:S05]  /*00b0*/  @P0 BRA `(.L_x_1) ;  /* 0x0000000000380947 */ /* 0x01afea0003800000 */
[----:B------:R-:W-:Y:S02]  /*00c0*/  ULDC.64 UR4, c[0x0][0x198] ;  /* 0x0000660000047ab9 */ /* 0x000fe40000000a00 */
[----:B------:R-:W-:Y:S02]  /*00d0*/  UIADD3 UR6, UP0, UR4, 0xf0, URZ ;  /* 0x000000f004067890 */ /* 0x000fe4000ff1e03f */
[----:B------:R-:W-:Y:S02]  /*00e0*/  UIADD3 UR8, UP1, UR4, 0x1f0, URZ ;  /* 0x000001f004087890 */ /* 0x000fe4000ff3e03f */
[----:B------:R-:W-:Y:S02]  /*00f0*/  UIADD3 UR10, UP2, UR4, 0x3f0, URZ ;  /* 0x000003f0040a7890 */ /* 0x000fe4000ff5e03f */
[----:B------:R-:W-:Y:S02]  /*0100*/  UIADD3 UR4, UP3, UR4, 0x4f0, URZ ;  /* 0x000004f004047890 */ /* 0x000fe4000ff7e03f */
[----:B------:R-:W-:-:S02]  /*0110*/  UIADD3.X UR7, URZ, UR5, URZ, UP0, !UPT ;  /* 0x000000053f077290 */ /* 0x000fc400087fe43f */
[----:B------:R-:W-:Y:S02]  /*0120*/  UIADD3.X UR9, URZ, UR5, URZ, UP1, !UPT ;  /* 0x000000053f097290 */ /* 0x000fe40008ffe43f */
[----:B------:R-:W-:Y:S02]  /*0130*/  UIADD3.X UR11, URZ, UR5, URZ, UP2, !UPT ;  /* 0x000000053f0b7290 */ /* 0x000fe400097fe43f */
[----:B------:R-:W-:-:S03]  /*0140*/  UIADD3.X UR5, URZ, UR5, URZ, UP3, !UPT ;  /* 0x000000053f057290 */ /* 0x000fc60009ffe43f */
[----:B------:R1:W-:Y:S02]  /*0150*/  UTMACCTL.PF [UR6] ;  /* 0x00000000060079b9 */ /* 0x0003e40008040000 */
[----:B------:R1:W-:Y:S02]  /*0160*/  UTMACCTL.PF [UR8] ;  /* 0x00000000080079b9 */ /* 0x0003e40008040000 */
[----:B------:R1:W-:Y:S02]  /*0170*/  UTMACCTL.PF [UR10] ;  /* 0x000000000a0079b9 */ /* 0x0003e40008040000 */
[----:B------:R1:W-:Y:S02]  /*0180*/  UTMACCTL.PF [UR4] ;  /* 0x00000000040079b9 */ /* 0x0003e40008040000 */
[----:B-1----:R-:W-:Y:S01]  /*0190*/  NOP ;  /* 0x0000000000007918 */ /* 0x002fe20000000000 */
.L_x_1:
[----:B------:R-:W-:Y:S05]  /*01a0*/  BSYNC B0 ;  /* 0x0000000000007941 */ /* 0x000fea0003800000 */
.L_x_0:
[----:B------:R-:W-:Y:S01]  /*01b0*/  ULDC.64 UR4, c[0x0][0x590] ;  /* 0x0001640000047ab9 */ /* 0x000fe20000000a00 */
[----:B------:R-:W-:Y:S01]  /*01c0*/  LEA.HI R3, R3, R0, RZ, 0x2 ;  /* 0x0000000003037211 */ /* 0x000fe200078f10ff */
[----:B------:R-:W-:Y:S01]  /*01d0*/  ULDC.64 UR48, c[0x0][0x208] ;  /* 0x0000820000307ab9 */ /* 0x000fe20000000a00 */
[----:B------:R-:W-:Y:S02]  /*01e0*/  ISETP.NE.U32.AND P2, PT, RZ, UR4, PT ;  /* 0x00000004ff007c0c */ /* 0x000fe4000bf45070 */
[----:B------:R-:W-:Y:S02]  /*01f0*/  LOP3.LUT R3, R3, 0xfffffffc, RZ, 0xc0, !PT ;  /* 0xfffffffc03037812 */ /* 0x000fe400078ec0ff */
[----:B------:R-:W-:Y:S02]  /*0200*/  ISETP.NE.AND.EX P3, PT, RZ, UR5, PT, P2 ;  /* 0x00000005ff007c0c */ /* 0x000fe4000bf65320 */
[----:B------:R-:W-:Y:S02]  /*0210*/  IADD3 R0, R0, -R3, RZ ;  /* 0x8000000300007210 */ /* 0x000fe40007ffe0ff */
[----:B------:R-:W-:-:S02]  /*0220*/  PRMT R6, RZ, 0x7610, R6 ;  /* 0x00007610ff067816 */ /* 0x000fc40000000006 */
[----:B------:R-:W-:Y:S02]  /*0230*/  MOV R2, R4 ;  /* 0x0000000400027202 */ /* 0x000fe40000000f00 */
[----:B------:R-:W-:-:S05]  /*0240*/  MOV R3, R5 ;  /* 0x0000000500037202 */ /* 0x000fca0000000f00 */
[----:B------:R-:W-:Y:S05]  /*0250*/  @P3 BRA `(.L_x_2) ;  /* 0x0000000000303947 */ /* 0x000fea0003800000 */
[----:B------:R-:W-:Y:S02]  /*0260*/  ULDC.64 UR6, c[0x0][0x588] ;  /* 0x0001620000067ab9 */ /* 0x000fe40000000a00 */
[----:B------:R-:W-:-:S04]  /*0270*/  ISETP.NE.U32.AND P0, PT, RZ, UR6, PT ;  /* 0x00000006ff007c0c */ /* 0x000fc8000bf05070 */
[----:B------:R-:W-:-:S13]  /*0280*/  ISETP.NE.AND.EX P0, PT, RZ, UR7, PT, P0 ;  /* 0x00000007ff007c0c */ /* 0x000fda000bf05300 */
[----:B------:R-:W-:Y:S05]  /*0290*/  @!P0 BRA `(.L_x_3) ;  /* 0x0000000000108947 */ /* 0x000fea0003800000 */
[----:B------:R-:W2:Y:S02]  /*02a0*/  LDG.E R6, desc[UR48][R2.64] ;  /* 0x0000003002067981 */ /* 0x000ea4000c1e1900 */
[----:B--2---:R-:W-:Y:S01]  /*02b0*/  FSETP.NEU.AND P1, PT, R6, RZ, PT ;  /* 0x000000ff0600720b */ /* 0x004fe20003f2d000 */
[----:B------:R-:W-:Y:S01]  /*02c0*/  IMAD.MOV.U32 R6, RZ, RZ, 0x1 ;  /* 0x00000001ff067424 */ /* 0x000fe200078e00ff */
[----:B------:R-:W-:Y:S11]  /*02d0*/  BRA `(.L_x_2) ;  /* 0x0000000000107947 */ /* 0x000ff60003800000 */
.L_x_3:
[----:B------:R-:W-:Y:S01]  /*02e0*/  ULDC UR6, c[0x0][0x580] ;  /* 0x0001600000067ab9 */ /* 0x000fe20000000800 */
[----:B------:R-:W-:Y:S02]  /*02f0*/  MOV R6, 0x1 ;  /* 0x0000000100067802 */ /* 0x000fe40000000f00 */
[----:B------:R-:W-:Y:S02]  /*0300*/  CS2R R2, SRZ ;  /* 0x0000000000027805 */ /* 0x000fe4000001ff00 */
[----:B------:R-:W-:-:S13]  /*0310*/  FSETP.NEU.AND P1, PT, RZ, UR6, PT ;  /* 0x00000006ff007c0b */ /* 0x000fda000bf2d000 */
.L_x_2:
[----:B------:R-:W-:Y:S02]  /*0320*/  ISETP.NE.U32.AND P4, PT, R2, RZ, PT ;  /* 0x000000ff0200720c */ /* 0x000fe40003f85070 */
[----:B------:R-:W-:Y:S02]  /*0330*/  ISETP.NE.AND.EX P5, PT, RZ, UR5, PT, P2 ;  /* 0x00000005ff007c0c */ /* 0x000fe4000bfa5320 */
[----:B------:R-:W-:Y:S02]  /*0340*/  ISETP.NE.AND.EX P2, PT, R3, RZ, PT, P4 ;  /* 0x000000ff0300720c */ /* 0x000fe40003f45340 */
[----:B------:R-:W-:-:S11]  /*0350*/  PLOP3.LUT P0, PT, PT, PT, PT, 0x8, 0x0 ;  /* 0x000000000000781c */ /* 0x000fd60003f0e170 */
[----:B------:R-:W-:Y:S05]  /*0360*/  @P2 BRA P5, `(.L_x_4) ;  /* 0x0000000000342947 */ /* 0x000fea0002800000 */
[----:B------:R-:W-:-:S04]  /*0370*/  ISETP.NE.U32.AND P0, PT, RZ, UR4, PT ;  /* 0x00000004ff007c0c */ /* 0x000fc8000bf05070 */
[----:B------:R-:W-:-:S13]  /*0380*/  ISETP.NE.AND.EX P0, PT, RZ, UR5, PT, P0 ;  /* 0x00000005ff007c0c */ /* 0x000fda000bf05300 */
[----:B------:R-:W-:Y:S05]  /*0390*/  @!P0 BRA `(.L_x_5) ;  /* 0x0000000000248947 */ /* 0x000fea0003800000 */
[----:B------:R-:W-:Y:S02]  /*03a0*/  PRMT R6, R6, 0x9910, RZ ;  /* 0x0000991006067816 */ /* 0x000fe400000000ff */
[----:B------:R-:W-:Y:S02]  /*03b0*/  ISETP.NE.U32.AND P0, PT, R2, RZ, PT ;  /* 0x000000ff0200720c */ /* 0x000fe40003f05070 */
[----:B------:R-:W-:Y:S02]  /*03c0*/  ISETP.NE.AND P2, PT, R6, RZ, PT ;  /* 0x000000ff0600720c */ /* 0x000fe40003f45270 */
[----:B------:R-:W-:Y:S02]  /*03d0*/  ISETP.NE.AND.EX P0, PT, R3, RZ, PT, P0 ;  /* 0x000000ff0300720c */ /* 0x000fe40003f05300 */
[----:B------:R-:W-:-:S09]  /*03e0*/  SEL R2, RZ, 0xffffffff, P1 ;  /* 0xffffffffff027807 */ /* 0x000fd20000800000 */
[----:B------:R-:W-:-:S04]  /*03f0*/  @!P2 SEL R2, RZ, 0xffffffff, P0 ;  /* 0xffffffffff02a807 */ /* 0x000fc80000000000 */
[----:B------:R-:W-:-:S04]  /*0400*/  LOP3.LUT R2, R2, 0x1, RZ, 0xc0, !PT ;  /* 0x0000000102027812 */ /* 0x000fc800078ec0ff */
[----:B------:R-:W-:Y:S01]  /*0410*/  ISETP.EQ.U32.AND P0, PT, R2, 0x1, PT ;  /* 0x000000010200780c */ /* 0x000fe20003f02070 */
[----:B------:R-:W-:-:S12]  /*0420*/  BRA `(.L_x_4) ;  /* 0x0000000000047947 */ /* 0x000fd80003800000 */
.L_x_5:
[----:B------:R-:W-:-:S13]  /*0430*/  PLOP3.LUT P0, PT, P1, PT, PT, 0x8, 0x0 ;  /* 0x000000000000781c */ /* 0x000fda0000f0e170 */
.L_x_4:
[----:B------:R-:W1:Y:S02]  /*0440*/  SHFL.IDX PT, R2, R8, RZ, 0x1f ;  /* 0x00001fff08027589 */ /* 0x000e6400000e0000 */
[----:B-1----:R-:W-:-:S13]  /*0450*/  ISETP.NE.AND P1, PT, R2, RZ, PT ;  /* 0x000000ff0200720c */ /* 0x002fda0003f25270 */
[----:B------:R-:W-:Y:S05]  /*0460*/  @P1 BRA `(.L_x_6) ;  /* 0x0000000000581947 */ /* 0x000fea0003800000 */
[----:B------:R-:W1:Y:S01]  /*0470*/  S2UR UR8, SR_CgaCtaId ;  /* 0x00000000000879c3 */ /* 0x000e620000008800 */
[----:B------:R-:W-:Y:S01]  /*0480*/  UMOV UR4, 0x400 ;  /* 0x0000040000047882 */ /* 0x000fe20000000000 */
[----:B------:R-:W-:Y:S01]  /*0490*/  UMOV UR5, 0x1 ;  /* 0x0000000100057882 */ /* 0x000fe20000000000 */
[----:B------:R-:W-:Y:S01]  /*04a0*/  UMOV UR6, 0x4 ;  /* 0x0000000400067882 */ /* 0x000fe20000000000 */
[----:B------:R-:W-:Y:S01]  /*04b0*/  ELECT P1, URZ, PT ;  /* 0x00000000003f782f */ /* 0x000fe20003820000 */
[----:B------:R-:W-:-:S04]  /*04c0*/  UIADD3 UR6, -UR6, 0x100000, URZ ;  /* 0x0010000006067890 */ /* 0x000fc8000fffe13f */
[----:B------:R-:W-:Y:S02]  /*04d0*/  USHF.L.U32 UR7, UR6, 0xb, URZ ;  /* 0x0000000b06077899 */ /* 0x000fe4000800063f */
[----:B------:R-:W-:Y:S02]  /*04e0*/  USHF.L.U32 UR6, UR6, 0x1, URZ ;  /* 0x0000000106067899 */ /* 0x000fe4000800063f */
[----:B-1----:R-:W-:Y:S02]  /*04f0*/  ULEA UR8, UR8, UR4, 0x18 ;  /* 0x0000000408087291 */ /* 0x002fe4000f8ec03f */
[----:B------:R-:W-:-:S04]  /*0500*/  UIADD3 UR4, -UR5, 0x100000, URZ ;  /* 0x0010000005047890 */ /* 0x000fc8000fffe13f */
[----:B------:R-:W-:Y:S02]  /*0510*/  USHF.L.U32 UR5, UR4, 0xb, URZ ;  /* 0x0000000b04057899 */ /* 0x000fe4000800063f */
[----:B------:R-:W-:Y:S01]  /*0520*/  USHF.L.U32 UR4, UR4, 0x1, URZ ;  /* 0x0000000104047899 */ /* 0x000fe2000800063f */
[----:B------:R-:W1:Y:S11]  /*0530*/  FENCE.VIEW.ASYNC.S ;  /* 0x00000000000073c6 */ /* 0x000e760000000000 */
[----:B-1----:R1:W2:Y:S01]  /*0540*/  SYNCS.EXCH.64 URZ, [UR8], UR4 ;  /* 0x00000004083f75b2 */ /* 0x0022a20008000100 */
[----:B------:R1:W3:Y:S01]  /*0550*/  SYNCS.EXCH.64 URZ, [UR8+0x20], UR6 ;  /* 0x00002006083f75b2 */ /* 0x0002e20008000100 */
[----:B------:R1:W4:Y:S01]  /*0560*/  SYNCS.EXCH.64 URZ, [UR8+0x8], UR4 ;  /* 0x00000804083f75b2 */ /* 0x0003220008000100 */
[----:B------:R1:W1:Y:S01]  /*0570*/  SYNCS.EXCH.64 URZ, [UR8+0x28], UR6 ;  /* 0x00002806083f75b2 */ /* 0x0002620008000100 */
[----:B------:R1:W1:Y:S01]  /*0580*/  SYNCS.EXCH.64 URZ, [UR8+0x10], UR4 ;  /* 0x00001004083f75b2 */ /* 0x0002620008000100 */
[----:B------:R1:W1:Y:S01]  /*0590*/  SYNCS.EXCH.64 URZ, [UR8+0x30], UR6 ;  /* 0x00003006083f75b2 */ /* 0x0002620008000100 */
[----:B------:R1:W1:Y:S01]  /*05a0*/  SYNCS.EXCH.64 URZ, [UR8+0x18], UR4 ;  /* 0x00001804083f75b2 */ /* 0x0002620008000100 */
[----:B------:R1:W1:Y:S01]  /*05b0*/  SYNCS.EXCH.64 URZ, [UR8+0x38], UR6 ;  /* 0x00003806083f75b2 */ /* 0x0002620008000100 */
[----:B------:R-:W-:Y:S01]  /*05c0*/  NOP ;  /* 0x0000000000007918 */ /* 0x000fe20000000000 */
.L_x_6:
[----:B------:R-:W5:Y:S01]  /*05d0*/  SHFL.IDX PT, R3, R8, RZ, 0x1f ;  /* 0x00001fff08037589 */ /* 0x000f6200000e0000 */
[----:B------:R-:W1:Y:S01]  /*05e0*/  S2UR UR9, SR_CTAID.X ;  /* 0x00000000000979c3 */ /* 0x000e620000002500 */
[----:B------:R-:W-:Y:S01]  /*05f0*/  NOP ;  /* 0x0000000000007918 */ /* 0x000fe20000000000 */
[----:B-----5:R-:W-:Y:S02]  /*0600*/  ISETP.NE.AND P1, PT, R3, RZ, PT ;  /* 0x000000ff0300720c */ /* 0x020fe40003f25270 */
[----:B------:R-:W-:-:S04]  /*0610*/  SHF.R.S32.HI R3, RZ, 0x1f, R18 ;  /* 0x0000001fff037819 */ /* 0x000fc80000011412 */
[----:B------:R-:W-:-:S07]  /*0620*/  LEA.HI R3, R3, R18, RZ, 0x7 ;  /* 0x0000001203037211 */ /* 0x000fce00078f38ff */
[----:B-1----:R-:W-:Y:S05]  /*0630*/  @P1 BRA `(.L_x_7) ;  /* 0x0000000000581947 */ /* 0x002fea0003800000 */
[----:B------:R-:W1:Y:S01]  /*0640*/  S2UR UR5, SR_CgaCtaId ;  /* 0x00000000000579c3 */ /* 0x000e620000008800 */
[----:B------:R-:W-:Y:S01]  /*0650*/  UMOV UR4, 0x400 ;  /* 0x0000040000047882 */ /* 0x000fe20000000000 */
[----:B------:R-:W-:Y:S01]  /*0660*/  UMOV UR6, 0x20 ;  /* 0x0000002000067882 */ /* 0x000fe20000000000 */
[----:B------:R-:W-:Y:S01]  /*0670*/  UMOV UR7, 0x100 ;  /* 0x0000010000077882 */ /* 0x000fe20000000000 */
[----:B------:R-:W-:Y:S01]  /*0680*/  ELECT P1, URZ, PT ;  /* 0x00000000003f782f */ /* 0x000fe20003820000 */
[----:B-1----:R-:W-:Y:S02]  /*0690*/  ULEA UR8, UR5, UR4, 0x18 ;  /* 0x0000000405087291 */ /* 0x002fe4000f8ec03f */
[----:B------:R-:W-:-:S04]  /*06a0*/  UIADD3 UR4, -UR6, 0x100000, URZ ;  /* 0x0010000006047890 */ /* 0x000fc8000fffe13f */
[----:B------:R-:W-:Y:S02]  /*06b0*/  USHF.L.U32 UR5, UR4, 0xb, URZ ;  /* 0x0000000b04057899 */ /* 0x000fe4000800063f */
[----:B------:R-:W-:Y:S02]  /*06c0*/  USHF.L.U32 UR4, UR4, 0x1, URZ ;  /* 0x0000000104047899 */ /* 0x000fe4000800063f */
[----:B------:R-:W-:-:S04]  /*06d0*/  UIADD3 UR6, -UR7, 0x100000, URZ ;  /* 0x0010000007067890 */ /* 0x000fc8000fffe13f */
[----:B------:R-:W-:Y:S02]  /*06e0*/  USHF.L.U32 UR7, UR6, 0xb, URZ ;  /* 0x0000000b06077899 */ /* 0x000fe4000800063f */
[----:B------:R-:W-:Y:S01]  /*06f0*/  USHF.L.U32 UR6, UR6, 0x1, URZ ;  /* 0x0000000106067899 */ /* 0x000fe2000800063f */
[----:B------:R-:W1:Y:S03]  /*0700*/  FENCE.VIEW.ASYNC.S ;  /* 0x00000000000073c6 */ /* 0x000e660000000000 */
[----:B-1----:R1:W1:Y:S08]  /*0710*/  SYNCS.EXCH.64 URZ, [UR8+0x40], UR4 ;  /* 0x00004004083f75b2 */ /* 0x0022700008000100 */
[----:B------:R1:W1:Y:S01]  /*0720*/  SYNCS.EXCH.64 URZ, [UR8+0x60], UR6 ;  /* 0x00006006083f75b2 */ /* 0x0002620008000100 */
[----:B------:R1:W1:Y:S01]  /*0730*/  SYNCS.EXCH.64 URZ, [UR8+0x48], UR4 ;  /* 0x00004804083f75b2 */ /* 0x0002620008000100 */
[----:B------:R1:W1:Y:S01]  /*0740*/  SYNCS.EXCH.64 URZ, [UR8+0x68], UR6 ;  /* 0x00006806083f75b2 */ /* 0x0002620008000100 */
[----:B------:R1:W1:Y:S01]  /*0750*/  SYNCS.EXCH.64 URZ, [UR8+0x50], UR4 ;  /* 0x00005004083f75b2 */ /* 0x0002620008000100 */
[----:B------:R1:W1:Y:S01]  /*0760*/  SYNCS.EXCH.64 URZ, [UR8+0x70], UR6 ;  /* 0x00007006083f75b2 */ /* 0x0002620008000100 */
[----:B------:R1:W1:Y:S01]  /*0770*/  SYNCS.EXCH.64 URZ, [UR8+0x58], UR4 ;  /* 0x00005804083f75b2 */ /* 0x0002620008000100 */
[----:B------:R1:W1:Y:S01]  /*0780*/  SYNCS.EXCH.64 URZ, [UR8+0x78], UR6 ;  /* 0x00007806083f75b2 */ /* 0x0002620008000100 */
[----:B------:R-:W-:Y:S01]  /*0790*/  NOP ;  /* 0x0000000000007918 */ /* 0x000fe20000000000 */
.L_x_7:
[----:B------:R-:W-:Y:S01]  /*07a0*/  LOP3.LUT R3, R3, 0xffffff80, RZ, 0xc0, !PT ;  /* 0xffffff8003037812 */ /* 0x000fe200078ec0ff */
[----:B------:R-:W5:Y:S01]  /*07b0*/  S2R R6, SR_CTAID.Y ;  /* 0x0000000000067919 */ /* 0x000f620000002600 */
[----:B------:R-:W-:Y:S01]  /*07c0*/  I2FP.F32.U32 R12, UR9 ;  /* 0x00000009000c7c45 */ /* 0x000fe20008201000 */
[----:B-1----:R-:W-:Y:S01]  /*07d0*/  ULDC UR4, c[0x0][0x150] ;  /* 0x0000540000047ab9 */ /* 0x002fe20000000800 */
[----:B------:R-:W-:Y:S01]  /*07e0*/  IADD3 R3, -R3, R18, RZ ;  /* 0x0000001203037210 */ /* 0x000fe20007ffe1ff */
[----:B------:R-:W1:Y:S01]  /*07f0*/  SHFL.IDX PT, R8, R8, RZ, 0x1f ;  /* 0x00001fff08087589 */ /* 0x000e6200000e0000 */
[----:B------:R-:W-:Y:S01]  /*0800*/  SHF.R.S32.HI R11, RZ, 0x1f, R2 ;  /* 0x0000001fff0b7819 */ /* 0x000fe20000011402 */
[----:B------:R-:W-:Y:S01]  /*0810*/  FMUL R12, R12, UR4 ;  /* 0x000000040c0c7c20 */ /* 0x000fe20008400000 */
[----:B------:R-:W-:Y:S01]  /*0820*/  SHF.R.S32.HI R10, RZ, 0x1f, R3 ;  /* 0x0000001fff0a7819 */ /* 0x000fe20000011403 */
[----:B------:R-:W2:Y:S01]  /*0830*/  LDC R13, c[0x0][0x144] ;  /* 0x00005100ff0d7b82 */ /* 0x000ea20000000800 */
[----:B------:R-:W-:-:S02]  /*0840*/  LEA.HI R11, R11, R2, RZ, 0x2 ;  /* 0x000000020b0b7211 */ /* 0x000fc400078f10ff */
[----:B------:R-:W-:Y:S02]  /*0850*/  ELECT P1, URZ, PT ;  /* 0x00000000003f782f */ /* 0x000fe40003820000 */
[----:B------:R-:W-:Y:S01]  /*0860*/  LEA.HI R10, R10, R3, RZ, 0x3 ;  /* 0x000000030a0a7211 */ /* 0x000fe200078f18ff */
[----:B------:R-:W3:Y:S01]  /*0870*/  F2I.U32.TRUNC.NTZ R12, R12 ;  /* 0x0000000c000c7305 */ /* 0x000ee2000020f000 */
[----:B------:R-:W-:Y:S01]  /*0880*/  LOP3.LUT R11, R11, 0x3ffffffc, RZ, 0xc0, !PT ;  /* 0x3ffffffc0b0b7812 */ /* 0x000fe200078ec0ff */
[----:B------:R-:W-:Y:S01]  /*0890*/  ULDC UR4, c[0x0][0x154] ;  /* 0x0000550000047ab9 */ /* 0x000fe20000000800 */
[--C-:B------:R-:W-:Y:S01]  /*08a0*/  SHF.R.S32.HI R9, RZ, 0x3, R10.reuse ;  /* 0x00000003ff097819 */ /* 0x100fe2000001140a */
[----:B------:R-:W-:Y:S01]  /*08b0*/  NOP ;  /* 0x0000000000007918 */ /* 0x000fe20000000000 */
[----:B------:R-:W-:Y:S02]  /*08c0*/  SHF.R.S32.HI R10, RZ, 0x1f, R10 ;  /* 0x0000001fff0a7819 */ /* 0x000fe4000001140a */
[----:B------:R-:W-:-:S02]  /*08d0*/  IADD3 R11, R2, -R11, RZ ;  /* 0x8000000b020b7210 */ /* 0x000fc40007ffe0ff */
[----:B------:R-:W-:Y:S02]  /*08e0*/  LEA.HI R10, R10, R9, RZ, 0x2 ;  /* 0x000000090a0a7211 */ /* 0x000fe400078f10ff */
[----:B------:R-:W-:Y:S02]  /*08f0*/  ISETP.NE.AND P4, PT, R0, RZ, PT ;  /* 0x000000ff0000720c */ /* 0x000fe40003f85270 */
[----:B------:R-:W-:Y:S02]  /*0900*/  LOP3.LUT R10, R10, 0xfffffffc, RZ, 0xc0, !PT ;  /* 0xfffffffc0a0a7812 */ /* 0x000fe400078ec0ff */
[----:B---3--:R-:W-:Y:S02]  /*0910*/  IADD3 R14, -R12, RZ, RZ ;  /* 0x000000ff0c0e7210 */ /* 0x008fe40007ffe1ff */
[----:B-1----:R-:W-:Y:S01]  /*0920*/  ISETP.NE.OR P1, PT, R8, RZ, !P1 ;  /* 0x000000ff0800720c */ /* 0x002fe20004f25670 */
[----:B------:R-:W-:Y:S01]  /*0930*/  IMAD.IADD R10, R9, 0x1, -R10 ;  /* 0x00000001090a7824 */ /* 0x000fe200078e0a0a */
[----:B------:R-:W-:Y:S01]  /*0940*/  ISETP.EQ.OR P2, PT, R0, 0x3, !P4 ;  /* 0x000000030000780c */ /* 0x000fe20006742670 */
[----:B------:R-:W1:Y:S01]  /*0950*/  LDC R9, c[0x0][0x148] ;  /* 0x00005200ff097b82 */ /* 0x000e620000000800 */
[----:B-----5:R-:W-:-:S02]  /*0960*/  I2FP.F32.U32 R8, R6 ;  /* 0x0000000600087245 */ /* 0x020fc40000201000 */
[----:B------:R-:W-:Y:S02]  /*0970*/  LEA R10, R11, R10, 0x2 ;  /* 0x0000000a0b0a7211 */ /* 0x000fe400078e10ff */
[----:B------:R-:W-:Y:S01]  /*0980*/  ISETP.EQ.AND P2, PT, R7, RZ, P2 ;  /* 0x000000ff0700720c */ /* 0x000fe20001742270 */
[----:B------:R-:W-:Y:S01]  /*0990*/  FMUL R12, R8, UR4 ;  /* 0x00000004080c7c20 */ /* 0x000fe20008400000 */
[C---:B------:R-:W-:Y:S01]  /*09a0*/  LEA.HI R2, R10.reuse, R10, RZ, 0x1 ;  /* 0x0000000a0a027211 */ /* 0x040fe200078f08ff */
[----:B------:R-:W-:Y:S01]  /*09b0*/  IMAD.SHL.U32 R153, R10, 0x4, RZ ;  /* 0x000000040a997824 */ /* 0x000fe200078e00ff */
[----:B------:R-:W-:Y:S01]  /*09c0*/  UMOV UR4, 0x20 ;  /* 0x0000002000047882 */ /* 0x000fe20000000000 */
[----:B------:R-:W-:Y:S01]  /*09d0*/  VOTEU.ALL UP0, P1 ;  /* 0x00000000003f7886 */ /* 0x000fe20000800000 */
[----:B------:R-:W-:Y:S01]  /*09e0*/  LOP3.LUT R11, R2, 0xfffffffe, RZ, 0xc0, !PT ;  /* 0xfffffffe020b7812 */ /* 0x000fe200078ec0ff */
[----:B--2---:R-:W-:Y:S01]  /*09f0*/  IMAD R8, R13, R14, UR9 ;  /* 0x000000090d087e24 */ /* 0x004fe2000f8e020e */
[----:B------:R-:W2:Y:S01]  /*0a00*/  F2I.U32.TRUNC.NTZ R12, R12 ;  /* 0x0000000c000c7305 */ /* 0x000ea2000020f000 */
[C---:B------:R-:W-:Y:S01]  /*0a10*/  LOP3.LUT R153, R10.reuse, 0xc, R153, 0x78, !PT ;  /* 0x0000000c0a997812 */ /* 0x040fe200078e7899 */
[----:B------:R-:W3:Y:S01]  /*0a20*/  @!UP0 S2UR UR7, SR_CgaCtaId ;  /* 0x00000000000789c3 */ /* 0x000ee20000008800 */
[----:B------:R-:W-:Y:S01]  /*0a30*/  IADD3 R11, R10, -R11, RZ ;  /* 0x8000000b0a0b7210 */ /* 0x000fe20007ffe0ff */
[----:B------:R-:W-:Y:S01]  /*0a40*/  @!UP0 UMOV UR6, 0x400 ;  /* 0x0000040000068882 */ /* 0x000fe20000000000 */
[----:B------:R-:W-:-:S04]  /*0a50*/  @!UP0 UIADD3 UR4, -UR4, 0x100000, URZ ;  /* 0x0010000004048890 */ /* 0x000fc8000fffe13f */
[----:B------:R-:W-:Y:S02]  /*0a60*/  @!UP0 USHF.L.U32 UR5, UR4, 0xb, URZ ;  /* 0x0000000b04058899 */ /* 0x000fe4000800063f */
[----:B------:R-:W-:Y:S01]  /*0a70*/  @!UP0 USHF.L.U32 UR4, UR4, 0x1, URZ ;  /* 0x0000000104048899 */ /* 0x000fe2000800063f */
[----:B------:R-:W-:Y:S01]  /*0a80*/  SEL R17, RZ, 0x1, !P2 ;  /* 0x00000001ff117807 */ /* 0x000fe20005000000 */
[----:B------:R-:W-:Y:S01]  /*0a90*/  VOTEU.ALL UP1, P1 ;  /* 0x00000000003f7886 */ /* 0x000fe20000820000 */
[----:B------:R-:W-:Y:S01]  /*0aa0*/  ISETP.NE.AND P5, PT, R11, R8, PT ;  /* 0x000000080b00720c */ /* 0x000fe20003fa5270 */
[----:B------:R-:W5:Y:S01]  /*0ab0*/  LDC R10, c[0x0][0x140] ;  /* 0x00005000ff0a7b82 */ /* 0x000f620000000800 */
[----:B------:R-:W-:Y:S02]  /*0ac0*/  MOV R152, 0x1 ;  /* 0x0000000100987802 */ /* 0x000fe40000000f00 */
[----:B------:R-:W-:Y:S02]  /*0ad0*/  IADD3 R14, R7, -0x1, RZ ;  /* 0xffffffff070e7810 */ /* 0x000fe40007ffe0ff */
[----:B--2---:R-:W-:-:S05]  /*0ae0*/  IADD3 R24, -R12, RZ, RZ ;  /* 0x000000ff0c187210 */ /* 0x004fca0007ffe1ff */
[----:B-1----:R-:W-:Y:S02]  /*0af0*/  IMAD R11, R9, R24, R6 ;  /* 0x00000018090b7224 */ /* 0x002fe400078e0206 */
[----:B------:R-:W-:-:S04]  /*0b00*/  @P5 LEA.HI R2, R153, R153, RZ, 0x1 ;  /* 0x0000009999025211 */ /* 0x000fc800078f08ff */
[----:B------:R-:W-:Y:S01]  /*0b10*/  @P5 SHF.R.S32.HI R2, RZ, 0x1, R2 ;  /* 0x00000001ff025819 */ /* 0x000fe20000011402 */
[----:B---3--:R-:W-:Y:S01]  /*0b20*/  @!UP0 ULEA UR6, UR7, UR6, 0x18 ;  /* 0x0000000607068291 */ /* 0x008fe2000f8ec03f */
[----:B------:R-:W-:Y:S02]  /*0b30*/  VOTEU.ALL UP0, P1 ;  /* 0x00000000003f7886 */ /* 0x000fe40000800000 */
[----:B------:R-:W-:Y:S02]  /*0b40*/  @P5 ISETP.NE.AND P6, PT, R2, R11, PT ;  /* 0x0000000b0200520c */ /* 0x000fe40003fc5270 */
[----:B------:R-:W-:Y:S02]  /*0b50*/  LOP3.LUT P1, RZ, R3, 0x7, RZ, 0xc0, !PT ;  /* 0x0000000703ff7812 */ /* 0x000fe4000782c0ff */
[----:B------:R-:W-:Y:S02]  /*0b60*/  @P5 SEL R152, RZ, 0x1, P6 ;  /* 0x00000001ff985807 */ /* 0x000fe40003000000 */
[----:B-----5:R-:W-:-:S02]  /*0b70*/  ISETP.EQ.U32.AND P2, PT, R10, 0x1, PT ;  /* 0x000000010a00780c */ /* 0x020fc40003f42070 */
[----:B------:R-:W-:Y:S01]  /*0b80*/  ISETP.NE.AND P5, PT, R7, RZ, PT ;  /* 0x000000ff0700720c */ /* 0x000fe20003fa5270 */
[----:B------:R-:W1:Y:S02]  /*0b90*/  FENCE.VIEW.ASYNC.S ;  /* 0x00000000000073c6 */ /* 0x000e640000000000 */
[----:B-1----:R1:W2:Y:S01]  /*0ba0*/  @!UP0 SYNCS.EXCH.64 URZ, [UR6+0x80], UR4 ;  /* 0x00008004063f85b2 */ /* 0x0022a20008000100 */
[----:B------:R-:W-:Y:S02]  /*0bb0*/  ISETP.LT.U32.AND P1, PT, R153, 0x2, !P1 ;  /* 0x000000029900780c */ /* 0x000fe40004f21070 */
[----:B------:R-:W-:Y:S02]  /*0bc0*/  ISETP.EQ.AND P6, PT, R0, 0x2, !P5 ;  /* 0x000000020000780c */ /* 0x000fe40006fc2270 */
[----:B------:R-:W-:Y:S02]  /*0bd0*/  SEL R3, RZ, 0x1, !P1 ;  /* 0x00000001ff037807 */ /* 0x000fe40004800000 */
[----:B------:R-:W-:-:S02]  /*0be0*/  ISETP.GE.U32.AND P1, PT, R14, 0x2, PT ;  /* 0x000000020e00780c */ /* 0x000fc40003f26070 */
[----:B------:R-:W-:Y:S02]  /*0bf0*/  SEL R19, RZ, 0x1, !P6 ;  /* 0x00000001ff137807 */ /* 0x000fe40007000000 */
[----:B------:R-:W-:Y:S02]  /*0c00*/  LOP3.LUT R152, R152, R3, RZ, 0xc0, !PT ;  /* 0x0000000398987212 */ /* 0x000fe400078ec0ff */
[----:B------:R-:W-:Y:S02]  /*0c10*/  SEL R19, R19, 0x2, P1 ;  /* 0x0000000213137807 */ /* 0x000fe40000800000 */
[----:B------:R-:W-:Y:S01]  /*0c20*/  SEL R17, R17, 0x2, P1 ;  /* 0x0000000211117807 */ /* 0x000fe20000800000 */
[----:B------:R1:W3:Y:S01]  /*0c30*/  @!UP1 SYNCS.EXCH.64 URZ, [UR6+0x88], UR4 ;  /* 0x00008804063f95b2 */ /* 0x0002e20008000100 */
[----:B------:R-:W-:Y:S01]  /*0c40*/  NOP ;  /* 0x0000000000007918 */ /* 0x000fe20000000000 */
[----:B------:R-:W-:Y:S05]  /*0c50*/  @!P2 BRA `(.L_x_8) ;  /* 0x000000000008a947 */ /* 0x000fea0003800000 */
[----:B--234-:R-:W-:Y:S01]  /*0c60*/  UCGABAR_ARV ;  /* 0x00000000000079c7 */ /* 0x01cfe20008000000 */
[----:B------:R-:W-:Y:S05]  /*0c70*/  BRA `(.L_x_9) ;  /* 0x0000000000047947 */ /* 0x000fea0003800000 */
.L_x_8:
[----:B--234-:R-:W-:Y:S01]  /*0c80*/  NOP ;  /* 0x0000000000007918 */ /* 0x01cfe20000000000 */
.L_x_9:
[----:B------:R-:W2:Y:S01]  /*0c90*/  LDC R22, c[0x0][0x904] ;  /* 0x00024100ff167b82 */ /* 0x000ea20000000800 */
[----:B------:R-:W-:Y:S02]  /*0ca0*/  MOV R3, RZ ;  /* 0x000000ff00037202 */ /* 0x000fe40000000f00 */
[----:B--2---:R-:W-:-:S04]  /*0cb0*/  ISETP.NE.AND P1, PT, R22, 0x1, PT ;  /* 0x000000011600780c */ /* 0x004fc80003f25270 */
[----:B------:R-:W-:Y:S01]  /*0cc0*/  P2R R2, PR, RZ, 0x2 ;  /* 0x00000002ff027803 */ /* 0x000fe20000000000 */
[----:B------:R-:W-:-:S08]  /*0cd0*/  IMAD.U32 R2, RZ, RZ, UR9 ;  /* 0x00000009ff027e24 */ /* 0x000fd0000f8e00ff */
[----:B------:R-:W2:Y:S01]  /*0ce0*/  @P1 LDC R13, c[0x0][0x10] ;  /* 0x00000400ff0d1b82 */ /* 0x000ea20000000800 */
[----:B------:R-:W-:Y:S02]  /*0cf0*/  @P1 MOV R7, RZ ;  /* 0x000000ff00071202 */ /* 0x000fe40000000f00 */
[----:B------:R-:W-:-:S05]  /*0d00*/  @P1 MOV R15, RZ ;  /* 0x000000ff000f1202 */ /* 0x000fca0000000f00 */
[----:B------:R-:W3:Y:S01]  /*0d10*/  @!P1 LDC R11, c[0x0][0xc] ;  /* 0x00000300ff0b9b82 */ /* 0x000ee20000000800 */
[----:B-1----:R-:W-:Y:S01]  /*0d20*/  ULDC UR4, c[0x0][0xc] ;  /* 0x0000030000047ab9 */ /* 0x002fe20000000800 */
[----:B------:R-:W-:Y:S01]  /*0d30*/  ULDC UR5, c[0x0][0x10] ;  /* 0x0000040000057ab9 */ /* 0x000fe20000000800 */
[----:B------:R-:W-:Y:S01]  /*0d40*/  ULDC UR6, c[0x0][0x14] ;  /* 0x0000050000067ab9 */ /* 0x000fe20000000800 */
[----:B------:R-:W-:-:S04]  /*0d50*/  UIMAD.WIDE.U32 UR4, UR4, UR5, URZ ;  /* 0x00000005040472a5 */ /* 0x000fc8000f8e003f */
[----:B------:R-:W-:Y:S02]  /*0d60*/  UIMAD.WIDE.U32 UR46, UR4, UR6, URZ ;  /* 0x00000006042e72a5 */ /* 0x000fe4000f8e003f */
[----:B------:R-:W-:-:S04]  /*0d70*/  UIMAD UR38, UR5, UR6, URZ ;  /* 0x00000006052672a4 */ /* 0x000fc8000f8e023f */
[----:B------:R-:W-:Y:S01]  /*0d80*/  UIADD3 UR38, UR47, UR38, URZ ;  /* 0x000000262f267290 */ /* 0x000fe2000fffe03f */
[----:B--2---:R-:W-:-:S05]  /*0d90*/  @P1 IMAD.WIDE.U32 R12, R13, UR9, R6 ;  /* 0x000000090d0c1c25 */ /* 0x004fca000f8e0006 */
[----:B------:R-:W-:Y:S01]  /*0da0*/  @P1 IADD3 R16, R13, R15, RZ ;  /* 0x0000000f0d101210 */ /* 0x000fe20007ffe0ff */
[----:B---3--:R-:W-:-:S04]  /*0db0*/  @!P1 IMAD.WIDE.U32 R10, R6, R11, R2 ;  /* 0x0000000b060a9225 */ /* 0x008fc800078e0002 */
[----:B------:R-:W-:Y:S01]  /*0dc0*/  @P1 IMAD.MOV.U32 R2, RZ, RZ, R12 ;  /* 0x000000ffff021224 */ /* 0x000fe200078e000c */
[----:B------:R-:W-:Y:S02]  /*0dd0*/  @!P1 MOV R2, R10 ;  /* 0x0000000a00029202 */ /* 0x000fe40000000f00 */
[----:B------:R-:W-:Y:S01]  /*0de0*/  @!P1 MOV R16, R11 ;  /* 0x0000000b00109202 */ /* 0x000fe20000000f00 */
[----:B------:R-:W-:Y:S06]  /*0df0*/  @!P2 BRA `(.L_x_10) ;  /* 0x00000000000ca947 */ /* 0x000fec0003800000 */
[----:B------:R-:W-:Y:S01]  /*0e00*/  UCGABAR_WAIT ;  /* 0x0000000000007dc7 */ /* 0x000fe20008000000 */
[----:B------:R-:W-:Y:S01]  /*0e10*/  CCTL.IVALL ;  /* 0x00000000ff00798f */ /* 0x000fe20002000000 */
[----:B------:R-:W-:Y:S05]  /*0e20*/  BRA `(.L_x_11) ;  /* 0x0000000000047947 */ /* 0x000fea0003800000 */
.L_x_10:
[----:B------:R-:W-:Y:S06]  /*0e30*/  BAR.SYNC.DEFER_BLOCKING 0x0 ;  /* 0x0000000000007b1d */ /* 0x000fec0000010000 */
.L_x_11:
[----:B------:R-:W1:Y:S01]  /*0e40*/  S2UR UR37, SR_CgaCtaId ;  /* 0x00000000002579c3 */ /* 0x000e620000008800 */
[----:B------:R-:W-:Y:S04]  /*0e50*/  BSSY B6, `(.L_x_12) ;  /* 0x000144c000067945 */ /* 0x000fe80003800000 */
[----:B------:R-:W-:Y:S05]  /*0e60*/  @!P5 BRA `(.L_x_13) ;  /* 0x0000011400bcd947 */ /* 0x000fea0003800000 */
[----:B------:R-:W-:-:S13]  /*0e70*/  ISETP.GT.U32.AND P0, PT, R14, 0x1, PT ;  /* 0x000000010e00780c */ /* 0x000fda0003f04070 */
[----:B------:R-:W-:Y:S05]  /*0e80*/  @P0 BRA `(.L_x_14) ;  /* 0x0000014400200947 */ /* 0x000fea0003800000 */
[----:B------:R-:W-:Y:S01]  /*0e90*/  ULDC.64 UR4, c[0x0][0x8f8] ;  /* 0x00023e0000047ab9 */ /* 0x000fe20000000a00 */
[----:B------:R-:W-:Y:S01]  /*0ea0*/  UMOV UR55, 0xffffffff ;  /* 0xffffffff00377882 */ /* 0x000fe20000000000 */
[----:B------:R-:W-:Y:S01]  /*0eb0*/  ISETP.GE.U32.AND P0, PT, R2, UR4, PT ;  /* 0x0000000402007c0c */ /* 0x000fe2000bf06070 */
[----:B------:R-:W-:Y:S01]  /*0ec0*/  IMAD.MOV.U32 R23, RZ, RZ, -0x1 ;  /* 0xffffffffff177424 */ /* 0x000fe200078e00ff */
[----:B------:R-:W-:Y:S02]  /*0ed0*/  PRMT R154, RZ, 0x7610, R154 ;  /* 0x00007610ff9a7816 */ /* 0x000fe4000000009a */
[----:B------:R-:W-:Y:S02]  /*0ee0*/  ISETP.GE.U32.AND.EX P0, PT, R16, UR5, PT, P0 ;  /* 0x0000000510007c0c */ /* 0x000fe4000bf06100 */
[----:B------:R-:W-:Y:S02]  /*0ef0*/  MOV R159, 0xffffffff ;  /* 0xffffffff009f7802 */ /* 0x000fe40000000f00 */
[----:B------:R-:W-:-:S09]  /*0f00*/  PRMT R0, RZ, 0x7610, R0 ;  /* 0x00007610ff007816 */ /* 0x000fd20000000000 */
[----:B------:R-:W-:Y:S05]  /*0f10*/  @P0 BRA `(.L_x_15) ;  /* 0x00000004002c0947 */ /* 0x000fea0003800000 */
[----:B------:R-:W2:Y:S01]  /*0f20*/  LDC.64 R20, c[0x0][0x8d0] ;  /* 0x00023400ff147b82 */ /* 0x000ea20000000a00 */
[----:B------:R-:W-:Y:S02]  /*0f30*/  MOV R4, R2 ;  /* 0x0000000200047202 */ /* 0x000fe40000000f00 */
[----:B------:R-:W-:-:S05]  /*0f40*/  MOV R5, R16 ;  /* 0x0000001000057202 */ /* 0x000fca0000000f00 */
[----:B------:R-:W3:Y:S08]  /*0f50*/  LDC R0, c[0x0][0x8d8] ;  /* 0x00023600ff007b82 */ /* 0x000ef00000000800 */
[----:B------:R-:W4:Y:S01]  /*0f60*/  LDC.64 R26, c[0x0][0x8c8] ;  /* 0x00023200ff1a7b82 */ /* 0x000f220000000a00 */
[----:B--2---:R-:W-:-:S04]  /*0f70*/  ISETP.NE.U32.AND P0, PT, R20, RZ, PT ;  /* 0x000000ff1400720c */ /* 0x004fc80003f05070 */
[----:B------:R-:W-:-:S13]  /*0f80*/  ISETP.NE.AND.EX P0, PT, R21, RZ, PT, P0 ;  /* 0x000000ff1500720c */ /* 0x000fda0003f05300 */
[----:B---34-:R-:W-:Y:S05]  /*0f90*/  @!P0 BRA `(.L_x_16) ;  /* 0x0000000000288947 */ /* 0x018fea0003800000 */
[----:B------:R-:W2:Y:S02]  /*0fa0*/  LDC R3, c[0x0][0x8dc] ;  /* 0x00023700ff037b82 */ /* 0x000ea40000000800 */
[----:B--2---:R-:W-:-:S05]  /*0fb0*/  IADD3 R3, P0, R2, R3, RZ ;  /* 0x0000000302037210 */ /* 0x004fca0007f1e0ff */
[----:B------:R-:W-:-:S04]  /*0fc0*/  IMAD.X R15, RZ, RZ, R16, P0 ;  /* 0x000000ffff0f7224 */ /* 0x000fc800000e0610 */
[----:B------:R-:W-:-:S04]  /*0fd0*/  IMAD.WIDE.U32 R4, R15, R20, RZ ;  /* 0x000000140f047225 */ /* 0x000fc800078e00ff */
[----:B------:R-:W-:-:S04]  /*0fe0*/  IMAD.WIDE.U32 R10, P0, R3, R21, R4 ;  /* 0x00000015030a7225 */ /* 0x000fc80007800004 */
[----:B------:R-:W-:Y:S01]  /*0ff0*/  IMAD.WIDE.U32 R4, R3, R20, RZ ;  /* 0x0000001403047225 */ /* 0x000fe200078e00ff */
[----:B------:R-:W-:Y:S02]  /*1000*/  IADD3.X R13, RZ, RZ, RZ, P0, !PT ;  /* 0x000000ffff0d7210 */ /* 0x000fe400007fe4ff */
[----:B------:R-:W-:Y:S02]  /*1010*/  MOV R12, R11 ;  /* 0x0000000b000c7202 */ /* 0x000fe40000000f00 */
[----:B------:R-:W-:-:S05]  /*1020*/  IADD3 RZ, P0, R5, R10, RZ ;  /* 0x0000000a05ff7210 */ /* 0x000fca0007f1e0ff */
[----:B------:R-:W-:-:S08]  /*1030*/  IMAD.WIDE.U32.X R4, R15, R21, R12, P0 ;  /* 0x000000150f047225 */ /* 0x000fd000000e040c */
.L_x_16:
[-CC-:B------:R-:W-:Y:S01]  /*1040*/  SHF.R.U64 R30, R4, R0.reuse, R5.reuse ;  /* 0x00000000041e7219 */ /* 0x180fe20000001205 */
[----:B------:R-:W2:Y:S01]  /*1050*/  LDC.64 R28, c[0x0][0x8e8] ;  /* 0x00023a00ff1c7b82 */ /* 0x000ea20000000a00 */
[----:B------:R-:W-:Y:S02]  /*1060*/  SHF.R.U32.HI R0, RZ, R0, R5 ;  /* 0x00000000ff007219 */ /* 0x000fe40000011605 */
[----:B------:R-:W-:Y:S02]  /*1070*/  IADD3 R7, P0, RZ, -R30, RZ ;  /* 0x8000001eff077210 */ /* 0x000fe40007f1e0ff */
[----:B------:R-:W-:Y:S02]  /*1080*/  MOV R31, 0x1 ;  /* 0x00000001001f7802 */ /* 0x000fe40000000f00 */
[----:B------:R-:W-:Y:S01]  /*1090*/  IADD3.X R3, RZ, ~R0, RZ, P0, !PT ;  /* 0x80000000ff037210 */ /* 0x000fe200007fe4ff */
[----:B------:R-:W3:Y:S04]  /*10a0*/  LDC R10, c[0x0][0x8c0] ;  /* 0x00023000ff0a7b82 */ /* 0x000ee80000000800 */
[----:B------:R-:W-:-:S02]  /*10b0*/  IMAD R0, R3, R26, RZ ;  /* 0x0000001a03007224 */ /* 0x000fc400078e02ff */
[----:B------:R-:W-:Y:S02]  /*10c0*/  IMAD.MOV.U32 R3, RZ, RZ, R16 ;  /* 0x000000ffff037224 */ /* 0x000fe400078e0010 */
[----:B------:R-:W4:Y:S01]  /*10d0*/  LDC R14, c[0x0][0x8b0] ;  /* 0x00022c00ff0e7b82 */ /* 0x000f220000000800 */
[----:B------:R-:W-:-:S04]  /*10e0*/  IMAD.WIDE.U32 R4, R7, R26, R2 ;  /* 0x0000001a07047225 */ /* 0x000fc800078e0002 */
[----:B------:R-:W-:-:S03]  /*10f0*/  IMAD R3, R7, R27, R0 ;  /* 0x0000001b07037224 */ /* 0x000fc600078e0200 */
[----:B------:R-:W5:Y:S01]  /*1100*/  LDC R20, c[0x0][0x900] ;  /* 0x00024000ff147b82 */ /* 0x000f620000000800 */
[----:B--2---:R-:W-:Y:S01]  /*1110*/  ISETP.NE.U32.AND P0, PT, R28, RZ, PT ;  /* 0x000000ff1c00720c */ /* 0x004fe20003f05070 */
[----:B------:R-:W-:Y:S01]  /*1120*/  IMAD R27, R9, R24, R6 ;  /* 0x00000018091b7224 */ /* 0x000fe200078e0206 */
[----:B------:R-:W-:Y:S02]  /*1130*/  IADD3 R3, R5, R3, RZ ;  /* 0x0000000305037210 */ /* 0x000fe40007ffe0ff */
[----:B------:R-:W-:Y:S02]  /*1140*/  ISETP.NE.AND.EX P0, PT, R29, RZ, PT, P0 ;  /* 0x000000ff1d00720c */ /* 0x000fe40003f05300 */
[----:B------:R-:W-:Y:S01]  /*1150*/  MOV R5, 0xffffffff ;  /* 0xffffffff00057802 */ /* 0x000fe20000000f00 */
[----:B------:R-:W2:Y:S01]  /*1160*/  LDC R23, c[0x0][0x8a8] ;  /* 0x00022a00ff177b82 */ /* 0x000ea20000000800 */
[-CC-:B---3--:R-:W-:Y:S02]  /*1170*/  SHF.R.U64 R12, R4, R10.reuse, R3.reuse ;  /* 0x0000000a040c7219 */ /* 0x188fe40000001203 */
[----:B------:R-:W-:-:S05]  /*1180*/  SHF.R.U32.HI R3, RZ, R10, R3 ;  /* 0x0000000aff037219 */ /* 0x000fca0000011603 */
[----:B------:R-:W3:Y:S01]  /*1190*/  LDC R15, c[0x0][0x8f0] ;  /* 0x00023c00ff0f7b82 */ /* 0x000ee20000000800 */
[-CC-:B----4-:R-:W-:Y:S02]  /*11a0*/  SHF.R.U64 R26, R12, R14.reuse, R3.reuse ;  /* 0x0000000e0c1a7219 */ /* 0x190fe40000001203 */
[----:B------:R-:W-:-:S05]  /*11b0*/  SHF.R.U32.HI R3, RZ, R14, R3 ;  /* 0x0000000eff037219 */ /* 0x000fca0000011603 */
[----:B------:R-:W4:Y:S01]  /*11c0*/  LDC R21, c[0x0][0x8e0] ;  /* 0x00023800ff157b82 */ /* 0x000f220000000800 */
[-CC-:B-----5:R-:W-:Y:S02]  /*11d0*/  SHF.R.U64 R14, R26, R20.reuse, R3.reuse ;  /* 0x000000141a0e7219 */ /* 0x1a0fe40000001203 */
[-C--:B------:R-:W-:Y:S02]  /*11e0*/  SHF.L.U32 R0, R5, R20.reuse, RZ ;  /* 0x0000001405007219 */ /* 0x080fe400000006ff */
[----:B------:R-:W-:Y:S01]  /*11f0*/  SHF.R.U32.HI R5, RZ, R20, R3 ;  /* 0x00000014ff057219 */ /* 0x000fe20000011603 */
[----:B------:R-:W-:Y:S01]  /*1200*/  IMAD.MOV.U32 R4, RZ, RZ, R14 ;  /* 0x000000ffff047224 */ /* 0x000fe200078e000e */
[----:B------:R-:W-:Y:S01]  /*1210*/  LOP3.LUT R3, RZ, R0, RZ, 0x33, !PT ;  /* 0x00000000ff037212 */ /* 0x000fe200078e33ff */
[----:B------:R-:W1:Y:S01]  /*1220*/  LDC R25, c[0x0][0x8b8] ;  /* 0x00022e00ff197b82 */ /* 0x000e620000000800 */
[----:B------:R-:W-:Y:S05]  /*1230*/  @!P0 BRA `(.L_x_17) ;  /* 0x0000000000288947 */ /* 0x000fea0003800000 */
[----:B------:R-:W5:Y:S02]  /*1240*/  LDC R9, c[0x0][0x8f4] ;  /* 0x00023d00ff097b82 */ /* 0x000f640000000800 */
[----:B-----5:R-:W-:-:S04]  /*1250*/  IADD3 R9, P0, R14, R9, RZ ;  /* 0x000000090e097210 */ /* 0x020fc80007f1e0ff */
[----:B------:R-:W-:-:S05]  /*1260*/  IADD3.X R13, RZ, R5, RZ, P0, !PT ;  /* 0x00000005ff0d7210 */ /* 0x000fca00007fe4ff */
[----:B------:R-:W-:-:S04]  /*1270*/  IMAD.WIDE.U32 R4, R13, R28, RZ ;  /* 0x0000001c0d047225 */ /* 0x000fc800078e00ff */
[----:B------:R-:W-:-:S04]  /*1280*/  IMAD.WIDE.U32 R6, P0, R9, R29, R4 ;  /* 0x0000001d09067225 */ /* 0x000fc80007800004 */
[----:B------:R-:W-:Y:S01]  /*1290*/  IMAD.WIDE.U32 R4, R9, R28, RZ ;  /* 0x0000001c09047225 */ /* 0x000fe200078e00ff */
[----:B------:R-:W-:Y:S02]  /*12a0*/  IADD3.X R11, RZ, RZ, RZ, P0, !PT ;  /* 0x000000ffff0b7210 */ /* 0x000fe400007fe4ff */
[----:B------:R-:W-:Y:S02]  /*12b0*/  MOV R10, R7 ;  /* 0x00000007000a7202 */ /* 0x000fe40000000f00 */
[----:B------:R-:W-:-:S05]  /*12c0*/  IADD3 RZ, P0, R5, R6, RZ ;  /* 0x0000000605ff7210 */ /* 0x000fca0007f1e0ff */
[----:B------:R-:W-:-:S08]  /*12d0*/  IMAD.WIDE.U32.X R4, R13, R29, R10, P0 ;  /* 0x0000001d0d047225 */ /* 0x000fd000000e040a */
.L_x_17:
[----:B---3--:R-:W-:Y:S01]  /*12e0*/  SHF.R.U64 R4, R4, R15, R5 ;  /* 0x0000000f04047219 */ /* 0x008fe20000001205 */
[----:B--2---:R-:W-:Y:S01]  /*12f0*/  VIADD R5, R23, 0xffffffff ;  /* 0xffffffff17057836 */ /* 0x004fe20000000000 */
[----:B------:R-:W-:Y:S02]  /*1300*/  SHF.L.U32 R0, R31, R20, RZ ;  /* 0x000000141f007219 */ /* 0x000fe400000006ff */
[----:B------:R-:W-:Y:S02]  /*1310*/  LOP3.LUT R3, R26, R3, RZ, 0xc0, !PT ;  /* 0x000000031a037212 */ /* 0x000fe400078ec0ff */
[----:B------:R-:W-:Y:S02]  /*1320*/  IADD3 R6, -R4, RZ, RZ ;  /* 0x000000ff04067210 */ /* 0x000fe40007ffe1ff */
[----:B------:R-:W-:Y:S01]  /*1330*/  SEL R8, R8, R27, !P1 ;  /* 0x0000001b08087207 */ /* 0x000fe20004800000 */
[----:B------:R-:W-:Y:S01]  /*1340*/  IMAD R3, R0, R4, R3 ;  /* 0x0000000400037224 */ /* 0x000fe200078e0203 */
[----:B------:R-:W-:Y:S01]  /*1350*/  LOP3.LUT R5, R12, R5, RZ, 0xc0, !PT ;  /* 0x000000050c057212 */ /* 0x000fe200078ec0ff */
[----:B----4-:R-:W-:Y:S01]  /*1360*/  IMAD R0, R6, R21, R14 ;  /* 0x0000001506007224 */ /* 0x010fe200078e020e */
[----:B------:R-:W-:Y:S01]  /*1370*/  R2UR UR55, R30 ;  /* 0x000000001e3772ca */ /* 0x000fe200000e0000 */
[----:B-1----:R-:W-:-:S02]  /*1380*/  IMAD R8, R3, R25, R8 ;  /* 0x0000001903087224 */ /* 0x002fc400078e0208 */
[----:B------:R-:W-:Y:S01]  /*1390*/  IMAD R23, R0, R23, R5 ;  /* 0x0000001700177224 */ /* 0x000fe200078e0205 */
[----:B------:R-:W-:-:S04]  /*13a0*/  MOV R0, 0x1 ;  /* 0x0000000100007802 */ /* 0x000fc80000000f00 */
[----:B------:R-:W-:Y:S02]  /*13b0*/  SEL R159, R23, R8, !P1 ;  /* 0x00000008179f7207 */ /* 0x000fe40004800000 */
[----:B------:R-:W-:-:S07]  /*13c0*/  SEL R23, R8, R23, !P1 ;  /* 0x0000001708177207 */ /* 0x000fce0004800000 */
.L_x_15:
[----:B------:R-:W-:-:S08]  /*13d0*/  NOP ;  /* 0x0000000000007918 */ /* 0x000fd00000000000 */
[----:B------:R-:W2:Y:S02]  /*13e0*/  USETMAXREG.TRY_ALLOC.CTAPOOL UP0, 0xe8 ;  /* 0x000000e8000079c8 */ /* 0x000ea40008000600 */
[----:B--2---:R-:W-:-:S13]  /*13f0*/  PLOP3.LUT P0, PT, PT, PT, UP0, 0x80, 0x0 ;  /* 0x000000000000781c */ /* 0x004fda0003f0f008 */
[----:B------:R-:W-:Y:S05]  /*1400*/  @!P0 BRA `(.L_x_15) ;  /* 0xfffffffc00f08947 */ /* 0x000fea000383ffff */
[----:B------:R-:W-:Y:S02]  /*1410*/  ULDC.64 UR4, c[0x0][0x590] ;  /* 0x0001640000047ab9 */ /* 0x000fe40000000a00 */
[----:B------:R-:W-:-:S04]  /*1420*/  ISETP.NE.U32.AND P0, PT, RZ, UR4, PT ;  /* 0x00000004ff007c0c */ /* 0x000fc8000bf05070 */
[----:B------:R-:W-:-:S13]  /*1430*/  ISETP.NE.AND.EX P0, PT, RZ, UR5, PT, P0 ;  /* 0x00000005ff007c0c */ /* 0x000fda000bf05300 */
[----:B------:R-:W-:Y:S05]  /*1440*/  @P0 BRA `(.L_x_18) ;  /* 0x00000000002c0947 */ /* 0x000fea0003800000 */
[----:B------:R-:W-:Y:S02]  /*1450*/  ULDC.64 UR4, c[0x0][0x588] ;  /* 0x0001620000047ab9 */ /* 0x000fe40000000a00 */
[----:B------:R-:W-:-:S04]  /*1460*/  ISETP.NE.U32.AND P0, PT, RZ, UR4, PT ;  /* 0x00000004ff007c0c */ /* 0x000fc8000bf05070 */
[----:B------:R-:W-:-:S13]  /*1470*/  ISETP.NE.AND.EX P0, PT, RZ, UR5, PT, P0 ;  /* 0x00000005ff007c0c */ /* 0x000fda000bf05300 */
[----:B------:R-:W-:Y:S05]  /*1480*/  @!P0 BRA `(.L_x_19) ;  /* 0x0000000000108947 */ /* 0x000fea0003800000 */
[----:B------:R-:W2:Y:S02]  /*1490*/  LDC.64 R4, c[0x0][0x588] ;  /* 0x00016200ff047b82 */ /* 0x000ea40000000a00 */
[----:B--2---:R2:W5:Y:S01]  /*14a0*/  LDG.E R155, desc[UR48][R4.64] ;  /* 0x00000030049b7981 */ /* 0x004562000c1e1900 */
[----:B------:R-:W-:Y:S01]  /*14b0*/  MOV R154, 0x1 ;  /* 0x00000001009a7802 */ /* 0x000fe20000000f00 */
[----:B------:R-:W-:Y:S06]  /*14c0*/  BRA `(.L_x_18) ;  /* 0x00000000000c7947 */ /* 0x000fec0003800000 */
.L_x_19:
[----:B------:R-:W-:Y:S01]  /*14d0*/  ULDC UR4, c[0x0][0x580] ;  /* 0x0001600000047ab9 */ /* 0x000fe20000000800 */
[----:B------:R-:W-:Y:S01]  /*14e0*/  IMAD.MOV.U32 R154, RZ, RZ, 0x1 ;  /* 0x00000001ff9a7424 */ /* 0x000fe200078e00ff */
[----:B------:R-:W-:-:S07]  /*14f0*/  MOV R155, UR4 ;  /* 0x00000004009b7c02 */ /* 0x000fce0008000f00 */
.L_x_18:
        /* <DEDUP_REMOVED lines=8> */
[----:B------:R-:W3:Y:S02]  /*1580*/  LDC.64 R156, c[0x0][0x5a8] ;  /* 0x00016a00ff9c7b82 */ /* 0x000ee40000000a00 */
[----:B---3--:R3:W5:Y:S01]  /*1590*/  LDG.E R156, desc[UR48][R156.64] ;  /* 0x000000309c9c7981 */ /* 0x008762000c1e1900 */
[----:B------:R-:W-:Y:S05]  /*15a0*/  BRA `(.L_x_20) ;  /* 0x0000000000087947 */ /* 0x000fea0003800000 */
.L_x_21:
[----:B------:R-:W-:Y:S02]  /*15b0*/  ULDC UR4, c[0x0][0x5a0] ;  /* 0x0001680000047ab9 */ /* 0x000fe40000000800 */
[----:B------:R-:W-:-:S07]  /*15c0*/  MOV R156, UR4 ;  /* 0x00000004009c7c02 */ /* 0x000fce0008000f00 */
.L_x_20:
[----:B------:R-:W-:Y:S01]  /*15d0*/  LOP3.LUT P1, RZ, R0, 0xff, RZ, 0xc0, !PT ;  /* 0x000000ff00ff7812 */ /* 0x000fe2000782c0ff */
[----:B------:R-:W-:Y:S01]  /*15e0*/  UMOV UR36, URZ ;  /* 0x0000003f00247c82 */ /* 0x000fe20008000000 */
[----:B------:R-:W-:-:S11]  /*15f0*/  PLOP3.LUT P0, PT, PT, PT, PT, 0x80, 0x0 ;  /* 0x000000000000781c */ /* 0x000fd60003f0f070 */
[----:B------:R-:W-:Y:S05]  /*1600*/  @!P1 BRA `(.L_x_22) ;  /* 0x0000010c00349947 */ /* 0x000fea0003800000 */
[----:B------:R-:W-:Y:S01]  /*1610*/  ULDC UR4, c[0x0][0x28c] ;  /* 0x0000a30000047ab9 */ /* 0x000fe20000000800 */
[----:B------:R-:W-:Y:S01]  /*1620*/  LOP3.LUT P0, RZ, R18, 0x4, RZ, 0xc0, !PT ;  /* 0x0000000412ff7812 */ /* 0x000fe2000780c0ff */
[----:B------:R-:W-:Y:S01]  /*1630*/  UIADD3 UR4, UR4, 0x3f, URZ ;  /* 0x0000003f04047890 */ /* 0x000fe2000fffe03f */
[----:B---3--:R-:W-:Y:S01]  /*1640*/  MOV R157, 0x10 ;  /* 0x00000010009d7802 */ /* 0x008fe20000000f00 */
[----:B------:R-:W-:Y:S01]  /*1650*/  ULDC.64 UR40, c[0x0][0x198] ;  /* 0x0000660000287ab9 */ /* 0x000fe20000000a00 */
[----:B------:R-:W-:Y:S01]  /*1660*/  LOP3.LUT R158, R17, 0x1, RZ, 0xfc, !PT ;  /* 0x00000001119e7812 */ /* 0x000fe200078efcff */
[----:B------:R-:W-:Y:S01]  /*1670*/  USHF.R.S32.HI UR5, URZ, 0x1f, UR4 ;  /* 0x0000001f3f057899 */ /* 0x000fe20008011404 */
[----:B------:R-:W-:Y:S01]  /*1680*/  LOP3.LUT R160, R19, 0x1, RZ, 0xfc, !PT ;  /* 0x0000000113a07812 */ /* 0x000fe200078efcff */
[----:B------:R-:W-:Y:S01]  /*1690*/  UMOV UR39, URZ ;  /* 0x0000003f00277c82 */ /* 0x000fe20008000000 */
[----:B------:R-:W-:Y:S01]  /*16a0*/  SEL R157, R157, 0xfffffff0, !P0 ;  /* 0xfffffff09d9d7807 */ /* 0x000fe20004000000 */
[----:B------:R-:W-:Y:S01]  /*16b0*/  ULEA.HI UR5, UR5, UR4, URZ, 0x6 ;  /* 0x0000000405057291 */ /* 0x000fe2000f8f303f */
[----:B------:R-:W-:Y:S01]  /*16c0*/  UMOV UR42, URZ ;  /* 0x0000003f002a7c82 */ /* 0x000fe20008000000 */
[----:B------:R-:W-:-:S02]  /*16d0*/  UMOV UR43, URZ ;  /* 0x0000003f002b7c82 */ /* 0x000fc40008000000 */
[----:B------:R-:W-:Y:S01]  /*16e0*/  USHF.R.S32.HI UR44, URZ, 0x6, UR5 ;  /* 0x000000063f2c7899 */ /* 0x000fe20008011405 */
[----:B------:R-:W-:-:S11]  /*16f0*/  UMOV UR36, URZ ;  /* 0x0000003f00247c82 */ /* 0x000fd60008000000 */
.L_x_516:
[----:B------:R-:W-:Y:S01]  /*1700*/  LOP3.LUT R0, R18, 0x80, RZ, 0xc0, !PT ;  /* 0x0000008012007812 */ /* 0x000fe200078ec0ff */
[----:B------:R-:W3:Y:S01]  /*1710*/  S2UR UR50, SR_CgaCtaId ;  /* 0x00000000003279c3 */ /* 0x000ee20000008800 */
[----:B------:R-:W-:Y:S02]  /*1720*/  UMOV UR45, 0x400 ;  /* 0x00000400002d7882 */ /* 0x000fe40000000000 */
[----:B------:R-:W-:-:S06]  /*1730*/  SHF.R.U32.HI R0, RZ, 0x7, R0 ;  /* 0x00000007ff007819 */ /* 0x000fcc0000011600 */
[----:B------:R-:W4:Y:S01]  /*1740*/  SHFL.IDX PT, R0, R0, RZ, 0x1f ;  /* 0x00001fff00007589 */ /* 0x000f2200000e0000 */
[----:B---3--:R-:W-:Y:S01]  /*1750*/  ULEA UR45, UR50, UR45, 0x18 ;  /* 0x0000002d322d7291 */ /* 0x008fe2000f8ec03f */
[----:B----4-:R-:W-:-:S13]  /*1760*/  R2UR UR4, R0 ;  /* 0x00000000000472ca */ /* 0x010fda00000e0000 */
[----:B------:R-:W-:-:S04]  /*1770*/  ULEA.HI UR5, UR4, UR4, URZ, 0x1 ;  /* 0x0000000404057291 */ /* 0x000fc8000f8f083f */
[----:B------:R-:W-:-:S04]  /*1780*/  ULOP3.LUT UR5, UR5, 0x7fffe, URZ, 0xc0, !UPT ;  /* 0x0007fffe05057892 */ /* 0x000fc8000f8ec03f */
[----:B------:R-:W-:-:S03]  /*1790*/  UIADD3 UR5, UR4, -UR5, URZ ;  /* 0x8000000504057290 */ /* 0x000fc6000fffe03f */
[----:B------:R-:W-:Y:S01]  /*17a0*/  ULDC UR4, c[0x0][0x28c] ;  /* 0x0000a30000047ab9 */ /* 0x000fe20000000800 */
[----:B------:R-:W-:Y:S01]  /*17b0*/  ULEA UR5, UR5, UR45, 0xd ;  /* 0x0000002d05057291 */ /* 0x000fe2000f8e683f */
[----:B------:R-:W-:-:S03]  /*17c0*/  ISETP.LT.AND P0, PT, RZ, UR4, PT ;  /* 0x00000004ff007c0c */ /* 0x000fc6000bf01270 */
[----:B------:R-:W-:-:S04]  /*17d0*/  UIADD3 UR5, UR5, 0x8400, URZ ;  /* 0x0000840005057890 */ /* 0x000fc8000fffe03f */
[----:B------:R-:W-:-:S04]  /*17e0*/  USHF.R.U32.HI UR5, URZ, 0x4, UR5 ;  /* 0x000000043f057899 */ /* 0x000fc80008011605 */
[----:B------:R-:W-:Y:S02]  /*17f0*/  ULOP3.LUT UR51, UR5, 0x3fff, URZ, 0xc0, !UPT ;  /* 0x00003fff05337892 */ /* 0x000fe4000f8ec03f */
[----:B-1----:R-:W-:Y:S10]  /*1800*/  @P0 BRA `(.L_x_23) ;  /* 0x0000000000400947 */ /* 0x002ff40003800000 */
[----:B------:R-:W-:Y:S01]  /*1810*/  MOV R0, 0x0 ;  /* 0x0000000000007802 */ /* 0x000fe20000000f00 */
[----:B------:R-:W-:Y:S01]  /*1820*/  ULDC.64 UR4, c[0x4][0x70] ;  /* 0x01001c0000047ab9 */ /* 0x000fe20000000a00 */
[----:B------:R-:W-:Y:S01]  /*1830*/  ULDC.64 UR6, c[0x4][0x8] ;  /* 0x0100020000067ab9 */ /* 0x000fe20000000a00 */
[----:B--2---:R-:W-:Y:S01]  /*1840*/  IMAD.U32 R4, RZ, RZ, UR4 ;  /* 0x00000004ff047e24 */ /* 0x004fe2000f8e00ff */
[----:B------:R2:W3:Y:S01]  /*1850*/  LDC.64 R14, c[0x4][R0] ;  /* 0x01000000000e7b82 */ /* 0x0004e20000000a00 */
[----:B------:R-:W-:Y:S01]  /*1860*/  MOV R5, UR5 ;  /* 0x0000000500057c02 */ /* 0x000fe20008000f00 */
[----:B------:R-:W-:Y:S01]  /*1870*/  ULDC.64 UR4, c[0x4][0x78] ;  /* 0x01001e0000047ab9 */ /* 0x000fe20000000a00 */
[----:B------:R-:W-:Y:S01]  /*1880*/  IMAD.U32 R10, RZ, RZ, UR6 ;  /* 0x00000006ff0a7e24 */ /* 0x000fe2000f8e00ff */
[----:B------:R-:W-:Y:S01]  /*1890*/  MOV R6, UR4 ;  /* 0x0000000400067c02 */ /* 0x000fe20008000f00 */
[----:B------:R-:W-:Y:S01]  /*18a0*/  IMAD.MOV.U32 R13, RZ, RZ, RZ ;  /* 0x000000ffff0d7224 */ /* 0x000fe200078e00ff */
[----:B------:R-:W-:-:S02]  /*18b0*/  MOV R7, UR5 ;  /* 0x0000000500077c02 */ /* 0x000fc40008000f00 */
[----:B------:R-:W-:Y:S02]  /*18c0*/  MOV R11, UR7 ;  /* 0x00000007000b7c02 */ /* 0x000fe40008000f00 */
[----:B------:R-:W-:Y:S02]  /*18d0*/  MOV R8, 0x1e1 ;  /* 0x000001e100087802 */ /* 0x000fe40000000f00 */
[----:B--2---:R-:W-:-:S07]  /*18e0*/  MOV R12, 0x1 ;  /* 0x00000001000c7802 */ /* 0x004fce0000000f00 */
[----:B------:R-:W-:-:S07]  /*18f0*/  LEPC R20, `(.L_x_23) ;  /* 0x000000001014794e */ /* 0x000fce0000000000 */
[----:B-1-3-5:R-:W-:Y:S05]  /*1900*/  CALL.ABS.NOINC R14 ;  /* 0x000000000e007343 */ /* 0x02afea0003c00000 */
.L_x_23:
[----:B------:R-:W-:-:S13]  /*1910*/  ISETP.NE.AND P0, PT, R158, 0x3, PT ;  /* 0x000000039e00780c */ /* 0x000fda0003f05270 */
[----:B------:R-:W-:Y:S05]  /*1920*/  @!P0 BRA `(.L_x_24) ;  /* 0x0000000000048947 */ /* 0x000fea0003800000 */
[----:B-1----:R-:W-:Y:S01]  /*1930*/  BPT.TRAP 0x1 ;  /* 0x000000040000795c */ /* 0x002fe20000300000 */
.L_x_24:
[----:B------:R-:W-:Y:S02]  /*1940*/  MOV R3, UR43 ;  /* 0x0000002b00037c02 */ /* 0x000fe40008000f00 */
[----:B------:R-:W-:Y:S02]  /*1950*/  MOV R0, UR42 ;  /* 0x0000002a00007c02 */ /* 0x000fe40008000f00 */
[----:B------:R-:W-:Y:S02]  /*1960*/  LEA R3, R3, UR45, 0x3 ;  /* 0x0000002d03037c11 */ /* 0x000fe4000f8e18ff */
[----:B------:R-:W-:-:S04]  /*1970*/  SHF.L.U32 R0, R0, 0x1f, RZ ;  /* 0x0000001f00007819 */ /* 0x000fc800000006ff */
[----:B------:R3:W4:Y:S01]  /*1980*/  SYNCS.PHASECHK.TRANS64.TRYWAIT P1, [R3+URZ], R0 ;  /* 0x00000000030075a7 */ /* 0x000722000802017f */
[----:B------:R-:W-:Y:S05]  /*1990*/  @!P0 BRA `(.L_x_25) ;  /* 0x0000000000048947 */ /* 0x000fea0003800000 */
[----:B-1----:R-:W-:Y:S01]  /*19a0*/  BPT.TRAP 0x1 ;  /* 0x000000040000795c */ /* 0x002fe20000300000 */
.L_x_25:
[----:B----4-:R-:W-:Y:S05]  /*19b0*/  @P1 BRA `(.L_x_26) ;  /* 0x0000000000081947 */ /* 0x010fea0003800000 */
[----:B------:R-:W4:Y:S02]  /*19c0*/  SYNCS.PHASECHK.TRANS64.TRYWAIT P1, [R3+URZ], R0 ;  /* 0x00000000030075a7 */ /* 0x000f24000802017f */
[----:B----4-:R-:W-:Y:S05]  /*19d0*/  @!P1 BRA `(.L_x_27) ;  /* 0x0000013800549947 */ /* 0x010fea0003800000 */
.L_x_26:
[----:B------:R-:W-:-:S04]  /*19e0*/  UISETP.LT.AND UP0, UPT, UR44, 0x1, UPT ;  /* 0x000000012c00788c */ /* 0x000fc8000bf01270 */
[----:B------:R-:W-:-:S06]  /*19f0*/  USEL UR4, UR44, 0x1, UP0 ;  /* 0x000000012c047887 */ /* 0x000fcc0008000000 */
[----:B---34-:R-:W-:Y:S01]  /*1a00*/  MOV R0, UR4 ;  /* 0x0000000400007c02 */ /* 0x018fe20008000f00 */
[----:B------:R-:W-:Y:S05]  /*1a10*/  WARPSYNC.ALL ;  /* 0x0000000000007948 */ /* 0x000fea0003800000 */
[----:B------:R-:W-:-:S04]  /*1a20*/  IADD3 R0, -R0, UR44, RZ ;  /* 0x0000002c00007c10 */ /* 0x000fc8000fffe1ff */
[----:B------:R-:W-:Y:S01]  /*1a30*/  ISETP.GE.AND P1, PT, R0, 0x1, PT ;  /* 0x000000010000780c */ /* 0x000fe20003f26270 */
[----:B------:R-:W-:Y:S01]  /*1a40*/  UIADD3 UR4, UR45, 0x18400, URZ ;  /* 0x000184002d047890 */ /* 0x000fe2000fffe03f */
[----:B------:R-:W-:Y:S01]  /*1a50*/  WARPGROUP.ARRIVE ;  /* 0x00000000000079c5 */ /* 0x000fe20000000000 */
[----:B------:R-:W-:Y:S02]  /*1a60*/  ULOP3.LUT UR8, UR51, 0x10000, URZ, 0xfc, !UPT ;  /* 0x0001000033087892 */ /* 0x000fe4000f8efc3f */
[----:B------:R-:W-:Y:S02]  /*1a70*/  USHF.R.U32.HI UR4, URZ, 0x4, UR4 ;  /* 0x000000043f047899 */ /* 0x000fe40008011604 */
[----:B------:R-:W-:Y:S02]  /*1a80*/  ULEA UR10, UR43, UR8, 0xa ;  /* 0x000000082b0a7291 */ /* 0x000fe4000f8e503f */
[----:B------:R-:W-:Y:S01]  /*1a90*/  ULOP3.LUT UR4, UR4, 0x3fff, URZ, 0xc0, !UPT ;  /* 0x00003fff04047892 */ /* 0x000fe2000f8ec03f */
[----:B------:R-:W-:Y:S01]  /*1aa0*/  UMOV UR5, 0x40000040 ;  /* 0x4000004000057882 */ /* 0x000fe20000000000 */
[----:B------:R-:W-:-:S02]  /*1ab0*/  UMOV UR7, 0x40000040 ;  /* 0x4000004000077882 */ /* 0x000fc40000000000 */
[----:B------:R-:W-:-:S03]  /*1ac0*/  ULOP3.LUT UR9, UR4, 0x10000, URZ, 0xfc, !UPT ;  /* 0x0001000004097892 */ /* 0x000fc6000f8efc3f */
[----:B------:R-:W-:Y:S01]  /*1ad0*/  UMOV UR4, UR10 ;  /* 0x0000000a00047c82 */ /* 0x000fe20008000000 */
[----:B------:R-:W-:-:S07]  /*1ae0*/  ULEA UR11, UR43, UR9, 0xb ;  /* 0x000000092b0b7291 */ /* 0x000fce000f8e583f */
[----:B------:R-:W-:Y:S02]  /*1af0*/  UMOV UR6, UR11 ;  /* 0x0000000b00067c82 */ /* 0x000fe40008000000 */
[----:B------:R-:W-:Y:S01]  /*1b00*/  HGMMA.64x256x16.F32.BF16 R24, gdesc[UR4], RZ, !UPT, gsb0 ;  /* 0x03e00000041879f0 */ /* 0x000fe2000c0018ff */
[----:B------:R-:W-:Y:S02]  /*1b10*/  UIADD3 UR4, UR10, 0x2, URZ ;  /* 0x000000020a047890 */ /* 0x000fe4000fffe03f */
[----:B------:R-:W-:Y:S01]  /*1b20*/  UIADD3 UR6, UR11, 0x2, URZ ;  /* 0x000000020b067890 */ /* 0x000fe2000fffe03f */
[----:B------:R-:W-:Y:S01]  /*1b30*/  UMOV UR5, 0x40000040 ;  /* 0x4000004000057882 */ /* 0x000fe20000000000 */
[----:B------:R-:W-:Y:S01]  /*1b40*/  UMOV UR7, 0x40000040 ;  /* 0x4000004000077882 */ /* 0x000fe20000000000 */
[----:B------:R-:W-:Y:S02]  /*1b50*/  WARPGROUP.DEPBAR.LE gsb0, 0x0 ;  /* 0x00008000000079c5 */ /* 0x000fe40000010000 */
[----:B------:R-:W-:-:S15]  /*1b60*/  WARPGROUP.ARRIVE ;  /* 0x00000000000079c5 */ /* 0x000fde0000000000 */
[----:B------:R-:W-:-:S05]  /*1b70*/  NOP ;  /* 0x0000000000007918 */ /* 0x000fca0000000000 */
[----:B------:R-:W-:Y:S01]  /*1b80*/  HGMMA.64x256x16.F32.BF16 R24, gdesc[UR4], R24, gsb0 ;  /* 0x03e00000041879f0 */ /* 0x000fe20008001818 */
        /* <DEDUP_REMOVED lines=15> */
[----:B------:R-:W-:Y:S03]  /*1c80*/  HGMMA.64x256x16.F32.BF16 R24, gdesc[UR4], R24, gsb0 ;  /* 0x03e00000041879f0 */ /* 0x000fe60008001818 */
[----:B------:R-:W-:Y:S02]  /*1c90*/  WARPGROUP.DEPBAR.LE gsb0, 0x0 ;  /* 0x00008000000079c5 */ /* 0x000fe40000010000 */
[----:B------:R-:W-:Y:S05]  /*1ca0*/  @!P1 BRA `(.L_x_28) ;  /* 0x00000004001c9947 */ /* 0x000fea0003800000 */
[----:B------:R-:W-:Y:S02]  /*1cb0*/  UIADD3 UR4, UR43, 0x1, URZ ;  /* 0x000000012b047890 */ /* 0x000fe4000fffe03f */
[----:B------:R-:W-:Y:S02]  /*1cc0*/  IMAD.U32 R3, RZ, RZ, UR43 ;  /* 0x0000002bff037e24 */ /* 0x000fe4000f8e00ff */
[----:B------:R-:W-:-:S04]  /*1cd0*/  UISETP.NE.AND UP0, UPT, UR4, 0x4, UPT ;  /* 0x000000040400788c */ /* 0x000fc8000bf05270 */
[----:B------:R-:W-:Y:S02]  /*1ce0*/  USEL UR5, URZ, 0x1, UP0 ;  /* 0x000000013f057887 */ /* 0x000fe40008000000 */
[----:B------:R-:W-:Y:S02]  /*1cf0*/  USEL UR10, UR4, URZ, UP0 ;  /* 0x0000003f040a7287 */ /* 0x000fe40008000000 */
[----:B------:R-:W-:-:S06]  /*1d00*/  ULOP3.LUT UR5, UR42, UR5, URZ, 0x3c, !UPT ;  /* 0x000000052a057292 */ /* 0x000fcc000f8e3c3f */
[----:B------:R-:W-:-:S07]  /*1d10*/  MOV R6, UR5 ;  /* 0x0000000500067c02 */ /* 0x000fce0008000f00 */
.L_x_35:
[----:B------:R-:W-:Y:S05]  /*1d20*/  @!P0 BRA `(.L_x_29) ;  /* 0x0000000000048947 */ /* 0x000fea0003800000 */
[----:B-1----:R-:W-:Y:S01]  /*1d30*/  BPT.TRAP 0x1 ;  /* 0x000000040000795c */ /* 0x002fe20000300000 */
.L_x_29:
[----:B------:R-:W-:Y:S01]  /*1d40*/  ULEA UR4, UR10, UR45, 0x3 ;  /* 0x0000002d0a047291 */ /* 0x000fe2000f8e183f */
[----:B--2---:R-:W-:-:S08]  /*1d50*/  SHF.L.U32 R4, R6, 0x1f, RZ ;  /* 0x0000001f06047819 */ /* 0x004fd000000006ff */
[----:B------:R2:W3:Y:S01]  /*1d60*/  SYNCS.PHASECHK.TRANS64.TRYWAIT P1, [UR4], R4 ;  /* 0x00000004ff0075a7 */ /* 0x0004e20008020144 */
[----:B------:R-:W-:Y:S05]  /*1d70*/  @!P0 BRA `(.L_x_30) ;  /* 0x0000000000048947 */ /* 0x000fea0003800000 */
[----:B-1----:R-:W-:Y:S01]  /*1d80*/  BPT.TRAP 0x1 ;  /* 0x000000040000795c */ /* 0x002fe20000300000 */
.L_x_30:
[----:B---3--:R-:W-:Y:S05]  /*1d90*/  @P1 BRA `(.L_x_31) ;  /* 0x0000000000081947 */ /* 0x008fea0003800000 */
[----:B------:R-:W3:Y:S02]  /*1da0*/  SYNCS.PHASECHK.TRANS64.TRYWAIT P1, [UR4], R4 ;  /* 0x00000004ff0075a7 */ /* 0x000ee40008020144 */
[----:B---3--:R-:W-:Y:S05]  /*1db0*/  @!P1 BRA `(.L_x_32) ;  /* 0x0000013400709947 */ /* 0x008fea0003800000 */
.L_x_31:
[----:B------:R-:W-:Y:S01]  /*1dc0*/  ULEA UR11, UR10, UR8, 0xa ;  /* 0x000000080a0b7291 */ /* 0x000fe2000f8e503f */
[----:B------:R-:W-:Y:S01]  /*1dd0*/  WARPGROUP.ARRIVE ;  /* 0x00000000000079c5 */ /* 0x000fe20000000000 */
[----:B------:R-:W-:Y:S01]  /*1de0*/  ULEA UR12, UR10, UR9, 0xb ;  /* 0x000000090a0c7291 */ /* 0x000fe2000f8e583f */
[----:B------:R-:W-:Y:S01]  /*1df0*/  UMOV UR5, 0x40000040 ;  /* 0x4000004000057882 */ /* 0x000fe20000000000 */
[----:B------:R-:W-:-:S03]  /*1e00*/  UMOV UR7, 0x40000040 ;  /* 0x4000004000077882 */ /* 0x000fc60000000000 */
[----:B------:R-:W-:Y:S02]  /*1e10*/  UMOV UR4, UR11 ;  /* 0x0000000b00047c82 */ /* 0x000fe40008000000 */
[----:B------:R-:W-:Y:S02]  /*1e20*/  UMOV UR6, UR12 ;  /* 0x0000000c00067c82 */ /* 0x000fe40008000000 */
[----:B------:R-:W-:Y:S01]  /*1e30*/  HGMMA.64x256x16.F32.BF16 R24, gdesc[UR4], R24, gsb0 ;  /* 0x03e00000041879f0 */ /* 0x000fe20008001818 */
[----:B------:R-:W-:Y:S02]  /*1e40*/  UIADD3 UR4, UR11, 0x2, URZ ;  /* 0x000000020b047890 */ /* 0x000fe4000fffe03f */
[----:B------:R-:W-:Y:S01]  /*1e50*/  UIADD3 UR6, UR12, 0x2, URZ ;  /* 0x000000020c067890 */ /* 0x000fe2000fffe03f */
[----:B------:R-:W-:Y:S01]  /*1e60*/  UMOV UR5, 0x40000040 ;  /* 0x4000004000057882 */ /* 0x000fe20000000000 */
[----:B------:R-:W-:Y:S01]  /*1e70*/  UMOV UR7, 0x40000040 ;  /* 0x4000004000077882 */ /* 0x000fe20000000000 */
[----:B------:R-:W-:-:S02]  /*1e80*/  WARPGROUP.DEPBAR.LE gsb0, 0x0 ;  /* 0x00008000000079c5 */ /* 0x000fc40000010000 */
        /* <DEDUP_REMOVED lines=21> */
[----:B-1----:R-:W-:Y:S01]  /*1fe0*/  BPT.TRAP 0x1 ;  /* 0x000000040000795c */ /* 0x002fe20000300000 */
.L_x_33:
[----:B------:R-:W-:-:S13]  /*1ff0*/  ISETP.NE.AND P1, PT, R152, RZ, PT ;  /* 0x000000ff9800720c */ /* 0x000fda0003f25270 */
[----:B--23--:R-:W-:-:S04]  /*2000*/  @P1 LEA R4, R3, UR45, 0x3 ;  /* 0x0000002d03041c11 */ /* 0x00cfc8000f8e18ff */
[----:B------:R-:W-:-:S04]  /*2010*/  @P1 IADD3 R4, R4, 0x20, RZ ;  /* 0x0000002004041810 */ /* 0x000fc80007ffe0ff */
[----:B------:R-:W-:-:S04]  /*2020*/  @P1 PRMT R4, R153, 0x654, R4 ;  /* 0x0000065499041816 */ /* 0x000fc80000000004 */
[----:B------:R2:W-:Y:S01]  /*2030*/  @P1 SYNCS.ARRIVE.TRANS64.RED.A1T0 RZ, [R4+URZ], RZ ;  /* 0x000000ff04ff19a7 */ /* 0x0005e2000810043f */
[----:B------:R-:W-:-:S13]  /*2040*/  ISETP.GT.U32.AND P1, PT, R17, 0x1, PT ;  /* 0x000000011100780c */ /* 0x000fda0003f24070 */
[----:B--2---:R-:W-:Y:S05]  /*2050*/  @P1 BRA `(.L_x_34) ;  /* 0x0000000000041947 */ /* 0x004fea0003800000 */
[----:B-1----:R-:W-:Y:S01]  /*2060*/  BPT.TRAP 0x1 ;  /* 0x000000040000795c */ /* 0x002fe20000300000 */
.L_x_34:
[----:B------:R-:W-:Y:S01]  /*2070*/  UIADD3 UR10, UR10, 0x1, URZ ;  /* 0x000000010a0a7890 */ /* 0x000fe2000fffe03f */
[C---:B------:R-:W-:Y:S01]  /*2080*/  ISETP.GT.AND P2, PT, R0.reuse, 0x1, PT ;  /* 0x000000010000780c */ /* 0x040fe20003f44270 */
[----:B------:R-:W-:Y:S01]  /*2090*/  VIADD R0, R0, 0xffffffff ;  /* 0xffffffff00007836 */ /* 0x000fe20000000000 */
[----:B------:R-:W-:Y:S01]  /*20a0*/  IADD3 R3, R3, 0x1, RZ ;  /* 0x0000000103037810 */ /* 0x000fe20007ffe0ff */
[----:B------:R-:W-:-:S03]  /*20b0*/  UISETP.NE.AND UP0, UPT, UR10, 0x4, UPT ;  /* 0x000000040a00788c */ /* 0x000fc6000bf05270 */
[C---:B------:R-:W-:Y:S01]  /*20c0*/  ISETP.NE.AND P1, PT, R3.reuse, 0x4, PT ;  /* 0x000000040300780c */ /* 0x040fe20003f25270 */
[----:B------:R-:W-:Y:S02]  /*20d0*/  USEL UR4, URZ, 0x1, UP0 ;  /* 0x000000013f047887 */ /* 0x000fe40008000000 */
[----:B------:R-:W-:Y:S01]  /*20e0*/  USEL UR10, UR10, URZ, UP0 ;  /* 0x0000003f0a0a7287 */ /* 0x000fe20008000000 */
[----:B------:R-:W-:-:S03]  /*20f0*/  SEL R3, R3, RZ, P1 ;  /* 0x000000ff03037207 */ /* 0x000fc60000800000 */
[----:B------:R-:W-:Y:S01]  /*2100*/  LOP3.LUT R6, R6, UR4, RZ, 0x3c, !PT ;  /* 0x0000000406067c12 */ /* 0x000fe2000f8e3cff */
[----:B------:R-:W-:Y:S07]  /*2110*/  @P2 BRA `(.L_x_35) ;  /* 0xfffffffc00002947 */ /* 0x000fee000383ffff */
.L_x_28:
[----:B------:R-:W3:Y:S02]  /*2120*/  LDC R0, c[0x0][0x28c] ;  /* 0x0000a300ff007b82 */ /* 0x000ee40000000800 */
[----:B---3--:R-:W-:-:S13]  /*2130*/  ISETP.GE.AND P1, PT, R0, 0x1, PT ;  /* 0x000000010000780c */ /* 0x008fda0003f26270 */
[----:B------:R-:W-:Y:S05]  /*2140*/  @!P1 BRA `(.L_x_36) ;  /* 0x0000000000449947 */ /* 0x000fea0003800000 */
[----:B------:R-:W-:Y:S05]  /*2150*/  @!P0 BRA `(.L_x_37) ;  /* 0x0000000000048947 */ /* 0x000fea0003800000 */
[----:B-1----:R-:W-:Y:S01]  /*2160*/  BPT.TRAP 0x1 ;  /* 0x000000040000795c */ /* 0x002fe20000300000 */
.L_x_37:
[----:B------:R-:W-:Y:S01]  /*2170*/  ISETP.NE.AND P0, PT, R152, RZ, PT ;  /* 0x000000ff9800720c */ /* 0x000fe20003f05270 */
[----:B------:R-:W-:Y:S01]  /*2180*/  UISETP.LT.AND UP1, UPT, UR44, 0x1, UPT ;  /* 0x000000012c00788c */ /* 0x000fe2000bf21270 */
[----:B------:R-:W-:-:S11]  /*2190*/  MOV R3, UR45 ;  /* 0x0000002d00037c02 */ /* 0x000fd60008000f00 */
[----:B------:R-:W-:-:S05]  /*21a0*/  VOTEU.ANY UP0, P0 ;  /* 0x00000000003f7886 */ /* 0x000fca0000000100 */
[----:B------:R-:W-:-:S04]  /*21b0*/  @UP0 USEL UR4, UR44, 0x1, UP1 ;  /* 0x000000012c040887 */ /* 0x000fc80008800000 */
[----:B------:R-:W-:-:S06]  /*21c0*/  @UP0 UIADD3 UR4, UR43, UR44, -UR4 ;  /* 0x0000002c2b040290 */ /* 0x000fcc000fffe804 */
[----:B------:R-:W-:-:S04]  /*21d0*/  MOV R0, UR4 ;  /* 0x0000000400007c02 */ /* 0x000fc80008000f00 */
[----:B------:R-:W-:-:S04]  /*21e0*/  @P0 SHF.L.U32 R0, R0, 0x3, RZ ;  /* 0x0000000300000819 */ /* 0x000fc800000006ff */
[----:B------:R-:W-:-:S04]  /*21f0*/  @P0 LOP3.LUT R0, R0, 0x18, RZ, 0xc0, !PT ;  /* 0x0000001800000812 */ /* 0x000fc800078ec0ff */
[----:B------:R-:W-:-:S04]  /*2200*/  @P0 IADD3 R0, R3, 0x20, R0 ;  /* 0x0000002003000810 */ /* 0x000fc80007ffe000 */
[----:B------:R-:W-:-:S04]  /*2210*/  @P0 PRMT R0, R153, 0x654, R0 ;  /* 0x0000065499000816 */ /* 0x000fc80000000000 */
[----:B------:R3:W-:Y:S01]  /*2220*/  @P0 SYNCS.ARRIVE.TRANS64.RED.A1T0 RZ, [R0+URZ], RZ ;  /* 0x000000ff00ff09a7 */ /* 0x0007e2000810043f */
[----:B------:R-:W-:-:S13]  /*2230*/  ISETP.GT.U32.AND P0, PT, R17, 0x1, PT ;  /* 0x000000011100780c */ /* 0x000fda0003f04070 */
[----:B---3--:R-:W-:Y:S05]  /*2240*/  @P0 BRA `(.L_x_36) ;  /* 0x0000000000040947 */ /* 0x008fea0003800000 */
[----:B-1----:R-:W-:Y:S01]  /*2250*/  BPT.TRAP 0x1 ;  /* 0x000000040000795c */ /* 0x002fe20000300000 */
.L_x_36:
[----:B------:R-:W-:Y:S01]  /*2260*/  UIADD3 UR4, UR45, 0x200, URZ ;  /* 0x000002002d047890 */ /* 0x000fe2000fffe03f */
[----:B------:R-:W-:Y:S02]  /*2270*/  R2UR UR54, R23 ;  /* 0x00000000173672ca */ /* 0x000fe400000e0000 */
[----:B------:R-:W-:Y:S01]  /*2280*/  R2UR UR53, R159 ;  /* 0x000000009f3572ca */ /* 0x000fe200000e0000 */
[----:B------:R-:W-:-:S06]  /*2290*/  ULOP3.LUT UP0, URZ, UR4, 0x1bf, URZ, 0xc0, !UPT ;  /* 0x000001bf043f7892 */ /* 0x000fcc000f80c03f */
[----:B------:R-:W-:-:S04]  /*22a0*/  PLOP3.LUT P0, PT, PT, PT, UP0, 0x80, 0x0 ;  /* 0x000000000000781c */ /* 0x000fc80003f0f008 */
[----:B------:R-:W-:Y:S02]  /*22b0*/  USHF.L.U32 UR54, UR54, 0x7, URZ ;  /* 0x0000000736367899 */ /* 0x000fe4000800063f */
[----:B------:R-:W-:-:S07]  /*22c0*/  USHF.L.U32 UR53, UR53, 0x8, URZ ;  /* 0x0000000835357899 */ /* 0x000fce000800063f */
[----:B------:R-:W-:Y:S05]  /*22d0*/  @!P0 BRA `(.L_x_38) ;  /* 0x00000000007c8947 */ /* 0x000fea0003800000 */
        /* <DEDUP_REMOVED lines=16> */
.L_x_39:
[----:B------:R1:W2:Y:S01]  /*23e0*/  LDC.64 R14, c[0x4][R23] ;  /* 0x01000000170e7b82 */ /* 0x0002a20000000a00 */
[----:B------:R-:W-:Y:S01]  /*23f0*/  ULDC.64 UR4, c[0x4][0x80] ;  /* 0x0100200000047ab9 */ /* 0x000fe20000000a00 */
[----:B------:R-:W-:Y:S01]  /*2400*/  ULDC.64 UR6, c[0x4][0x10] ;  /* 0x0100040000067ab9 */ /* 0x000fe20000000a00 */
[----:B------:R-:W-:Y:S01]  /*2410*/  MOV R4, UR4 ;  /* 0x0000000400047c02 */ /* 0x000fe20008000f00 */
[----:B------:R-:W-:Y:S01]  /*2420*/  IMAD.MOV.U32 R12, RZ, RZ, 0x1 ;  /* 0x00000001ff0c7424 */ /* 0x000fe200078e00ff */
[----:B------:R-:W-:Y:S01]  /*2430*/  MOV R5, UR5 ;  /* 0x0000000500057c02 */ /* 0x000fe20008000f00 */
[----:B------:R-:W-:Y:S01]  /*2440*/  ULDC.64 UR4, c[0x4][0x88] ;  /* 0x0100220000047ab9 */ /* 0x000fe20000000a00 */
[----:B------:R-:W-:Y:S01]  /*2450*/  MOV R10, UR6 ;  /* 0x00000006000a7c02 */ /* 0x000fe20008000f00 */
[----:B------:R-:W-:Y:S01]  /*2460*/  IMAD.U32 R7, RZ, RZ, UR5 ;  /* 0x00000005ff077e24 */ /* 0x000fe2000f8e00ff */
[----:B------:R-:W-:Y:S02]  /*2470*/  MOV R6, UR4 ;  /* 0x0000000400067c02 */ /* 0x000fe40008000f00 */
[----:B------:R-:W-:-:S02]  /*2480*/  MOV R11, UR7 ;  /* 0x00000007000b7c02 */ /* 0x000fc40008000f00 */
[----:B------:R-:W-:Y:S02]  /*2490*/  MOV R8, 0x70 ;  /* 0x0000007000087802 */ /* 0x000fe40000000f00 */
[----:B-1----:R-:W-:-:S07]  /*24a0*/  MOV R13, RZ ;  /* 0x000000ff000d7202 */ /* 0x002fce0000000f00 */
[----:B------:R-:W-:-:S07]  /*24b0*/  LEPC R20, `(.L_x_38) ;  /* 0x000000001014794e */ /* 0x000fce0000000000 */
[----:B--2---:R-:W-:Y:S05]  /*24c0*/  CALL.ABS.NOINC R14 ;  /* 0x000000000e007343 */ /* 0x004fea0003c00000 */
.L_x_38:
[----:B------:R-:W3:Y:S02]  /*24d0*/  LDC.64 R8, c[0x0][0x590] ;  /* 0x00016400ff087b82 */ /* 0x000ee40000000a00 */
[----:B---3--:R-:W-:-:S04]  /*24e0*/  ISETP.NE.U32.AND P2, PT, R8, RZ, PT ;  /* 0x000000ff0800720c */ /* 0x008fc80003f45070 */
[----:B------:R-:W-:-:S13]  /*24f0*/  ISETP.NE.AND.EX P2, PT, R9, RZ, PT, P2 ;  /* 0x000000ff0900720c */ /* 0x000fda0003f45320 */
[----:B------:R-:W-:Y:S05]  /*2500*/  @!P2 BRA `(.L_x_40) ;  /* 0x000000000034a947 */ /* 0x000fea0003800000 */
[----:B------:R-:W-:Y:S02]  /*2510*/  ULDC.64 UR4, c[0x0][0x588] ;  /* 0x0001620000047ab9 */ /* 0x000fe40000000a00 */
[----:B------:R-:W-:-:S04]  /*2520*/  ISETP.NE.U32.AND P0, PT, RZ, UR4, PT ;  /* 0x00000004ff007c0c */ /* 0x000fc8000bf05070 */
[----:B------:R-:W-:-:S13]  /*2530*/  ISETP.NE.AND.EX P0, PT, RZ, UR5, PT, P0 ;  /* 0x00000005ff007c0c */ /* 0x000fda000bf05300 */
[----:B------:R-:W-:Y:S05]  /*2540*/  @!P0 BRA `(.L_x_41) ;  /* 0x0000000000188947 */ /* 0x000fea0003800000 */
[----:B--2---:R-:W2:Y:S01]  /*2550*/  LDC.64 R4, c[0x0][0x588] ;  /* 0x00016200ff047b82 */ /* 0x004ea20000000a00 */
[----:B------:R-:W-:-:S04]  /*2560*/  IMAD R3, R8, UR55, RZ ;  /* 0x0000003708037c24 */ /* 0x000fc8000f8e02ff */
[----:B--2---:R-:W-:-:S05]  /*2570*/  IMAD.WIDE R4, R3, 0x4, R4 ;  /* 0x0000000403047825 */ /* 0x004fca00078e0204 */
[----:B-----5:R3:W5:Y:S01]  /*2580*/  LDG.E R155, desc[UR48][R4.64] ;  /* 0x00000030049b7981 */ /* 0x020762000c1e1900 */
[----:B------:R-:W-:Y:S01]  /*2590*/  MOV R154, 0x1 ;  /* 0x00000001009a7802 */ /* 0x000fe20000000f00 */
[----:B------:R-:W-:Y:S06]  /*25a0*/  BRA `(.L_x_40) ;  /* 0x00000000000c7947 */ /* 0x000fec0003800000 */
.L_x_41:
[----:B------:R-:W-:Y:S01]  /*25b0*/  ULDC UR4, c[0x0][0x580] ;  /* 0x0001600000047ab9 */ /* 0x000fe20000000800 */
[----:B------:R-:W-:Y:S01]  /*25c0*/  MOV R154, 0x1 ;  /* 0x00000001009a7802 */ /* 0x000fe20000000f00 */
[----:B-----5:R-:W-:-:S07]  /*25d0*/  IMAD.U32 R155, RZ, RZ, UR4 ;  /* 0x00000004ff9b7e24 */ /* 0x020fce000f8e00ff */
.L_x_40:
[----:B------:R-:W4:Y:S02]  /*25e0*/  LDC.64 R6, c[0x0][0x5b0] ;  /* 0x00016c00ff067b82 */ /* 0x000f240000000a00 */
[----:B----4-:R-:W-:-:S04]  /*25f0*/  ISETP.NE.U32.AND P0, PT, R6, RZ, PT ;  /* 0x000000ff0600720c */ /* 0x010fc80003f05070 */
[----:B------:R-:W-:-:S13]  /*2600*/  ISETP.NE.AND.EX P0, PT, R7, RZ, PT, P0 ;  /* 0x000000ff0700720c */ /* 0x000fda0003f05300 */
[----:B------:R-:W-:Y:S05]  /*2610*/  @!P0 BRA `(.L_x_42) ;  /* 0x00000000002c8947 */ /* 0x000fea0003800000 */
[----:B------:R-:W-:Y:S02]  /*2620*/  ULDC.64 UR4, c[0x0][0x5a8] ;  /* 0x00016a0000047ab9 */ /* 0x000fe40000000a00 */
[----:B------:R-:W-:-:S04]  /*2630*/  ISETP.NE.U32.AND P0, PT, RZ, UR4, PT ;  /* 0x00000004ff007c0c */ /* 0x000fc8000bf05070 */
[----:B------:R-:W-:-:S13]  /*2640*/  ISETP.NE.AND.EX P0, PT, RZ, UR5, PT, P0 ;  /* 0x00000005ff007c0c */ /* 0x000fda000bf05300 */
[----:B------:R-:W-:Y:S05]  /*2650*/  @!P0 BRA `(.L_x_43) ;  /* 0x0000000000148947 */ /* 0x000fea0003800000 */
[----:B--23--:R-:W2:Y:S01]  /*2660*/  LDC.64 R4, c[0x0][0x5a8] ;  /* 0x00016a00ff047b82 */ /* 0x00cea20000000a00 */
[----:B------:R-:W-:-:S04]  /*2670*/  IMAD R3, R6, UR55, RZ ;  /* 0x0000003706037c24 */ /* 0x000fc8000f8e02ff */
[----:B--2---:R-:W-:-:S05]  /*2680*/  IMAD.WIDE R4, R3, 0x4, R4 ;  /* 0x0000000403047825 */ /* 0x004fca00078e0204 */
[----:B-----5:R4:W5:Y:S01]  /*2690*/  LDG.E R156, desc[UR48][R4.64] ;  /* 0x00000030049c7981 */ /* 0x020962000c1e1900 */
[----:B------:R-:W-:Y:S05]  /*26a0*/  BRA `(.L_x_42) ;  /* 0x0000000000087947 */ /* 0x000fea0003800000 */
.L_x_43:
[----:B------:R-:W-:Y:S02]  /*26b0*/  ULDC UR4, c[0x0][0x5a0] ;  /* 0x0001680000047ab9 */ /* 0x000fe40000000800 */
[----:B-----5:R-:W-:-:S07]  /*26c0*/  MOV R156, UR4 ;  /* 0x00000004009c7c02 */ /* 0x020fce0008000f00 */
.L_x_42:
[----:B------:R-:W-:Y:S01]  /*26d0*/  ULDC.64 UR4, c[0x0][0x588] ;  /* 0x0001620000047ab9 */ /* 0x000fe20000000a00 */
[----:B------:R-:W-:Y:S01]  /*26e0*/  ISETP.NE.U32.AND P3, PT, R8, RZ, PT ;  /* 0x000000ff0800720c */ /* 0x000fe20003f65070 */
[----:B------:R-:W-:Y:S02]  /*26f0*/  UISETP.NE.U32.AND UP0, UPT, UR4, URZ, UPT ;  /* 0x0000003f0400728c */ /* 0x000fe4000bf05070 */
[----:B------:R-:W-:Y:S02]  /*2700*/  ISETP.NE.U32.AND P4, PT, RZ, UR4, PT ;  /* 0x00000004ff007c0c */ /* 0x000fe4000bf85070 */
[----:B------:R-:W-:Y:S01]  /*2710*/  ISETP.NE.AND.EX P3, PT, R9, RZ, PT, P3 ;  /* 0x000000ff0900720c */ /* 0x000fe20003f65330 */
[----:B------:R-:W-:Y:S02]  /*2720*/  UISETP.NE.AND.EX UP0, UPT, UR5, URZ, UPT, UP0 ;  /* 0x0000003f0500728c */ /* 0x000fe4000bf05300 */
[----:B------:R-:W-:Y:S02]  /*2730*/  ISETP.NE.AND.EX P4, PT, RZ, UR5, PT, P4 ;  /* 0x00000005ff007c0c */ /* 0x000fe4000bf85340 */
[----:B------:R-:W-:-:S02]  /*2740*/  PLOP3.LUT P0, PT, PT, PT, PT, 0x8, 0x0 ;  /* 0x000000000000781c */ /* 0x000fc40003f0e170 */
[----:B------:R-:W-:-:S04]  /*2750*/  PLOP3.LUT P1, PT, PT, PT, UP0, 0x80, 0x0 ;  /* 0x000000000000781c */ /* 0x000fc80003f2f008 */
[----:B------:R-:W-:-:S05]  /*2760*/  PLOP3.LUT P1, PT, P1, PT, PT, 0x8, 0x0 ;  /* 0x000000000000781c */ /* 0x000fca0000f2e170 */
[----:B------:R-:W-:Y:S08]  /*2770*/  @P4 BRA P3, `(.L_x_44) ;  /* 0x0000000000244947 */ /* 0x000ff00001800000 */
[----:B------:R-:W-:Y:S04]  /*2780*/  BSSY B0, `(.L_x_44) ;  /* 0x0000008000007945 */ /* 0x000fe80003800000 */
[----:B------:R-:W-:Y:S05]  /*2790*/  @!P2 BRA `(.L_x_45) ;  /* 0x000000000014a947 */ /* 0x000fea0003800000 */
[----:B------:R-:W-:Y:S02]  /*27a0*/  LOP3.LUT P3, RZ, R154, 0xff, RZ, 0xc0, !PT ;  /* 0x000000ff9aff7812 */ /* 0x000fe4000786c0ff */
[----:B------:R-:W-:-:S11]  /*27b0*/  PLOP3.LUT P0, PT, P1, PT, PT, 0x80, 0x0 ;  /* 0x000000000000781c */ /* 0x000fd60000f0f070 */
[----:B------:R-:W-:Y:S05]  /*27c0*/  @!P3 BRA `(.L_x_46) ;  /* 0x00000000000cb947 */ /* 0x000fea0003800000 */
[----:B-----5:R-:W-:Y:S01]  /*27d0*/  FSETP.EQ.AND P0, PT, R155, RZ, PT ;  /* 0x000000ff9b00720b */ /* 0x020fe20003f02000 */
[----:B------:R-:W-:-:S12]  /*27e0*/  BRA `(.L_x_46) ;  /* 0x0000000000047947 */ /* 0x000fd80003800000 */
.L_x_45:
[----:B-----5:R-:W-:-:S13]  /*27f0*/  FSETP.EQ.AND P0, PT, R155, RZ, PT ;  /* 0x000000ff9b00720b */ /* 0x020fda0003f02000 */
.L_x_46:
[----:B-1----:R-:W-:Y:S05]  /*2800*/  BSYNC B0 ;  /* 0x0000000000007941 */ /* 0x002fea0003800000 */
.L_x_44:
[----:B------:R-:W-:Y:S04]  /*2810*/  BSSY B0, `(.L_x_47) ;  /* 0x0000007000007945 */ /* 0x000fe80003800000 */
[----:B------:R-:W-:Y:S05]  /*2820*/  @!P2 BRA `(.L_x_48) ;  /* 0x000000000010a947 */ /* 0x000fea0003800000 */
[----:B------:R-:W-:-:S13]  /*2830*/  LOP3.LUT P2, RZ, R154, 0xff, RZ, 0xc0, !PT ;  /* 0x000000ff9aff7812 */ /* 0x000fda000784c0ff */
[----:B------:R-:W-:Y:S05]  /*2840*/  @!P2 BRA `(.L_x_49) ;  /* 0x00000000000ca947 */ /* 0x000fea0003800000 */
[----:B-----5:R-:W-:Y:S01]  /*2850*/  FSETP.EQ.AND P1, PT, R155, RZ, PT ;  /* 0x000000ff9b00720b */ /* 0x020fe20003f22000 */
[----:B------:R-:W-:-:S12]  /*2860*/  BRA `(.L_x_49) ;  /* 0x0000000000047947 */ /* 0x000fd80003800000 */
.L_x_48:
[----:B-----5:R-:W-:-:S13]  /*2870*/  FSETP.EQ.AND P1, PT, R155, RZ, PT ;  /* 0x000000ff9b00720b */ /* 0x020fda0003f22000 */
.L_x_49:
[----:B-1----:R-:W-:Y:S05]  /*2880*/  BSYNC B0 ;  /* 0x0000000000007941 */ /* 0x002fea0003800000 */
.L_x_47:
[----:B------:R-:W-:Y:S01]  /*2890*/  BSSY B0, `(.L_x_50) ;  /* 0x0000024000007945 */ /* 0x000fe20003800000 */
[----:B------:R-:W-:Y:S02]  /*28a0*/  MOV R12, RZ ;  /* 0x000000ff000c7202 */ /* 0x000fe40000000f00 */
[----:B------:R-:W-:Y:S02]  /*28b0*/  CS2R R6, SRZ ;  /* 0x0000000000067805 */ /* 0x000fe4000001ff00 */
[----:B--234-:R-:W-:Y:S02]  /*28c0*/  CS2R R4, SRZ ;  /* 0x0000000000047805 */ /* 0x01cfe4000001ff00 */
[----:B------:R-:W-:Y:S02]  /*28d0*/  CS2R R10, SRZ ;  /* 0x00000000000a7805 */ /* 0x000fe4000001ff00 */
[----:B------:R-:W-:Y:S01]  /*28e0*/  CS2R R8, SRZ ;  /* 0x0000000000087805 */ /* 0x000fe2000001ff00 */
[----:B------:R-:W-:Y:S06]  /*28f0*/  @P0 BRA `(.L_x_51) ;  /* 0x0000000000740947 */ /* 0x000fec0003800000 */
[----:B------:R-:W-:-:S13]  /*2900*/  ISETP.NE.AND P2, PT, R160, 0x3, PT ;  /* 0x00000003a000780c */ /* 0x000fda0003f45270 */
[----:B------:R-:W-:Y:S05]  /*2910*/  @!P2 BRA `(.L_x_52) ;  /* 0x000000000004a947 */ /* 0x000fea0003800000 */
[----:B------:R-:W-:Y:S01]  /*2920*/  BPT.TRAP 0x1 ;  /* 0x000000040000795c */ /* 0x000fe20000300000 */
.L_x_52:
[----:B------:R-:W-:Y:S01]  /*2930*/  SHF.L.U32 R0, RZ, 0x1f, RZ ;  /* 0x0000001fff007819 */ /* 0x000fe200000006ff */
[----:B------:R-:W-:Y:S01]  /*2940*/  IMAD.MOV.U32 R7, RZ, RZ, RZ ;  /* 0x000000ffff077224 */ /* 0x000fe200078e00ff */
[----:B------:R-:W-:Y:S02]  /*2950*/  MOV R12, 0x1 ;  /* 0x00000001000c7802 */ /* 0x000fe40000000f00 */
[----:B------:R-:W1:Y:S02]  /*2960*/  SYNCS.PHASECHK.TRANS64.TRYWAIT P2, [UR45+0x40], R0 ;  /* 0x00004000ff0075a7 */ /* 0x000e64000804016d */
[----:B-1----:R-:W-:Y:S05]  /*2970*/  @!P2 BRA `(.L_x_53) ;  /* 0x000001280098a947 */ /* 0x002fea0003800000 */
.L_x_613:
[----:B------:R-:W-:Y:S02]  /*2980*/  MOV R6, RZ ;  /* 0x000000ff00067202 */ /* 0x000fe40000000f00 */
[----:B------:R-:W-:Y:S02]  /*2990*/  CS2R R4, SRZ ;  /* 0x0000000000047805 */ /* 0x000fe4000001ff00 */
[----:B------:R-:W-:Y:S02]  /*29a0*/  CS2R R10, SRZ ;  /* 0x00000000000a7805 */ /* 0x000fe4000001ff00 */
[----:B------:R-:W-:Y:S01]  /*29b0*/  CS2R R8, SRZ ;  /* 0x0000000000087805 */ /* 0x000fe2000001ff00 */
[----:B------:R-:W-:Y:S06]  /*29c0*/  @P1 BRA `(.L_x_51) ;  /* 0x0000000000401947 */ /* 0x000fec0003800000 */
[C---:B-1----:R-:W-:Y:S01]  /*29d0*/  SHF.L.U32 R0, R18.reuse, 0x4, RZ ;  /* 0x0000000412007819 */ /* 0x042fe200000006ff */
[C---:B------:R-:W-:Y:S01]  /*29e0*/  IMAD.SHL.U32 R7, R18.reuse, 0x4, RZ ;  /* 0x0000000412077824 */ /* 0x040fe200078e00ff */
[----:B------:R-:W-:Y:S01]  /*29f0*/  SHF.L.U32 R3, R18, 0x5, RZ ;  /* 0x0000000512037819 */ /* 0x000fe200000006ff */
[----:B------:R-:W-:Y:S05]  /*2a00*/  WARPSYNC.ALL ;  /* 0x0000000000007948 */ /* 0x000fea0003800000 */
[----:B------:R-:W-:Y:S02]  /*2a10*/  SHF.R.U32.HI R5, RZ, 0x1, R18 ;  /* 0x00000001ff057819 */ /* 0x000fe40000011612 */
[----:B------:R-:W-:-:S02]  /*2a20*/  LOP3.LUT R0, R0, 0xe00, RZ, 0xc0, !PT ;  /* 0x00000e0000007812 */ /* 0x000fc400078ec0ff */
[----:B------:R-:W-:Y:S02]  /*2a30*/  LOP3.LUT R4, R3, 0xc0, RZ, 0xc0, !PT ;  /* 0x000000c003047812 */ /* 0x000fe400078ec0ff */
[----:B------:R-:W-:Y:S02]  /*2a40*/  LOP3.LUT R0, R0, 0x20, R3, 0xf8, !PT ;  /* 0x0000002000007812 */ /* 0x000fe400078ef803 */
[----:B------:R-:W-:Y:S02]  /*2a50*/  LOP3.LUT R4, R4, 0x8, R5, 0xf8, !PT ;  /* 0x0000000804047812 */ /* 0x000fe400078ef805 */
[----:B------:R-:W-:Y:S02]  /*2a60*/  LOP3.LUT R0, R0, 0x100, R3, 0xf8, !PT ;  /* 0x0000010000007812 */ /* 0x000fe400078ef803 */
[----:B------:R-:W-:-:S04]  /*2a70*/  LOP3.LUT R7, R4, 0x18, R7, 0x78, !PT ;  /* 0x0000001804077812 */ /* 0x000fc800078e7807 */
[----:B------:R-:W-:-:S04]  /*2a80*/  LOP3.LUT R0, R0, R7, RZ, 0xfc, !PT ;  /* 0x0000000700007212 */ /* 0x000fc800078efcff */
[----:B------:R-:W-:-:S04]  /*2a90*/  LEA R0, R0, UR45, 0x1 ;  /* 0x0000002d00007c11 */ /* 0x000fc8000f8e08ff */
[----:B------:R-:W-:Y:S01]  /*2aa0*/  LEA R4, R157, R0, 0x1 ;  /* 0x000000009d047211 */ /* 0x000fe200078e08ff */
[----:B------:R2:W3:Y:S05]  /*2ab0*/  LDSM.16.M88.4 R8, [R0+0x200] ;  /* 0x000200000008783b */ /* 0x0004ea0000000200 */
[----:B------:R-:W4:Y:S02]  /*2ac0*/  LDSM.16.M88.4 R4, [R4+0x200] ;  /* 0x000200000404783b */ /* 0x000f240000000200 */
.L_x_51:
[----:B------:R-:W-:Y:S05]  /*2ad0*/  BSYNC B0 ;  /* 0x0000000000007941 */ /* 0x000fea0003800000 */
.L_x_50:
[----:B---3--:R-:W-:Y:S01]  /*2ae0*/  SHF.L.U32 R14, R8, 0x10, RZ ;  /* 0x00000010080e7819 */ /* 0x008fe200000006ff */
[----:B------:R-:W-:Y:S01]  /*2af0*/  IMAD.U32 R168, R10, 0x10000, RZ ;  /* 0x000100000aa87824 */ /* 0x000fe200078e00ff */
[----:B------:R-:W-:Y:S01]  /*2b00*/  LOP3.LUT R162, R8, 0xffff0000, RZ, 0xc0, !PT ;  /* 0xffff000008a27812 */ /* 0x000fe200078ec0ff */
[----:B------:R-:W-:Y:S01]  /*2b10*/  BSSY B1, `(.L_x_54) ;  /* 0x00000c0000017945 */ /* 0x000fe20003800000 */
[----:B------:R-:W-:Y:S01]  /*2b20*/  LOP3.LUT R166, R9, 0xffff0000, RZ, 0xc0, !PT ;  /* 0xffff000009a67812 */ /* 0x000fe200078ec0ff */
[C---:B-----5:R-:W-:Y:S01]  /*2b30*/  FMUL R13, R155.reuse, R14 ;  /* 0x0000000e9b0d7220 */ /* 0x060fe20000400000 */
[----:B-12---:R-:W-:Y:S01]  /*2b40*/  LOP3.LUT R0, R18, 0xff, RZ, 0xc0, !PT ;  /* 0x000000ff12007812 */ /* 0x006fe200078ec0ff */
[----:B------:R-:W-:Y:S01]  /*2b50*/  FMUL R14, R155, R162 ;  /* 0x000000a29b0e7220 */ /* 0x000fe20000400000 */
[----:B------:R-:W-:Y:S01]  /*2b60*/  SHF.L.U32 R164, R9, 0x10, RZ ;  /* 0x0000001009a47819 */ /* 0x000fe200000006ff */
[----:B------:R-:W-:Y:S01]  /*2b70*/  FFMA R24, R156, R24, R13 ;  /* 0x000000189c187223 */ /* 0x000fe2000000000d */
[----:B------:R-:W-:Y:S01]  /*2b80*/  IADD3 R0, R0, 0x1f, RZ ;  /* 0x0000001f00007810 */ /* 0x000fe20007ffe0ff */
[C---:B------:R-:W-:Y:S01]  /*2b90*/  FMUL R21, R155.reuse, R166 ;  /* 0x000000a69b157220 */ /* 0x040fe20000400000 */
[----:B------:R-:W-:Y:S01]  /*2ba0*/  MOV R3, 0x3bbb989d ;  /* 0x3bbb989d00037802 */ /* 0x000fe20000000f00 */
[----:B------:R-:W-:Y:S01]  /*2bb0*/  FMUL R15, R155, R164 ;  /* 0x000000a49b0f7220 */ /* 0x000fe20000400000 */
[C---:B------:R-:W-:Y:S01]  /*2bc0*/  SHF.L.U32 R172, R11.reuse, 0x10, RZ ;  /* 0x000000100bac7819 */ /* 0x040fe200000006ff */
[----:B------:R-:W-:Y:S01]  /*2bd0*/  FFMA R164, R156, R25, R14 ;  /* 0x000000199ca47223 */ /* 0x000fe2000000000e */
[----:B------:R-:W-:Y:S01]  /*2be0*/  LOP3.LUT R174, R11, 0xffff0000, RZ, 0xc0, !PT ;  /* 0xffff00000bae7812 */ /* 0x000fe200078ec0ff */
[----:B------:R-:W-:Y:S01]  /*2bf0*/  FFMA.SAT R11, -R24, R3, 0.5 ;  /* 0x3f000000180b7423 */ /* 0x000fe20000002103 */
[----:B------:R-:W-:Y:S01]  /*2c00*/  ISETP.GT.U32.AND P5, PT, R0, 0x3e, PT ;  /* 0x0000003e0000780c */ /* 0x000fe20003fa4070 */
[----:B------:R-:W-:Y:S01]  /*2c10*/  IMAD.MOV.U32 R0, RZ, RZ, 0x437c0000 ;  /* 0x437c0000ff007424 */ /* 0x000fe200078e00ff */
[----:B------:R-:W-:Y:S01]  /*2c20*/  LOP3.LUT R170, R10, 0xffff0000, RZ, 0xc0, !PT ;  /* 0xffff00000aaa7812 */ /* 0x000fe200078ec0ff */
[----:B------:R-:W-:Y:S01]  /*2c30*/  FFMA R166, R156, R27, R21 ;  /* 0x0000001b9ca67223 */ /* 0x000fe20000000015 */
[----:B----4-:R-:W-:Y:S01]  /*2c40*/  SHF.L.U32 R176, R4, 0x10, RZ ;  /* 0x0000001004b07819 */ /* 0x010fe200000006ff */
[----:B------:R-:W-:Y:S01]  /*2c50*/  IMAD.U32 R10, R6, 0x10000, RZ ;  /* 0x00010000060a7824 */ /* 0x000fe200078e00ff */
[----:B------:R-:W-:Y:S01]  /*2c60*/  LOP3.LUT R178, R4, 0xffff0000, RZ, 0xc0, !PT ;  /* 0xffff000004b27812 */ /* 0x000fe200078ec0ff */
[----:B------:R-:W-:Y:S01]  /*2c70*/  FFMA R26, R156, R26, R15 ;  /* 0x0000001a9c1a7223 */ /* 0x000fe2000000000f */
[----:B------:R-:W-:Y:S01]  /*2c80*/  LOP3.LUT R8, R6, 0xffff0000, RZ, 0xc0, !PT ;  /* 0xffff000006087812 */ /* 0x000fe200078ec0ff */
[-C--:B------:R-:W-:Y:S01]  /*2c90*/  FFMA.RM R11, R11, R0.reuse, 12582913 ;  /* 0x4b4000010b0b7423 */ /* 0x080fe20000004000 */
[C---:B------:R-:W-:Y:S01]  /*2ca0*/  SHF.L.U32 R6, R7.reuse, 0x10, RZ ;  /* 0x0000001007067819 */ /* 0x040fe200000006ff */
[-C--:B------:R-:W-:Y:S01]  /*2cb0*/  FFMA.SAT R9, -R26, R3.reuse, 0.5 ;  /* 0x3f0000001a097423 */ /* 0x080fe20000002103 */
[----:B------:R-:W-:Y:S01]  /*2cc0*/  LOP3.LUT R4, R7, 0xffff0000, RZ, 0xc0, !PT ;  /* 0xffff000007047812 */ /* 0x000fe200078ec0ff */
[-C--:B------:R-:W-:Y:S01]  /*2cd0*/  FFMA.SAT R7, -R164, R3.reuse, 0.5 ;  /* 0x3f000000a4077423 */ /* 0x080fe20000002103 */
[----:B------:R-:W-:Y:S01]  /*2ce0*/  SHF.L.U32 R180, R5, 0x10, RZ ;  /* 0x0000001005b47819 */ /* 0x000fe200000006ff */
[----:B------:R-:W-:Y:S01]  /*2cf0*/  FADD R23, R11, -12583039 ;  /* 0xcb40007f0b177421 */ /* 0x000fe20000000000 */
[----:B------:R-:W-:Y:S01]  /*2d00*/  LOP3.LUT R20, R5, 0xffff0000, RZ, 0xc0, !PT ;  /* 0xffff000005147812 */ /* 0x000fe200078ec0ff */
[----:B------:R-:W-:Y:S01]  /*2d10*/  FFMA.SAT R5, -R166, R3, 0.5 ;  /* 0x3f000000a6057423 */ /* 0x000fe20000002103 */
[-C--:B------:R-:W-:Y:S01]  /*2d20*/  FFMA.RM R7, R7, R0.reuse, 12582913 ;  /* 0x4b40000107077423 */ /* 0x080fe20000004000 */
[-C--:B------:R-:W-:Y:S01]  /*2d30*/  FFMA.RM R9, R9, R0.reuse, 12582913 ;  /* 0x4b40000109097423 */ /* 0x080fe20000004000 */
[C---:B------:R-:W-:Y:S01]  /*2d40*/  FFMA R23, -R24.reuse, 1.4426950216293334961, -R23 ;  /* 0x3fb8aa3b18177823 */ /* 0x040fe20000000917 */
[----:B------:R-:W-:Y:S01]  /*2d50*/  FFMA.RM R5, R5, R0, 12582913 ;  /* 0x4b40000105057423 */ /* 0x000fe20000004000 */
[----:B------:R-:W-:Y:S01]  /*2d60*/  FADD R25, R7, -12583039 ;  /* 0xcb40007f07197421 */ /* 0x000fe20000000000 */
[----:B------:R-:W-:Y:S01]  /*2d70*/  FADD R27, R9, -12583039 ;  /* 0xcb40007f091b7421 */ /* 0x000fe20000000000 */
[----:B------:R-:W-:Y:S01]  /*2d80*/  FFMA R162, -R24, 1.925963033500011079e-08, R23 ;  /* 0x32a5706018a27823 */ /* 0x000fe20000000117 */
[----:B------:R-:W-:Y:S01]  /*2d90*/  FADD R159, R5, -12583039 ;  /* 0xcb40007f059f7421 */ /* 0x000fe20000000000 */
[----:B------:R-:W-:Y:S01]  /*2da0*/  FFMA R25, -R164, 1.4426950216293334961, -R25 ;  /* 0x3fb8aa3ba4197823 */ /* 0x000fe20000000919 */
[----:B------:R-:W-:Y:S01]  /*2db0*/  FFMA R27, -R26, 1.4426950216293334961, -R27 ;  /* 0x3fb8aa3b1a1b7823 */ /* 0x000fe2000000091b */
[C---:B------:R-:W-:Y:S01]  /*2dc0*/  FMUL R23, R155.reuse, R168 ;  /* 0x000000a89b177220 */ /* 0x040fe20000400000 */
[----:B------:R-:W-:Y:S01]  /*2dd0*/  FFMA R159, -R166, 1.4426950216293334961, -R159 ;  /* 0x3fb8aa3ba69f7823 */ /* 0x000fe2000000099f */
[----:B------:R-:W-:Y:S01]  /*2de0*/  FFMA R163, -R164, 1.925963033500011079e-08, R25 ;  /* 0x32a57060a4a37823 */ /* 0x000fe20000000119 */
[C---:B------:R-:W-:Y:S01]  /*2df0*/  FMUL R25, R155.reuse, R170 ;  /* 0x000000aa9b197220 */ /* 0x040fe20000400000 */
[----:B------:R-:W-:Y:S01]  /*2e00*/  FFMA R161, -R26, 1.925963033500011079e-08, R27 ;  /* 0x32a570601aa17823 */ /* 0x000fe2000000011b */
[----:B------:R-:W-:Y:S01]  /*2e10*/  FFMA R167, -R166, 1.925963033500011079e-08, R159 ;  /* 0x32a57060a6a77823 */ /* 0x000fe2000000019f */
[C---:B------:R-:W-:Y:S01]  /*2e20*/  FFMA R24, R156.reuse, R28, R23 ;  /* 0x0000001c9c187223 */ /* 0x040fe20000000017 */
[C---:B------:R-:W-:Y:S01]  /*2e30*/  FMUL R159, R155.reuse, R174 ;  /* 0x000000ae9b9f7220 */ /* 0x040fe20000400000 */
[----:B------:R-:W-:Y:S01]  /*2e40*/  FMUL R27, R155, R172 ;  /* 0x000000ac9b1b7220 */ /* 0x000fe20000400000 */
[----:B------:R-:W-:Y:S01]  /*2e50*/  FFMA R26, R156, R29, R25 ;  /* 0x0000001d9c1a7223 */ /* 0x000fe20000000019 */
[----:B------:R-:W-:Y:S01]  /*2e60*/  FFMA.SAT R29, -R24, R3, 0.5 ;  /* 0x3f000000181d7423 */ /* 0x000fe20000002103 */
[C---:B------:R-:W-:Y:S01]  /*2e70*/  FFMA R172, R156.reuse, R31, R159 ;  /* 0x0000001f9cac7223 */ /* 0x040fe2000000009f */
[----:B------:R-:W-:Y:S01]  /*2e80*/  FFMA R170, R156, R30, R27 ;  /* 0x0000001e9caa7223 */ /* 0x000fe2000000001b */
[-C--:B------:R-:W-:Y:S01]  /*2e90*/  FFMA.SAT R165, -R26, R3.reuse, 0.5 ;  /* 0x3f0000001aa57423 */ /* 0x080fe20000002103 */
[-C--:B------:R-:W-:Y:S01]  /*2ea0*/  FFMA.RM R30, R29, R0.reuse, 12582913 ;  /* 0x4b4000011d1e7423 */ /* 0x080fe20000004000 */
[-C--:B------:R-:W-:Y:S01]  /*2eb0*/  FFMA.SAT R169, -R172, R3.reuse, 0.5 ;  /* 0x3f000000aca97423 */ /* 0x080fe20000002103 */
[----:B------:R-:W-:Y:S01]  /*2ec0*/  FFMA.SAT R31, -R170, R3, 0.5 ;  /* 0x3f000000aa1f7423 */ /* 0x000fe20000002103 */
[-C--:B------:R-:W-:Y:S01]  /*2ed0*/  FFMA.RM R165, R165, R0.reuse, 12582913 ;  /* 0x4b400001a5a57423 */ /* 0x080fe20000004000 */
[----:B------:R-:W-:Y:S01]  /*2ee0*/  FADD R29, R30, -12583039 ;  /* 0xcb40007f1e1d7421 */ /* 0x000fe20000000000 */
[-C--:B------:R-:W-:Y:S01]  /*2ef0*/  FFMA.RM R28, R169, R0.reuse, 12582913 ;  /* 0x4b400001a91c7423 */ /* 0x080fe20000004000 */
[----:B------:R-:W-:Y:S01]  /*2f00*/  FFMA.RM R164, R31, R0, 12582913 ;  /* 0x4b4000011fa47423 */ /* 0x000fe20000004000 */
[----:B------:R1:W-:Y:S01]  /*2f10*/  MUFU.EX2 R166, R161 ;  /* 0x000000a100a67308 */ /* 0x0003e20000000800 */
[----:B------:R-:W-:Y:S01]  /*2f20*/  FADD R31, R165, -12583039 ;  /* 0xcb40007fa51f7421 */ /* 0x000fe20000000000 */
[----:B------:R-:W-:Y:S01]  /*2f30*/  FFMA R29, -R24, 1.4426950216293334961, -R29 ;  /* 0x3fb8aa3b181d7823 */ /* 0x000fe2000000091d */
[----:B------:R-:W-:Y:S01]  /*2f40*/  FADD R169, R164, -12583039 ;  /* 0xcb40007fa4a97421 */ /* 0x000fe20000000000 */
[C---:B------:R-:W-:Y:S01]  /*2f50*/  FMUL R20, R155.reuse, R20 ;  /* 0x000000149b147220 */ /* 0x040fe20000400000 */
[----:B------:R-:W-:Y:S01]  /*2f60*/  FFMA R31, -R26, 1.4426950216293334961, -R31 ;  /* 0x3fb8aa3b1a1f7823 */ /* 0x000fe2000000091f */
[----:B------:R-:W-:Y:S01]  /*2f70*/  FFMA R168, -R24, 1.925963033500011079e-08, R29 ;  /* 0x32a5706018a87823 */ /* 0x000fe2000000011d */
[----:B------:R-:W-:Y:S01]  /*2f80*/  FFMA R29, -R170, 1.4426950216293334961, -R169 ;  /* 0x3fb8aa3baa1d7823 */ /* 0x000fe200000009a9 */
[----:B------:R-:W2:Y:S01]  /*2f90*/  MUFU.EX2 R162, R162 ;  /* 0x000000a200a27308 */ /* 0x000ea20000000800 */
[----:B-1----:R-:W-:Y:S01]  /*2fa0*/  FADD R161, R28, -12583039 ;  /* 0xcb40007f1ca17421 */ /* 0x002fe20000000000 */
[----:B------:R-:W-:Y:S01]  /*2fb0*/  FFMA R169, -R26, 1.925963033500011079e-08, R31 ;  /* 0x32a570601aa97823 */ /* 0x000fe2000000011f */
[C---:B------:R-:W-:Y:S01]  /*2fc0*/  FMUL R31, R155.reuse, R178 ;  /* 0x000000b29b1f7220 */ /* 0x040fe20000400000 */
[----:B------:R-:W-:Y:S01]  /*2fd0*/  FFMA R174, -R170, 1.925963033500011079e-08, R29 ;  /* 0x32a57060aaae7823 */ /* 0x000fe2000000011d */
[----:B------:R-:W-:Y:S01]  /*2fe0*/  FFMA R171, -R172, 1.4426950216293334961, -R161 ;  /* 0x3fb8aa3bacab7823 */ /* 0x000fe200000009a1 */
[C---:B------:R-:W-:Y:S01]  /*2ff0*/  FMUL R161, R155.reuse, R176 ;  /* 0x000000b09ba17220 */ /* 0x040fe20000400000 */
[----:B------:R-:W-:Y:S01]  /*3000*/  FMUL R29, R155, R180 ;  /* 0x000000b49b1d7220 */ /* 0x000fe20000400000 */
[C---:B------:R-:W-:Y:S01]  /*3010*/  FFMA R26, R156.reuse, R33, R31 ;  /* 0x000000219c1a7223 */ /* 0x040fe2000000001f */
[C---:B------:R-:W-:Y:S01]  /*3020*/  FFMA R178, R156.reuse, R35, R20 ;  /* 0x000000239cb27223 */ /* 0x040fe20000000014 */
[C---:B------:R-:W-:Y:S01]  /*3030*/  FFMA R24, R156.reuse, R32, R161 ;  /* 0x000000209c187223 */ /* 0x040fe200000000a1 */
[----:B------:R-:W-:Y:S01]  /*3040*/  FFMA R176, R156, R34, R29 ;  /* 0x000000229cb07223 */ /* 0x000fe2000000001d */
[----:B------:R-:W-:Y:S01]  /*3050*/  FFMA R173, -R172, 1.925963033500011079e-08, R171 ;  /* 0x32a57060acad7823 */ /* 0x000fe200000001ab */
[-C--:B------:R-:W-:Y:S01]  /*3060*/  FFMA.SAT R175, -R178, R3.reuse, 0.5 ;  /* 0x3f000000b2af7423 */ /* 0x080fe20000002103 */
[-C--:B------:R-:W-:Y:S01]  /*3070*/  FFMA.SAT R33, -R24, R3.reuse, 0.5 ;  /* 0x3f00000018217423 */ /* 0x080fe20000002103 */
[-C--:B------:R-:W-:Y:S01]  /*3080*/  FFMA.SAT R35, -R176, R3.reuse, 0.5 ;  /* 0x3f000000b0237423 */ /* 0x080fe20000002103 */
[----:B------:R-:W-:Y:S01]  /*3090*/  FFMA.SAT R171, -R26, R3, 0.5 ;  /* 0x3f0000001aab7423 */ /* 0x000fe20000002103 */
[-C--:B------:R-:W-:Y:S01]  /*30a0*/  FFMA.RM R32, R175, R0.reuse, 12582913 ;  /* 0x4b400001af207423 */ /* 0x080fe20000004000 */
[-C--:B------:R-:W-:Y:S01]  /*30b0*/  FFMA.RM R34, R33, R0.reuse, 12582913 ;  /* 0x4b40000121227423 */ /* 0x080fe20000004000 */
[-C--:B------:R-:W-:Y:S01]  /*30c0*/  FFMA.RM R170, R35, R0.reuse, 12582913 ;  /* 0x4b40000123aa7423 */ /* 0x080fe20000004000 */
[----:B------:R-:W-:Y:S01]  /*30d0*/  FFMA.RM R171, R171, R0, 12582913 ;  /* 0x4b400001abab7423 */ /* 0x000fe20000004000 */
[----:B------:R1:W-:Y:S01]  /*30e0*/  MUFU.EX2 R172, R174 ;  /* 0x000000ae00ac7308 */ /* 0x0003e20000000800 */
[----:B------:R-:W-:Y:S01]  /*30f0*/  FADD R33, R34, -12583039 ;  /* 0xcb40007f22217421 */ /* 0x000fe20000000000 */
[----:B------:R-:W-:Y:S01]  /*3100*/  FADD R175, R170, -12583039 ;  /* 0xcb40007faaaf7421 */ /* 0x000fe20000000000 */
[----:B------:R-:W-:Y:S01]  /*3110*/  FADD R35, R171, -12583039 ;  /* 0xcb40007fab237421 */ /* 0x000fe20000000000 */
[----:B------:R-:W-:Y:S01]  /*3120*/  FADD R177, R32, -12583039 ;  /* 0xcb40007f20b17421 */ /* 0x000fe20000000000 */
[----:B------:R-:W-:Y:S01]  /*3130*/  FFMA R33, -R24, 1.4426950216293334961, -R33 ;  /* 0x3fb8aa3b18217823 */ /* 0x000fe20000000921 */
[----:B------:R-:W-:Y:S01]  /*3140*/  SHF.L.U32 R11, R11, 0x17, RZ ;  /* 0x000000170b0b7819 */ /* 0x000fe200000006ff */
[----:B------:R-:W-:Y:S01]  /*3150*/  FFMA R35, -R26, 1.4426950216293334961, -R35 ;  /* 0x3fb8aa3b1a237823 */ /* 0x000fe20000000923 */
[----:B------:R-:W-:Y:S01]  /*3160*/  FFMA R177, -R178, 1.4426950216293334961, -R177 ;  /* 0x3fb8aa3bb2b17823 */ /* 0x000fe200000009b1 */
[----:B-1----:R-:W-:Y:S01]  /*3170*/  FFMA R174, -R24, 1.925963033500011079e-08, R33 ;  /* 0x32a5706018ae7823 */ /* 0x002fe20000000121 */
[----:B------:R-:W-:Y:S01]  /*3180*/  FFMA R33, -R176, 1.4426950216293334961, -R175 ;  /* 0x3fb8aa3bb0217823 */ /* 0x000fe200000009af */
[C---:B------:R-:W-:Y:S01]  /*3190*/  FMUL R24, R155.reuse, R8 ;  /* 0x000000089b187220 */ /* 0x040fe20000400000 */
[----:B------:R-:W-:Y:S01]  /*31a0*/  FFMA R175, -R26, 1.925963033500011079e-08, R35 ;  /* 0x32a570601aaf7823 */ /* 0x000fe20000000123 */
[C---:B------:R-:W-:Y:S01]  /*31b0*/  FMUL R26, R155.reuse, R4 ;  /* 0x000000049b1a7220 */ /* 0x040fe20000400000 */
[----:B------:R-:W-:Y:S01]  /*31c0*/  FFMA R176, -R176, 1.925963033500011079e-08, R33 ;  /* 0x32a57060b0b07823 */ /* 0x000fe20000000121 */
[C---:B------:R-:W-:Y:S01]  /*31d0*/  FMUL R33, R155.reuse, R10 ;  /* 0x0000000a9b217220 */ /* 0x040fe20000400000 */
[C---:B------:R-:W-:Y:S01]  /*31e0*/  FFMA R4, R156.reuse, R37, R24 ;  /* 0x000000259c047223 */ /* 0x040fe20000000018 */
[----:B------:R-:W-:Y:S01]  /*31f0*/  FMUL R35, R155, R6 ;  /* 0x000000069b237220 */ /* 0x000fe20000400000 */
[C---:B------:R-:W-:Y:S01]  /*3200*/  FFMA R6, R156.reuse, R39, R26 ;  /* 0x000000279c067223 */ /* 0x040fe2000000001a */
[----:B------:R-:W-:Y:S01]  /*3210*/  FFMA R36, R156, R36, R33 ;  /* 0x000000249c247223 */ /* 0x000fe20000000021 */
[-C--:B------:R-:W-:Y:S01]  /*3220*/  FFMA.SAT R39, -R4, R3.reuse, 0.5 ;  /* 0x3f00000004277423 */ /* 0x080fe20000002103 */
[----:B------:R-:W-:Y:S01]  /*3230*/  FFMA R177, -R178, 1.925963033500011079e-08, R177 ;  /* 0x32a57060b2b17823 */ /* 0x000fe200000001b1 */
[----:B------:R-:W-:Y:S01]  /*3240*/  FFMA R38, R156, R38, R35 ;  /* 0x000000269c267223 */ /* 0x000fe20000000023 */
[-C--:B------:R-:W-:Y:S01]  /*3250*/  FFMA.SAT R37, -R36, R3.reuse, 0.5 ;  /* 0x3f00000024257423 */ /* 0x080fe20000002103 */
[-C--:B------:R-:W-:Y:S01]  /*3260*/  FFMA.RM R178, R39, R0.reuse, 12582913 ;  /* 0x4b40000127b27423 */ /* 0x080fe20000004000 */
[----:B------:R-:W1:Y:S01]  /*3270*/  MUFU.EX2 R163, R163 ;  /* 0x000000a300a37308 */ /* 0x000e620000000800 */
[----:B------:R-:W-:Y:S01]  /*3280*/  FFMA.SAT R179, -R38, R3, 0.5 ;  /* 0x3f00000026b37423 */ /* 0x000fe20000002103 */
[----:B------:R-:W-:Y:S01]  /*3290*/  FFMA.RM R10, R37, R0, 12582913 ;  /* 0x4b400001250a7423 */ /* 0x000fe20000004000 */
[----:B--2---:R-:W-:Y:S01]  /*32a0*/  FFMA R162, R11, R162, 1 ;  /* 0x3f8000000ba27423 */ /* 0x004fe200000000a2 */
[----:B------:R-:W-:-:S02]  /*32b0*/  IMAD.SHL.U32 R28, R28, 0x800000, RZ ;  /* 0x008000001c1c7824 */ /* 0x000fc400078e00ff */
[----:B------:R-:W-:Y:S01]  /*32c0*/  FFMA.RM R179, R179, R0, 12582913 ;  /* 0x4b400001b3b37423 */ /* 0x000fe20000004000 */
[----:B------:R-:W-:Y:S01]  /*32d0*/  FADD R39, R10, -12583039 ;  /* 0xcb40007f0a277421 */ /* 0x000fe20000000000 */
[----:B------:R-:W-:Y:S01]  /*32e0*/  IMAD.SHL.U32 R170, R170, 0x800000, RZ ;  /* 0x00800000aaaa7824 */ /* 0x000fe200078e00ff */
[----:B------:R-:W2:Y:S01]  /*32f0*/  MUFU.EX2 R169, R169 ;  /* 0x000000a900a97308 */ /* 0x000ea20000000800 */
[----:B------:R-:W-:Y:S01]  /*3300*/  SHF.L.U32 R9, R9, 0x17, RZ ;  /* 0x0000001709097819 */ /* 0x000fe200000006ff */
[----:B------:R-:W-:Y:S01]  /*3310*/  FFMA R39, -R36, 1.4426950216293334961, -R39 ;  /* 0x3fb8aa3b24277823 */ /* 0x000fe20000000927 */
[----:B------:R-:W-:-:S03]  /*3320*/  SHF.L.U32 R11, R171, 0x17, RZ ;  /* 0x00000017ab0b7819 */ /* 0x000fc600000006ff */
[----:B------:R-:W-:Y:S01]  /*3330*/  FFMA R39, -R36, 1.925963033500011079e-08, R39 ;  /* 0x32a5706024277823 */ /* 0x000fe20000000127 */
[----:B------:R-:W-:Y:S01]  /*3340*/  FFMA R166, R9, R166, 1 ;  /* 0x3f80000009a67423 */ /* 0x000fe200000000a6 */
[----:B------:R3:W-:Y:S08]  /*3350*/  MUFU.EX2 R8, R175 ;  /* 0x000000af00087308 */ /* 0x0007f00000000800 */
[----:B------:R-:W4:Y:S01]  /*3360*/  MUFU.EX2 R167, R167 ;  /* 0x000000a700a77308 */ /* 0x000f220000000800 */
[----:B---3--:R-:W-:Y:S01]  /*3370*/  FFMA.SAT R175, -R6, R3, 0.5 ;  /* 0x3f00000006af7423 */ /* 0x008fe20000002103 */
[----:B------:R-:W-:-:S03]  /*3380*/  FADD R3, R178, -12583039 ;  /* 0xcb40007fb2037421 */ /* 0x000fc60000000000 */
[----:B------:R-:W-:Y:S01]  /*3390*/  FFMA.RM R180, R175, R0, 12582913 ;  /* 0x4b400001afb47423 */ /* 0x000fe20000004000 */
[----:B------:R-:W-:Y:S01]  /*33a0*/  FFMA R3, -R4, 1.4426950216293334961, -R3 ;  /* 0x3fb8aa3b04037823 */ /* 0x000fe20000000903 */
[----:B------:R-:W-:Y:S01]  /*33b0*/  FADD R175, R179, -12583039 ;  /* 0xcb40007fb3af7421 */ /* 0x000fe20000000000 */
[----:B------:R-:W-:Y:S01]  /*33c0*/  SHF.L.U32 R0, R7, 0x17, RZ ;  /* 0x0000001707007819 */ /* 0x000fe200000006ff */
[----:B------:R-:W-:Y:S01]  /*33d0*/  FADD R181, R180, -12583039 ;  /* 0xcb40007fb4b57421 */ /* 0x000fe20000000000 */
[----:B------:R-:W-:Y:S01]  /*33e0*/  FFMA R36, -R4, 1.925963033500011079e-08, R3 ;  /* 0x32a5706004247823 */ /* 0x000fe20000000103 */
[----:B------:R-:W-:Y:S01]  /*33f0*/  SHF.L.U32 R4, R165, 0x17, RZ ;  /* 0x00000017a5047819 */ /* 0x000fe200000006ff */
[----:B------:R-:W-:Y:S01]  /*3400*/  FFMA R175, -R38, 1.4426950216293334961, -R175 ;  /* 0x3fb8aa3b26af7823 */ /* 0x000fe200000009af */
[----:B------:R-:W-:Y:S01]  /*3410*/  FFMA R181, -R6, 1.4426950216293334961, -R181 ;  /* 0x3fb8aa3b06b57823 */ /* 0x000fe200000009b5 */
[----:B------:R-:W3:Y:S01]  /*3420*/  MUFU.EX2 R168, R168 ;  /* 0x000000a800a87308 */ /* 0x000ee20000000800 */
[----:B-1----:R-:W-:Y:S01]  /*3430*/  FFMA R163, R0, R163, 1 ;  /* 0x3f80000000a37423 */ /* 0x002fe200000000a3 */
[----:B--2---:R-:W-:Y:S01]  /*3440*/  FFMA R169, R4, R169, 1 ;  /* 0x3f80000004a97423 */ /* 0x004fe200000000a9 */
[----:B------:R-:W-:Y:S01]  /*3450*/  FFMA R181, -R6, 1.925963033500011079e-08, R181 ;  /* 0x32a5706006b57823 */ /* 0x000fe200000001b5 */
[----:B------:R-:W-:Y:S01]  /*3460*/  IMAD.SHL.U32 R0, R5, 0x800000, RZ ;  /* 0x0080000005007824 */ /* 0x000fe200078e00ff */
[----:B------:R-:W-:Y:S01]  /*3470*/  IADD3 R4, R162, 0x1800000, RZ ;  /* 0x01800000a2047810 */ /* 0x000fe20007ffe0ff */
[----:B------:R-:W-:Y:S01]  /*3480*/  FFMA R175, -R38, 1.925963033500011079e-08, R175 ;  /* 0x32a5706026af7823 */ /* 0x000fe200000001af */
[----:B------:R-:W-:Y:S01]  /*3490*/  SHF.L.U32 R3, R30, 0x17, RZ ;  /* 0x000000171e037819 */ /* 0x000fe200000006ff */
[----:B------:R-:W1:Y:S01]  /*34a0*/  MUFU.EX2 R173, R173 ;  /* 0x000000ad00ad7308 */ /* 0x000e620000000800 */
[----:B------:R-:W-:Y:S01]  /*34b0*/  LOP3.LUT R4, R4, 0x7f800000, RZ, 0xc0, !PT ;  /* 0x7f80000004047812 */ /* 0x000fe200078ec0ff */
[----:B----4-:R-:W-:Y:S01]  /*34c0*/  FFMA R167, R0, R167, 1 ;  /* 0x3f80000000a77423 */ /* 0x010fe200000000a7 */
[----:B------:R-:W-:Y:S01]  /*34d0*/  SHF.L.U32 R30, R32, 0x17, RZ ;  /* 0x00000017201e7819 */ /* 0x000fe200000006ff */
[----:B------:R-:W-:Y:S01]  /*34e0*/  FFMA R11, R11, R8, 1 ;  /* 0x3f8000000b0b7423 */ /* 0x000fe20000000008 */
[----:B------:R-:W-:-:S02]  /*34f0*/  ISETP.GT.U32.AND P2, PT, R4, 0x1ffffff, PT ;  /* 0x01ffffff0400780c */ /* 0x000fc40003f44070 */
[----:B------:R-:W-:Y:S01]  /*3500*/  SHF.L.U32 R5, R164, 0x17, RZ ;  /* 0x00000017a4057819 */ /* 0x000fe200000006ff */
[----:B------:R-:W2:Y:S01]  /*3510*/  MUFU.EX2 R37, R176 ;  /* 0x000000b000257308 */ /* 0x000ea20000000800 */
[----:B---3--:R-:W-:Y:S01]  /*3520*/  FFMA R168, R3, R168, 1 ;  /* 0x3f80000003a87423 */ /* 0x008fe200000000a8 */
[----:B------:R-:W-:Y:S02]  /*3530*/  SHF.L.U32 R3, R34, 0x17, RZ ;  /* 0x0000001722037819 */ /* 0x000fe400000006ff */
[----:B------:R-:W-:Y:S01]  /*3540*/  SHF.L.U32 R32, R10, 0x17, RZ ;  /* 0x000000170a207819 */ /* 0x000fe200000006ff */
[----:B------:R-:W-:Y:S01]  /*3550*/  FFMA R172, R5, R172, 1 ;  /* 0x3f80000005ac7423 */ /* 0x000fe200000000ac */
[----:B------:R-:W-:Y:S02]  /*3560*/  SHF.L.U32 R34, R178, 0x17, RZ ;  /* 0x00000017b2227819 */ /* 0x000fe400000006ff */
[----:B------:R-:W3:Y:S01]  /*3570*/  MUFU.EX2 R174, R174 ;  /* 0x000000ae00ae7308 */ /* 0x000ee20000000800 */
[----:B-1----:R-:W-:Y:S01]  /*3580*/  FFMA R173, R28, R173, 1 ;  /* 0x3f8000001cad7423 */ /* 0x002fe200000000ad */
[----:B------:R-:W-:-:S06]  /*3590*/  SHF.L.U32 R38, R180, 0x17, RZ ;  /* 0x00000017b4267819 */ /* 0x000fcc00000006ff */
[----:B------:R-:W1:Y:S01]  /*35a0*/  MUFU.EX2 R177, R177 ;  /* 0x000000b100b17308 */ /* 0x000e620000000800 */
[----:B--2---:R-:W-:Y:S01]  /*35b0*/  FFMA R28, R170, R37, 1 ;  /* 0x3f800000aa1c7423 */ /* 0x004fe20000000025 */
[----:B------:R-:W-:-:S06]  /*35c0*/  IMAD.SHL.U32 R37, R179, 0x800000, RZ ;  /* 0x00800000b3257824 */ /* 0x000fcc00078e00ff */
[----:B------:R-:W2:Y:S01]  /*35d0*/  MUFU.EX2 R39, R39 ;  /* 0x0000002700277308 */ /* 0x000ea20000000800 */
[----:B---3--:R-:W-:-:S07]  /*35e0*/  FFMA R174, R3, R174, 1 ;  /* 0x3f80000003ae7423 */ /* 0x008fce00000000ae */
[----:B------:R-:W3:Y:S01]  /*35f0*/  MUFU.EX2 R7, R36 ;  /* 0x0000002400077308 */ /* 0x000ee20000000800 */
[----:B-1----:R-:W-:-:S07]  /*3600*/  FFMA R30, R30, R177, 1 ;  /* 0x3f8000001e1e7423 */ /* 0x002fce00000000b1 */
[----:B------:R-:W1:Y:S01]  /*3610*/  MUFU.EX2 R0, R175 ;  /* 0x000000af00007308 */ /* 0x000e620000000800 */
[----:B--2---:R-:W-:-:S07]  /*3620*/  FFMA R32, R32, R39, 1 ;  /* 0x3f80000020207423 */ /* 0x004fce0000000027 */
[----:B------:R-:W2:Y:S01]  /*3630*/  MUFU.EX2 R181, R181 ;  /* 0x000000b500b57308 */ /* 0x000ea20000000800 */
[----:B---3--:R-:W-:Y:S01]  /*3640*/  FFMA R34, R34, R7, 1 ;  /* 0x3f80000022227423 */ /* 0x008fe20000000007 */
[----:B-1----:R-:W-:Y:S01]  /*3650*/  FFMA R37, R37, R0, 1 ;  /* 0x3f80000025257423 */ /* 0x002fe20000000000 */
[----:B--2---:R-:W-:Y:S01]  /*3660*/  FFMA R38, R38, R181, 1 ;  /* 0x3f80000026267423 */ /* 0x004fe200000000b5 */
[----:B------:R-:W-:Y:S06]  /*3670*/  @P2 BRA `(.L_x_55) ;  /* 0x0000000000142947 */ /* 0x000fec0003800000 */
[----:B------:R-:W-:Y:S02]  /*3680*/  MOV R0, R162 ;  /* 0x000000a200007202 */ /* 0x000fe40000000f00 */
[----:B------:R-:W-:-:S07]  /*3690*/  MOV R4, 0x36b0 ;  /* 0x000036b000047802 */ /* 0x000fce0000000f00 */
[----:B------:R-:W-:Y:S05]  /*36a0*/  CALL.REL.NOINC `($__internal_0_$__cuda_sm20_rcp_rn_f32_slowpath) ;  /* 0x0000012400947944 */ /* 0x000fea0003c00000 */
[----:B------:R-:W-:Y:S01]  /*36b0*/  MOV R39, R0 ;  /* 0x0000000000277202 */ /* 0x000fe20000000f00 */
[----:B------:R-:W-:Y:S06]  /*36c0*/  BRA `(.L_x_56) ;  /* 0x0000000000107947 */ /* 0x000fec0003800000 */
.L_x_55:
[----:B------:R-:W1:Y:S02]  /*36d0*/  MUFU.RCP R39, R162 ;  /* 0x000000a200277308 */ /* 0x000e640000001000 */
[----:B-1----:R-:W-:-:S04]  /*36e0*/  FFMA R0, R162, R39, -1 ;  /* 0xbf800000a2007423 */ /* 0x002fc80000000027 */
[----:B------:R-:W-:-:S04]  /*36f0*/  FADD.FTZ R0, -R0, -RZ ;  /* 0x800000ff00007221 */ /* 0x000fc80000010100 */
[----:B------:R-:W-:-:S07]  /*3700*/  FFMA R39, R39, R0, R39 ;  /* 0x0000000027277223 */ /* 0x000fce0000000027 */
.L_x_56:
[----:B------:R-:W-:Y:S05]  /*3710*/  BSYNC B1 ;  /* 0x0000000000017941 */ /* 0x000fea0003800000 */
.L_x_54:
[----:B------:R-:W-:Y:S01]  /*3720*/  VIADD R0, R163, 0x1800000 ;  /* 0x01800000a3007836 */ /* 0x000fe20000000000 */
[----:B------:R-:W-:Y:S04]  /*3730*/  BSSY B1, `(.L_x_57) ;  /* 0x000000d000017945 */ /* 0x000fe80003800000 */
[----:B------:R-:W-:-:S04]  /*3740*/  LOP3.LUT R0, R0, 0x7f800000, RZ, 0xc0, !PT ;  /* 0x7f80000000007812 */ /* 0x000fc800078ec0ff */
[----:B------:R-:W-:-:S13]  /*3750*/  ISETP.GT.U32.AND P2, PT, R0, 0x1ffffff, PT ;  /* 0x01ffffff0000780c */ /* 0x000fda0003f44070 */
[----:B------:R-:W-:Y:S05]  /*3760*/  @P2 BRA `(.L_x_58) ;  /* 0x0000000000142947 */ /* 0x000fea0003800000 */
[----:B------:R-:W-:Y:S02]  /*3770*/  MOV R0, R163 ;  /* 0x000000a300007202 */ /* 0x000fe40000000f00 */
[----:B------:R-:W-:-:S07]  /*3780*/  MOV R4, 0x37a0 ;  /* 0x000037a000047802 */ /* 0x000fce0000000f00 */
[----:B------:R-:W-:Y:S05]  /*3790*/  CALL.REL.NOINC `($__internal_0_$__cuda_sm20_rcp_rn_f32_slowpath) ;  /* 0x0000012400587944 */ /* 0x000fea0003c00000 */
[----:B------:R-:W-:Y:S01]  /*37a0*/  MOV R162, R0 ;  /* 0x0000000000a27202 */ /* 0x000fe20000000f00 */
[----:B------:R-:W-:Y:S06]  /*37b0*/  BRA `(.L_x_59) ;  /* 0x0000000000107947 */ /* 0x000fec0003800000 */
.L_x_58:
[----:B------:R-:W1:Y:S02]  /*37c0*/  MUFU.RCP R162, R163 ;  /* 0x000000a300a27308 */ /* 0x000e640000001000 */
[----:B-1----:R-:W-:-:S04]  /*37d0*/  FFMA R0, R163, R162, -1 ;  /* 0xbf800000a3007423 */ /* 0x002fc800000000a2 */
[----:B------:R-:W-:-:S04]  /*37e0*/  FADD.FTZ R3, -R0, -RZ ;  /* 0x800000ff00037221 */ /* 0x000fc80000010100 */
[----:B------:R-:W-:-:S07]  /*37f0*/  FFMA R162, R162, R3, R162 ;  /* 0x00000003a2a27223 */ /* 0x000fce00000000a2 */
.L_x_59:
[----:B------:R-:W-:Y:S05]  /*3800*/  BSYNC B1 ;  /* 0x0000000000017941 */ /* 0x000fea0003800000 */
.L_x_57:
[----:B------:R-:W-:Y:S01]  /*3810*/  IADD3 R0, R166, 0x1800000, RZ ;  /* 0x01800000a6007810 */ /* 0x000fe20007ffe0ff */
[----:B------:R-:W-:Y:S03]  /*3820*/  BSSY B1, `(.L_x_60) ;  /* 0x000000d000017945 */ /* 0x000fe60003800000 */
[----:B------:R-:W-:-:S04]  /*3830*/  LOP3.LUT R0, R0, 0x7f800000, RZ, 0xc0, !PT ;  /* 0x7f80000000007812 */ /* 0x000fc800078ec0ff */
[----:B------:R-:W-:-:S13]  /*3840*/  ISETP.GT.U32.AND P2, PT, R0, 0x1ffffff, PT ;  /* 0x01ffffff0000780c */ /* 0x000fda0003f44070 */
[----:B------:R-:W-:Y:S05]  /*3850*/  @P2 BRA `(.L_x_61) ;  /* 0x0000000000142947 */ /* 0x000fea0003800000 */
[----:B------:R-:W-:Y:S01]  /*3860*/  IMAD.MOV.U32 R0, RZ, RZ, R166 ;  /* 0x000000ffff007224 */ /* 0x000fe200078e00a6 */
[----:B------:R-:W-:-:S07]  /*3870*/  MOV R4, 0x3890 ;  /* 0x0000389000047802 */ /* 0x000fce0000000f00 */
[----:B------:R-:W-:Y:S05]  /*3880*/  CALL.REL.NOINC `($__internal_0_$__cuda_sm20_rcp_rn_f32_slowpath) ;  /* 0x00000124001c7944 */ /* 0x000fea0003c00000 */
[----:B------:R-:W-:Y:S01]  /*3890*/  MOV R163, R0 ;  /* 0x0000000000a37202 */ /* 0x000fe20000000f00 */
[----:B------:R-:W-:Y:S06]  /*38a0*/  BRA `(.L_x_62) ;  /* 0x0000000000107947 */ /* 0x000fec0003800000 */
.L_x_61:
[----:B------:R-:W1:Y:S02]  /*38b0*/  MUFU.RCP R163, R166 ;  /* 0x000000a600a37308 */ /* 0x000e640000001000 */
[----:B-1----:R-:W-:-:S04]  /*38c0*/  FFMA R0, R166, R163, -1 ;  /* 0xbf800000a6007423 */ /* 0x002fc800000000a3 */
[----:B------:R-:W-:-:S04]  /*38d0*/  FADD.FTZ R0, -R0, -RZ ;  /* 0x800000ff00007221 */ /* 0x000fc80000010100 */
[----:B------:R-:W-:-:S07]  /*38e0*/  FFMA R163, R163, R0, R163 ;  /* 0x00000000a3a37223 */ /* 0x000fce00000000a3 */
.L_x_62:
[----:B------:R-:W-:Y:S05]  /*38f0*/  BSYNC B1 ;  /* 0x0000000000017941 */ /* 0x000fea0003800000 */
.L_x_60:
[----:B------:R-:W-:Y:S01]  /*3900*/  IADD3 R0, R167, 0x1800000, RZ ;  /* 0x01800000a7007810 */ /* 0x000fe20007ffe0ff */
[----:B------:R-:W-:Y:S03]  /*3910*/  BSSY B1, `(.L_x_63) ;  /* 0x000000d000017945 */ /* 0x000fe60003800000 */
[----:B------:R-:W-:-:S04]  /*3920*/  LOP3.LUT R0, R0, 0x7f800000, RZ, 0xc0, !PT ;  /* 0x7f80000000007812 */ /* 0x000fc800078ec0ff */
[----:B------:R-:W-:-:S13]  /*3930*/  ISETP.GT.U32.AND P2, PT, R0, 0x1ffffff, PT ;  /* 0x01ffffff0000780c */ /* 0x000fda0003f44070 */
[----:B------:R-:W-:Y:S05]  /*3940*/  @P2 BRA `(.L_x_64) ;  /* 0x0000000000142947 */ /* 0x000fea0003800000 */
[----:B------:R-:W-:Y:S02]  /*3950*/  MOV R0, R167 ;  /* 0x000000a700007202 */ /* 0x000fe40000000f00 */
[----:B------:R-:W-:-:S07]  /*3960*/  MOV R4, 0x3980 ;  /* 0x0000398000047802 */ /* 0x000fce0000000f00 */
[----:B------:R-:W-:Y:S05]  /*3970*/  CALL.REL.NOINC `($__internal_0_$__cuda_sm20_rcp_rn_f32_slowpath) ;  /* 0x0000012000e07944 */ /* 0x000fea0003c00000 */
[----:B------:R-:W-:Y:S01]  /*3980*/  IMAD.MOV.U32 R164, RZ, RZ, R0 ;  /* 0x000000ffffa47224 */ /* 0x000fe200078e0000 */
[----:B------:R-:W-:Y:S06]  /*3990*/  BRA `(.L_x_65) ;  /* 0x0000000000107947 */ /* 0x000fec0003800000 */
.L_x_64:
[----:B------:R-:W1:Y:S02]  /*39a0*/  MUFU.RCP R164, R167 ;  /* 0x000000a700a47308 */ /* 0x000e640000001000 */
[----:B-1----:R-:W-:-:S04]  /*39b0*/  FFMA R0, R167, R164, -1 ;  /* 0xbf800000a7007423 */ /* 0x002fc800000000a4 */
[----:B------:R-:W-:-:S04]  /*39c0*/  FADD.FTZ R3, -R0, -RZ ;  /* 0x800000ff00037221 */ /* 0x000fc80000010100 */
[----:B------:R-:W-:-:S07]  /*39d0*/  FFMA R164, R164, R3, R164 ;  /* 0x00000003a4a47223 */ /* 0x000fce00000000a4 */
.L_x_65:
[----:B------:R-:W-:Y:S05]  /*39e0*/  BSYNC B1 ;  /* 0x0000000000017941 */ /* 0x000fea0003800000 */
.L_x_63:
        /* <DEDUP_REMOVED lines=10> */
.L_x_67:
[----:B------:R-:W1:Y:S02]  /*3a90*/  MUFU.RCP R165, R168 ;  /* 0x000000a800a57308 */ /* 0x000e640000001000 */
[----:B-1----:R-:W-:-:S04]  /*3aa0*/  FFMA R0, R168, R165, -1 ;  /* 0xbf800000a8007423 */ /* 0x002fc800000000a5 */
[----:B------:R-:W-:-:S04]  /*3ab0*/  FADD.FTZ R0, -R0, -RZ ;  /* 0x800000ff00007221 */ /* 0x000fc80000010100 */
[----:B------:R-:W-:-:S07]  /*3ac0*/  FFMA R165, R165, R0, R165 ;  /* 0x00000000a5a57223 */ /* 0x000fce00000000a5 */
.L_x_68:
[----:B------:R-:W-:Y:S05]  /*3ad0*/  BSYNC B1 ;  /* 0x0000000000017941 */ /* 0x000fea0003800000 */
.L_x_66:
        /* <DEDUP_REMOVED lines=10> */
.L_x_70:
[----:B------:R-:W1:Y:S02]  /*3b80*/  MUFU.RCP R166, R169 ;  /* 0x000000a900a67308 */ /* 0x000e640000001000 */
[----:B-1----:R-:W-:-:S04]  /*3b90*/  FFMA R0, R169, R166, -1 ;  /* 0xbf800000a9007423 */ /* 0x002fc800000000a6 */
[----:B------:R-:W-:-:S04]  /*3ba0*/  FADD.FTZ R3, -R0, -RZ ;  /* 0x800000ff00037221 */ /* 0x000fc80000010100 */
[----:B------:R-:W-:-:S07]  /*3bb0*/  FFMA R166, R166, R3, R166 ;  /* 0x00000003a6a67223 */ /* 0x000fce00000000a6 */
.L_x_71:
[----:B------:R-:W-:Y:S05]  /*3bc0*/  BSYNC B1 ;  /* 0x0000000000017941 */ /* 0x000fea0003800000 */
.L_x_69:
        /* <DEDUP_REMOVED lines=10> */
.L_x_73:
[----:B------:R-:W1:Y:S02]  /*3c70*/  MUFU.RCP R167, R172 ;  /* 0x000000ac00a77308 */ /* 0x000e640000001000 */
[----:B-1----:R-:W-:-:S04]  /*3c80*/  FFMA R0, R172, R167, -1 ;  /* 0xbf800000ac007423 */ /* 0x002fc800000000a7 */
[----:B------:R-:W-:-:S04]  /*3c90*/  FADD.FTZ R0, -R0, -RZ ;  /* 0x800000ff00007221 */ /* 0x000fc80000010100 */
[----:B------:R-:W-:-:S07]  /*3ca0*/  FFMA R167, R167, R0, R167 ;  /* 0x00000000a7a77223 */ /* 0x000fce00000000a7 */
.L_x_74:
[----:B------:R-:W-:Y:S05]  /*3cb0*/  BSYNC B1 ;  /* 0x0000000000017941 */ /* 0x000fea0003800000 */
.L_x_72:
        /* <DEDUP_REMOVED lines=10> */
.L_x_76:
[----:B------:R-:W1:Y:S02]  /*3d60*/  MUFU.RCP R168, R173 ;  /* 0x000000ad00a87308 */ /* 0x000e640000001000 */
[----:B-1----:R-:W-:-:S04]  /*3d70*/  FFMA R0, R173, R168, -1 ;  /* 0xbf800000ad007423 */ /* 0x002fc800000000a8 */
[----:B------:R-:W-:-:S04]  /*3d80*/  FADD.FTZ R3, -R0, -RZ ;  /* 0x800000ff00037221 */ /* 0x000fc80000010100 */
[----:B------:R-:W-:-:S07]  /*3d90*/  FFMA R168, R168, R3, R168 ;  /* 0x00000003a8a87223 */ /* 0x000fce00000000a8 */
.L_x_77:
[----:B------:R-:W-:Y:S05]  /*3da0*/  BSYNC B1 ;  /* 0x0000000000017941 */ /* 0x000fea0003800000 */
.L_x_75:
        /* <DEDUP_REMOVED lines=10> */
.L_x_79:
[----:B------:R-:W1:Y:S02]  /*3e50*/  MUFU.RCP R169, R174 ;  /* 0x000000ae00a97308 */ /* 0x000e640000001000 */
[----:B-1----:R-:W-:-:S04]  /*3e60*/  FFMA R0, R174, R169, -1 ;  /* 0xbf800000ae007423 */ /* 0x002fc800000000a9 */
[----:B------:R-:W-:-:S04]  /*3e70*/  FADD.FTZ R0, -R0, -RZ ;  /* 0x800000ff00007221 */ /* 0x000fc80000010100 */
[----:B------:R-:W-:-:S07]  /*3e80*/  FFMA R169, R169, R0, R169 ;  /* 0x00000000a9a97223 */ /* 0x000fce00000000a9 */
.L_x_80:
[----:B------:R-:W-:Y:S05]  /*3e90*/  BSYNC B1 ;  /* 0x0000000000017941 */ /* 0x000fea0003800000 */
.L_x_78:
        /* <DEDUP_REMOVED lines=10> */
.L_x_82:
[----:B------:R-:W1:Y:S02]  /*3f40*/  MUFU.RCP R170, R11 ;  /* 0x0000000b00aa7308 */ /* 0x000e640000001000 */
[----:B-1----:R-:W-:-:S04]  /*3f50*/  FFMA R0, R11, R170, -1 ;  /* 0xbf8000000b007423 */ /* 0x002fc800000000aa */
[----:B------:R-:W-:-:S04]  /*3f60*/  FADD.FTZ R3, -R0, -RZ ;  /* 0x800000ff00037221 */ /* 0x000fc80000010100 */
[----:B------:R-:W-:-:S07]  /*3f70*/  FFMA R170, R170, R3, R170 ;  /* 0x00000003aaaa7223 */ /* 0x000fce00000000aa */
.L_x_83:
[----:B------:R-:W-:Y:S05]  /*3f80*/  BSYNC B1 ;  /* 0x0000000000017941 */ /* 0x000fea0003800000 */
.L_x_81:
        /* <DEDUP_REMOVED lines=10> */
.L_x_85:
[----:B------:R-:W1:Y:S02]  /*4030*/  MUFU.RCP R11, R28 ;  /* 0x0000001c000b7308 */ /* 0x000e640000001000 */
[----:B-1----:R-:W-:-:S04]  /*4040*/  FFMA R0, R28, R11, -1 ;  /* 0xbf8000001c007423 */ /* 0x002fc8000000000b */
[----:B------:R-:W-:-:S04]  /*4050*/  FADD.FTZ R0, -R0, -RZ ;  /* 0x800000ff00007221 */ /* 0x000fc80000010100 */
[----:B------:R-:W-:-:S07]  /*4060*/  FFMA R11, R11, R0, R11 ;  /* 0x000000000b0b7223 */ /* 0x000fce000000000b */
.L_x_86:
[----:B------:R-:W-:Y:S05]  /*4070*/  BSYNC B1 ;  /* 0x0000000000017941 */ /* 0x000fea0003800000 */
.L_x_84:
        /* <DEDUP_REMOVED lines=10> */
.L_x_88:
[----:B------:R-:W1:Y:S02]  /*4120*/  MUFU.RCP R3, R30 ;  /* 0x0000001e00037308 */ /* 0x000e640000001000 */
[----:B-1----:R-:W-:-:S04]  /*4130*/  FFMA R0, R30, R3, -1 ;  /* 0xbf8000001e007423 */ /* 0x002fc80000000003 */
[----:B------:R-:W-:-:S04]  /*4140*/  FADD.FTZ R0, -R0, -RZ ;  /* 0x800000ff00007221 */ /* 0x000fc80000010100 */
[----:B------:R-:W-:-:S07]  /*4150*/  FFMA R172, R3, R0, R3 ;  /* 0x0000000003ac7223 */ /* 0x000fce0000000003 */
.L_x_89:
[----:B------:R-:W-:Y:S05]  /*4160*/  BSYNC B1 ;  /* 0x0000000000017941 */ /* 0x000fea0003800000 */
.L_x_87:
        /* <DEDUP_REMOVED lines=10> */
.L_x_91:
[----:B------:R-:W1:Y:S02]  /*4210*/  MUFU.RCP R3, R32 ;  /* 0x0000002000037308 */ /* 0x000e640000001000 */
[----:B-1----:R-:W-:-:S04]  /*4220*/  FFMA R0, R32, R3, -1 ;  /* 0xbf80000020007423 */ /* 0x002fc80000000003 */
[----:B------:R-:W-:-:S04]  /*4230*/  FADD.FTZ R0, -R0, -RZ ;  /* 0x800000ff00007221 */ /* 0x000fc80000010100 */
[----:B------:R-:W-:-:S07]  /*4240*/  FFMA R30, R3, R0, R3 ;  /* 0x00000000031e7223 */ /* 0x000fce0000000003 */
.L_x_92:
[----:B------:R-:W-:Y:S05]  /*4250*/  BSYNC B1 ;  /* 0x0000000000017941 */ /* 0x000fea0003800000 */
.L_x_90:
        /* <DEDUP_REMOVED lines=10> */
.L_x_94:
[----:B------:R-:W1:Y:S02]  /*4300*/  MUFU.RCP R171, R34 ;  /* 0x0000002200ab7308 */ /* 0x000e640000001000 */
[----:B-1----:R-:W-:-:S04]  /*4310*/  FFMA R0, R34, R171, -1 ;  /* 0xbf80000022007423 */ /* 0x002fc800000000ab */
[----:B------:R-:W-:-:S04]  /*4320*/  FADD.FTZ R0, -R0, -RZ ;  /* 0x800000ff00007221 */ /* 0x000fc80000010100 */
[----:B------:R-:W-:-:S07]  /*4330*/  FFMA R171, R171, R0, R171 ;  /* 0x00000000abab7223 */ /* 0x000fce00000000ab */
.L_x_95:
[----:B------:R-:W-:Y:S05]  /*4340*/  BSYNC B1 ;  /* 0x0000000000017941 */ /* 0x000fea0003800000 */
.L_x_93:
        /* <DEDUP_REMOVED lines=10> */
.L_x_97:
[----:B------:R-:W1:Y:S02]  /*43f0*/  MUFU.RCP R32, R37 ;  /* 0x0000002500207308 */ /* 0x000e640000001000 */
[----:B-1----:R-:W-:-:S04]  /*4400*/  FFMA R0, R37, R32, -1 ;  /* 0xbf80000025007423 */ /* 0x002fc80000000020 */
[----:B------:R-:W-:-:S04]  /*4410*/  FADD.FTZ R3, -R0, -RZ ;  /* 0x800000ff00037221 */ /* 0x000fc80000010100 */
[----:B------:R-:W-:-:S07]  /*4420*/  FFMA R32, R32, R3, R32 ;  /* 0x0000000320207223 */ /* 0x000fce0000000020 */
.L_x_98:
[----:B------:R-:W-:Y:S05]  /*4430*/  BSYNC B1 ;  /* 0x0000000000017941 */ /* 0x000fea0003800000 */
.L_x_96:
        /* <DEDUP_REMOVED lines=8> */
[----:B------:R-:W-:Y:S05]  /*44c0*/  BRA `(.L_x_101) ;  /* 0x0000000000107947 */ /* 0x000fea0003800000 */
.L_x_100:
[----:B------:R-:W1:Y:S02]  /*44d0*/  MUFU.RCP R3, R38 ;  /* 0x0000002600037308 */ /* 0x000e640000001000 */
[----:B-1----:R-:W-:-:S04]  /*44e0*/  FFMA R0, R38, R3, -1 ;  /* 0xbf80000026007423 */ /* 0x002fc80000000003 */
[----:B------:R-:W-:-:S04]  /*44f0*/  FADD.FTZ R0, -R0, -RZ ;  /* 0x800000ff00007221 */ /* 0x000fc80000010100 */
[----:B------:R-:W-:-:S07]  /*4500*/  FFMA R0, R3, R0, R3 ;  /* 0x0000000003007223 */ /* 0x000fce0000000003 */
.L_x_101:
[----:B------:R-:W-:Y:S05]  /*4510*/  BSYNC B1 ;  /* 0x0000000000017941 */ /* 0x000fea0003800000 */
.L_x_99:
[C---:B------:R-:W-:Y:S01]  /*4520*/  IMAD.SHL.U32 R3, R18.reuse, 0x10, RZ ;  /* 0x0000001012037824 */ /* 0x040fe200078e00ff */
[----:B------:R-:W-:Y:S01]  /*4530*/  SHF.L.U32 R4, R18, 0x5, RZ ;  /* 0x0000000512047819 */ /* 0x000fe200000006ff */
[----:B------:R-:W-:Y:S05]  /*4540*/  WARPSYNC.ALL ;  /* 0x0000000000007948 */ /* 0x000fea0003800000 */
[----:B------:R-:W-:Y:S01]  /*4550*/  SHF.R.U32.HI R6, RZ, 0x1, R18 ;  /* 0x00000001ff067819 */ /* 0x000fe20000011612 */
[----:B------:R-:W-:Y:S01]  /*4560*/  BSSY B0, `(.L_x_102) ;  /* 0x0000023000007945 */ /* 0x000fe20003800000 */
[----:B------:R-:W-:Y:S02]  /*4570*/  LOP3.LUT R3, R3, 0xe00, RZ, 0xc0, !PT ;  /* 0x00000e0003037812 */ /* 0x000fe400078ec0ff */
[----:B------:R-:W-:-:S02]  /*4580*/  LOP3.LUT R5, R4, 0xc0, RZ, 0xc0, !PT ;  /* 0x000000c004057812 */ /* 0x000fc400078ec0ff */
[----:B------:R-:W-:Y:S02]  /*4590*/  SHF.L.U32 R8, R18, 0x2, RZ ;  /* 0x0000000212087819 */ /* 0x000fe400000006ff */
[----:B------:R-:W-:Y:S02]  /*45a0*/  LOP3.LUT R3, R3, 0x20, R4, 0xf8, !PT ;  /* 0x0000002003037812 */ /* 0x000fe400078ef804 */
[----:B------:R-:W-:Y:S02]  /*45b0*/  LOP3.LUT R5, R5, 0x8, R6, 0xf8, !PT ;  /* 0x0000000805057812 */ /* 0x000fe400078ef806 */
[----:B------:R-:W-:Y:S02]  /*45c0*/  LOP3.LUT R3, R3, 0x100, R4, 0xf8, !PT ;  /* 0x0000010003037812 */ /* 0x000fe400078ef804 */
[----:B------:R-:W-:Y:S02]  /*45d0*/  LOP3.LUT R8, R5, 0x18, R8, 0x78, !PT ;  /* 0x0000001805087812 */ /* 0x000fe400078e7808 */
[----:B------:R-:W-:-:S02]  /*45e0*/  F2FP.BF16.F32.PACK_AB R9, R172, R11 ;  /* 0x0000000bac09723e */ /* 0x000fc400000010ff */
[----:B------:R-:W-:Y:S02]  /*45f0*/  LOP3.LUT R3, R3, R8, RZ, 0xfc, !PT ;  /* 0x0000000803037212 */ /* 0x000fe400078efcff */
[----:B------:R-:W-:Y:S02]  /*4600*/  F2FP.BF16.F32.PACK_AB R4, R162, R39 ;  /* 0x00000027a204723e */ /* 0x000fe400000010ff */
[----:B------:R-:W-:Y:S02]  /*4610*/  LEA R28, R3, UR45, 0x1 ;  /* 0x0000002d031c7c11 */ /* 0x000fe4000f8e08ff */
[----:B------:R-:W-:Y:S02]  /*4620*/  F2FP.BF16.F32.PACK_AB R5, R164, R163 ;  /* 0x000000a3a405723e */ /* 0x000fe400000010ff */
[----:B------:R-:W-:Y:S02]  /*4630*/  F2FP.BF16.F32.PACK_AB R6, R166, R165 ;  /* 0x000000a5a606723e */ /* 0x000fe400000010ff */
[----:B------:R-:W-:-:S02]  /*4640*/  F2FP.BF16.F32.PACK_AB R7, R168, R167 ;  /* 0x000000a7a807723e */ /* 0x000fc400000010ff */
[----:B------:R-:W-:Y:S02]  /*4650*/  F2FP.BF16.F32.PACK_AB R11, R0, R32 ;  /* 0x00000020000b723e */ /* 0x000fe400000010ff */
[----:B------:R-:W-:Y:S01]  /*4660*/  F2FP.BF16.F32.PACK_AB R8, R170, R169 ;  /* 0x000000a9aa08723e */ /* 0x000fe200000010ff */
[----:B------:R1:W-:Y:S01]  /*4670*/  STSM.16.M88.4 [R28+0x200], R4 ;  /* 0x000200041c007844 */ /* 0x0003e20000000200 */
[----:B------:R-:W-:Y:S02]  /*4680*/  F2FP.BF16.F32.PACK_AB R10, R171, R30 ;  /* 0x0000001eab0a723e */ /* 0x000fe400000010ff */
[----:B------:R-:W-:-:S05]  /*4690*/  LEA R0, R157, R28, 0x1 ;  /* 0x0000001c9d007211 */ /* 0x000fca00078e08ff */
[----:B------:R1:W-:Y:S01]  /*46a0*/  STSM.16.M88.4 [R0+0x200], R8 ;  /* 0x0002000800007844 */ /* 0x0003e20000000200 */
[----:B------:R-:W-:Y:S01]  /*46b0*/  @!PT LDS RZ, [RZ] ;  /* 0x00000000fffff984 */ /* 0x000fe20000000800 */
[----:B------:R-:W-:Y:S01]  /*46c0*/  @!PT LDS RZ, [RZ] ;  /* 0x00000000fffff984 */ /* 0x000fe20000000800 */
[----:B------:R-:W-:Y:S01]  /*46d0*/  @!PT LDS RZ, [RZ] ;  /* 0x00000000fffff984 */ /* 0x000fe20000000800 */
[----:B------:R-:W-:Y:S01]  /*46e0*/  @!PT LDS RZ, [RZ] ;  /* 0x00000000fffff984 */ /* 0x000fe20000000800 */
[----:B------:R2:W-:Y:S06]  /*46f0*/  MEMBAR.ALL.CTA ;  /* 0x0000000000007992 */ /* 0x0005ec0000008000 */
[----:B--2---:R-:W2:Y:S02]  /*4700*/  FENCE.VIEW.ASYNC.S ;  /* 0x00000000000073c6 */ /* 0x004ea40000000000 */
[----:B--2---:R-:W-:Y:S06]  /*4710*/  BAR.SYNC.DEFER_BLOCKING 0x1, 0x100 ;  /* 0x0044000000007b1d */ /* 0x004fec0000010000 */
[----:B------:R-:W-:Y:S05]  /*4720*/  @P5 BRA `(.L_x_103) ;  /* 0x0000000000185947 */ /* 0x000fea0003800000 */
[----:B------:R-:W-:Y:S02]  /*4730*/  UIADD3 UR4, UP0, UR40, 0x4f0, URZ ;  /* 0x000004f028047890 */ /* 0x000fe4000ff1e03f */
[----:B------:R-:W-:Y:S02]  /*4740*/  UIADD3 UR52, UR45, 0x200, URZ ;  /* 0x000002002d347890 */ /* 0x000fe4000fffe03f */
[----:B------:R-:W-:-:S09]  /*4750*/  UIADD3.X UR5, URZ, UR41, URZ, UP0, !UPT ;  /* 0x000000293f057290 */ /* 0x000fd200087fe43f */
[----:B------:R2:W-:Y:S01]  /*4760*/  UTMASTG.3D [UR52], [UR4] ;  /* 0x00000034040073b5 */ /* 0x0005e20008010000 */
[----:B------:R0:W-:Y:S01]  /*4770*/  UTMACMDFLUSH ;  /* 0x00000000000079b7 */ /* 0x0001e20000000000 */
[----:B--2---:R-:W-:-:S04]  /*4780*/  DEPBAR.LE SB0, 0x1 ;  /* 0x000080400000791a */ /* 0x004fc80000000000 */
.L_x_103:
[----:B------:R-:W-:Y:S05]  /*4790*/  BSYNC B0 ;  /* 0x0000000000007941 */ /* 0x000fea0003800000 */
.L_x_102:
[----:B------:R-:W-:Y:S01]  /*47a0*/  BAR.SYNC.DEFER_BLOCKING 0x1, 0x100 ;  /* 0x0044000000007b1d */ /* 0x000fe20000010000 */
[----:B------:R-:W-:Y:S01]  /*47b0*/  ISETP.NE.AND P2, PT, RZ, UR39, PT ;  /* 0x00000027ff007c0c */ /* 0x000fe2000bf45270 */
[----:B------:R-:W-:-:S05]  /*47c0*/  VIADD R37, R28, 0x200 ;  /* 0x000002001c257836 */ /* 0x000fca0000000000 */
[----:B------:R-:W-:-:S07]  /*47d0*/  LEA R30, R157, R37, 0x1 ;  /* 0x000000259d1e7211 */ /* 0x000fce00078e08ff */
[----:B------:R-:W-:Y:S05]  /*47e0*/  @!P2 BRA `(.L_x_104) ;  /* 0x000000000034a947 */ /* 0x000fea0003800000 */
[----:B------:R-:W-:Y:S04]  /*47f0*/  BSSY B0, `(.L_x_105) ;  /* 0x0000009000007945 */ /* 0x000fe80003800000 */
[----:B------:R-:W-:Y:S05]  /*4800*/  @P0 BRA `(.L_x_106) ;  /* 0x00000000001c0947 */ /* 0x000fea0003800000 */
[----:B------:R-:W-:-:S13]  /*4810*/  ISETP.NE.AND P2, PT, R160, 0x3, PT ;  /* 0x00000003a000780c */ /* 0x000fda0003f45270 */
[----:B------:R-:W-:Y:S05]  /*4820*/  @!P2 BRA `(.L_x_107) ;  /* 0x000000000004a947 */ /* 0x000fea0003800000 */
[----:B------:R-:W-:Y:S01]  /*4830*/  BPT.TRAP 0x1 ;  /* 0x000000040000795c */ /* 0x000fe20000300000 */
.L_x_107:
[----:B------:R-:W-:-:S04]  /*4840*/  ULEA UR4, UR36, UR45, 0x3 ;  /* 0x0000002d24047291 */ /* 0x000fc8000f8e183f */
[----:B------:R-:W-:-:S04]  /*4850*/  UIADD3 UR4, UR4, 0x60, URZ ;  /* 0x0000006004047890 */ /* 0x000fc8000fffe03f */
[----:B------:R-:W-:-:S09]  /*4860*/  UPRMT UR4, UR50, 0x654, UR4 ;  /* 0x0000065432047896 */ /* 0x000fd20008000004 */
[----:B------:R-:W-:Y:S03]  /*4870*/  SYNCS.ARRIVE.TRANS64.RED.A1T0 RZ, [UR4], RZ ;  /* 0x000000ffffff79a7 */ /* 0x000fe60008100404 */
.L_x_106:
[----:B------:R-:W-:Y:S05]  /*4880*/  BSYNC B0 ;  /* 0x0000000000007941 */ /* 0x000fea0003800000 */
.L_x_105:
[----:B------:R-:W-:-:S04]  /*4890*/  UIADD3 UR36, UR36, 0x1, URZ ;  /* 0x0000000124247890 */ /* 0x000fc8000fffe03f */
[----:B------:R-:W-:-:S04]  /*48a0*/  UISETP.NE.AND UP0, UPT, UR36, 0x4, UPT ;  /* 0x000000042400788c */ /* 0x000fc8000bf05270 */
[----:B------:R-:W-:-:S12]  /*48b0*/  USEL UR36, UR36, URZ, UP0 ;  /* 0x0000003f24247287 */ /* 0x000fd80008000000 */
.L_x_104:
[----:B------:R-:W-:Y:S04]  /*48c0*/  BSSY B0, `(.L_x_108) ;  /* 0x0000032000007945 */ /* 0x000fe80003800000 */
[----:B------:R-:W-:Y:S05]  /*48d0*/  @P0 BRA `(.L_x_109) ;  /* 0x0000000000c00947 */ /* 0x000fea0003800000 */
[----:B------:R-:W-:-:S13]  /*48e0*/  ISETP.NE.AND P2, PT, R160, 0x3, PT ;  /* 0x00000003a000780c */ /* 0x000fda0003f45270 */
[----:B------:R-:W-:Y:S05]  /*48f0*/  @!P2 BRA `(.L_x_110) ;  /* 0x000000000004a947 */ /* 0x000fea0003800000 */
[----:B------:R-:W-:Y:S01]  /*4900*/  BPT.TRAP 0x1 ;  /* 0x000000040000795c */ /* 0x000fe20000300000 */
.L_x_110:
[----:B-1----:R-:W-:Y:S01]  /*4910*/  LEA R0, R12, UR45, 0x3 ;  /* 0x0000002d0c007c11 */ /* 0x002fe2000f8e18ff */
[----:B------:R-:W-:Y:S01]  /*4920*/  BSSY B1, `(.L_x_111) ;  /* 0x0000004000017945 */ /* 0x000fe20003800000 */
[----:B------:R-:W-:-:S04]  /*4930*/  SHF.L.U32 R3, RZ, 0x1f, RZ ;  /* 0x0000001fff037819 */ /* 0x000fc800000006ff */
[----:B------:R-:W1:Y:S02]  /*4940*/  SYNCS.PHASECHK.TRANS64.TRYWAIT P2, [R0+URZ+0x40], R3 ;  /* 0x00004003000075a7 */ /* 0x000e64000804017f */
[----:B-1----:R-:W-:Y:S05]  /*4950*/  @!P2 BRA `(.L_x_112) ;  /* 0x0000010800b8a947 */ /* 0x002fea0003800000 */
.L_x_614:
[----:B------:R-:W-:Y:S05]  /*4960*/  BSYNC B1 ;  /* 0x0000000000017941 */ /* 0x000fea0003800000 */
.L_x_111:
[----:B------:R-:W-:Y:S05]  /*4970*/  @P1 BRA `(.L_x_113) ;  /* 0x0000000000941947 */ /* 0x000fea0003800000 */
[----:B-1----:R-:W-:Y:S01]  /*4980*/  LEA R0, R12, R37, 0xd ;  /* 0x000000250c007211 */ /* 0x002fe200078e68ff */
[----:B------:R-:W-:Y:S05]  /*4990*/  WARPSYNC.ALL ;  /* 0x0000000000007948 */ /* 0x000fea0003800000 */
[----:B------:R-:W-:Y:S01]  /*49a0*/  LEA R8, R157, R0, 0x1 ;  /* 0x000000009d087211 */ /* 0x000fe200078e08ff */
[----:B------:R-:W1:Y:S05]  /*49b0*/  LDSM.16.M88.4 R4, [R0] ;  /* 0x000000000004783b */ /* 0x000e6a0000000200 */
[----:B------:R-:W2:Y:S01]  /*49c0*/  LDSM.16.M88.4 R8, [R8] ;  /* 0x000000000808783b */ /* 0x000ea20000000200 */
[----:B-1----:R-:W-:Y:S01]  /*49d0*/  IMAD.U32 R14, R4, 0x10000, RZ ;  /* 0x00010000040e7824 */ /* 0x002fe200078e00ff */
[----:B------:R-:W-:-:S02]  /*49e0*/  SHF.L.U32 R20, R5, 0x10, RZ ;  /* 0x0000001005147819 */ /* 0x000fc400000006ff */
[----:B------:R-:W-:Y:S01]  /*49f0*/  LOP3.LUT R24, R5, 0xffff0000, RZ, 0xc0, !PT ;  /* 0xffff000005187812 */ /* 0x000fe200078ec0ff */
[C---:B------:R-:W-:Y:S01]  /*4a00*/  FMUL R13, R155.reuse, R14 ;  /* 0x0000000e9b0d7220 */ /* 0x040fe20000400000 */
[----:B------:R-:W-:Y:S01]  /*4a10*/  SHF.L.U32 R26, R6, 0x10, RZ ;  /* 0x00000010061a7819 */ /* 0x000fe200000006ff */
[C---:B--2---:R-:W-:Y:S01]  /*4a20*/  IMAD.U32 R0, R8.reuse, 0x10000, RZ ;  /* 0x0001000008007824 */ /* 0x044fe200078e00ff */
[----:B------:R-:W-:Y:S01]  /*4a30*/  LOP3.LUT R36, R8, 0xffff0000, RZ, 0xc0, !PT ;  /* 0xffff000008247812 */ /* 0x000fe200078ec0ff */
[C---:B------:R-:W-:Y:S01]  /*4a40*/  FMUL R15, R155.reuse, R20 ;  /* 0x000000149b0f7220 */ /* 0x040fe20000400000 */
[----:B------:R-:W-:Y:S01]  /*4a50*/  SHF.L.U32 R162, R10, 0x10, RZ ;  /* 0x000000100aa27819 */ /* 0x000fe200000006ff */
[C---:B------:R-:W-:Y:S01]  /*4a60*/  FMUL R21, R155.reuse, R24 ;  /* 0x000000189b157220 */ /* 0x040fe20000400000 */
[----:B------:R-:W-:Y:S01]  /*4a70*/  LOP3.LUT R4, R4, 0xffff0000, RZ, 0xc0, !PT ;  /* 0xffff000004047812 */ /* 0x000fe200078ec0ff */
[C---:B------:R-:W-:Y:S01]  /*4a80*/  FMUL R23, R155.reuse, R26 ;  /* 0x0000001a9b177220 */ /* 0x040fe20000400000 */
[----:B------:R-:W-:Y:S01]  /*4a90*/  LOP3.LUT R6, R6, 0xffff0000, RZ, 0xc0, !PT ;  /* 0xffff000006067812 */ /* 0x000fe200078ec0ff */
[----:B------:R-:W-:Y:S01]  /*4aa0*/  FMUL R161, R155, R0 ;  /* 0x000000009ba17220 */ /* 0x000fe20000400000 */
[----:B------:R-:W-:Y:S01]  /*4ab0*/  SHF.L.U32 R32, R7, 0x10, RZ ;  /* 0x0000001007207819 */ /* 0x000fe200000006ff */
[----:B------:R-:W-:Y:S01]  /*4ac0*/  FMUL R14, R155, R4 ;  /* 0x000000049b0e7220 */ /* 0x000fe20000400000 */
[----:B------:R-:W-:Y:S01]  /*4ad0*/  LOP3.LUT R34, R7, 0xffff0000, RZ, 0xc0, !PT ;  /* 0xffff000007227812 */ /* 0x000fe200078ec0ff */
[----:B------:R-:W-:Y:S01]  /*4ae0*/  FMUL R25, R155, R6 ;  /* 0x000000069b197220 */ /* 0x000fe20000400000 */
[----:B------:R-:W-:Y:S01]  /*4af0*/  SHF.L.U32 R8, R9, 0x10, RZ ;  /* 0x0000001009087819 */ /* 0x000fe200000006ff */
[----:B------:R-:W-:Y:S01]  /*4b00*/  FMUL R27, R155, R32 ;  /* 0x000000209b1b7220 */ /* 0x000fe20000400000 */
[----:B------:R-:W-:Y:S01]  /*4b10*/  LOP3.LUT R38, R9, 0xffff0000, RZ, 0xc0, !PT ;  /* 0xffff000009267812 */ /* 0x000fe200078ec0ff */
[C---:B------:R-:W-:Y:S01]  /*4b20*/  FMUL R159, R155.reuse, R34 ;  /* 0x000000229b9f7220 */ /* 0x040fe20000400000 */
[----:B------:R-:W-:Y:S01]  /*4b30*/  LOP3.LUT R10, R10, 0xffff0000, RZ, 0xc0, !PT ;  /* 0xffff00000a0a7812 */ /* 0x000fe200078ec0ff */
[----:B------:R-:W-:Y:S01]  /*4b40*/  FMUL R31, R155, R36 ;  /* 0x000000249b1f7220 */ /* 0x000fe20000400000 */
[----:B------:R-:W-:Y:S01]  /*4b50*/  SHF.L.U32 R164, R11, 0x10, RZ ;  /* 0x000000100ba47819 */ /* 0x000fe200000006ff */
[----:B------:R-:W-:Y:S01]  /*4b60*/  FMUL R29, R155, R8 ;  /* 0x000000089b1d7220 */ /* 0x000fe20000400000 */
[----:B------:R-:W-:Y:S01]  /*4b70*/  LOP3.LUT R166, R11, 0xffff0000, RZ, 0xc0, !PT ;  /* 0xffff00000ba67812 */ /* 0x000fe200078ec0ff */
[C---:B------:R-:W-:Y:S01]  /*4b80*/  FMUL R20, R155.reuse, R38 ;  /* 0x000000269b147220 */ /* 0x040fe20000400000 */
[C---:B------:R-:W-:Y:S01]  /*4b90*/  FMUL R33, R155.reuse, R162 ;  /* 0x000000a29b217220 */ /* 0x040fe20000400000 */
[C---:B------:R-:W-:Y:S01]  /*4ba0*/  FMUL R24, R155.reuse, R10 ;  /* 0x0000000a9b187220 */ /* 0x040fe20000400000 */
[C---:B------:R-:W-:Y:S01]  /*4bb0*/  FMUL R35, R155.reuse, R164 ;  /* 0x000000a49b237220 */ /* 0x040fe20000400000 */
[----:B------:R-:W-:-:S07]  /*4bc0*/  FMUL R26, R155, R166 ;  /* 0x000000a69b1a7220 */ /* 0x000fce0000400000 */
.L_x_113:
[----:B------:R-:W-:-:S07]  /*4bd0*/  VIADD R12, R12, 0x1 ;  /* 0x000000010c0c7836 */ /* 0x000fce0000000000 */
.L_x_109:
[----:B------:R-:W-:Y:S05]  /*4be0*/  BSYNC B0 ;  /* 0x0000000000007941 */ /* 0x000fea0003800000 */
.L_x_108:
[----:B-1----:R-:W-:Y:S01]  /*4bf0*/  MOV R0, 0x3bbb989d ;  /* 0x3bbb989d00007802 */ /* 0x002fe20000000f00 */
[C---:B------:R-:W-:Y:S01]  /*4c00*/  FFMA R7, R156.reuse, R40, R13 ;  /* 0x000000289c077223 */ /* 0x040fe2000000000d */
[----:B------:R-:W-:Y:S01]  /*4c10*/  MOV R3, 0x437c0000 ;  /* 0x437c000000037802 */ /* 0x000fe20000000f00 */
[C---:B------:R-:W-:Y:S01]  /*4c20*/  FFMA R11, R156.reuse, R42, R15 ;  /* 0x0000002a9c0b7223 */ /* 0x040fe2000000000f */
[C---:B------:R-:W-:Y:S01]  /*4c30*/  FFMA R41, R156.reuse, R41, R14 ;  /* 0x000000299c297223 */ /* 0x040fe2000000000e */
[----:B------:R-:W-:Y:S01]  /*4c40*/  FFMA.SAT R4, -R7, R0, 0.5 ;  /* 0x3f00000007047423 */ /* 0x000fe20000002100 */
[----:B------:R-:W-:Y:S01]  /*4c50*/  FFMA R39, R156, R44, R23 ;  /* 0x0000002c9c277223 */ /* 0x000fe20000000017 */
[-C--:B------:R-:W-:Y:S01]  /*4c60*/  FFMA.SAT R10, -R11, R0.reuse, 0.5 ;  /* 0x3f0000000b0a7423 */ /* 0x080fe20000002100 */
[-C--:B------:R-:W-:Y:S01]  /*4c70*/  FFMA.SAT R8, -R41, R0.reuse, 0.5 ;  /* 0x3f00000029087423 */ /* 0x080fe20000002100 */
[----:B------:R-:W-:Y:S01]  /*4c80*/  FFMA.RM R4, R4, R3, 12582913 ;  /* 0x4b40000104047423 */ /* 0x000fe20000004003 */
[-C--:B------:R-:W-:Y:S01]  /*4c90*/  FFMA.SAT R34, -R39, R0.reuse, 0.5 ;  /* 0x3f00000027227423 */ /* 0x080fe20000002100 */
[----:B------:R-:W-:Y:S01]  /*4ca0*/  FFMA R45, R156, R45, R25 ;  /* 0x0000002d9c2d7223 */ /* 0x000fe20000000019 */
[----:B------:R-:W-:Y:S01]  /*4cb0*/  FFMA.RM R5, R8, R3, 12582913 ;  /* 0x4b40000108057423 */ /* 0x000fe20000004003 */
[----:B------:R-:W-:Y:S01]  /*4cc0*/  FADD R6, R4, -12583039 ;  /* 0xcb40007f04067421 */ /* 0x000fe20000000000 */
[C---:B------:R-:W-:Y:S01]  /*4cd0*/  FFMA R43, R156.reuse, R43, R21 ;  /* 0x0000002b9c2b7223 */ /* 0x040fe20000000015 */
[----:B------:R-:W-:Y:S01]  /*4ce0*/  FFMA R51, R156, R51, R20 ;  /* 0x000000339c337223 */ /* 0x000fe20000000014 */
[----:B------:R-:W-:Y:S01]  /*4cf0*/  FADD R8, R5, -12583039 ;  /* 0xcb40007f05087421 */ /* 0x000fe20000000000 */
[----:B------:R-:W-:Y:S01]  /*4d00*/  FFMA R6, -R7, 1.4426950216293334961, -R6 ;  /* 0x3fb8aa3b07067823 */ /* 0x000fe20000000906 */
[-C--:B------:R-:W-:Y:S01]  /*4d10*/  FFMA.SAT R32, -R43, R0.reuse, 0.5 ;  /* 0x3f0000002b207423 */ /* 0x080fe20000002100 */
[----:B------:R-:W-:Y:S01]  /*4d20*/  FFMA.SAT R164, -R51, R0, 0.5 ;  /* 0x3f00000033a47423 */ /* 0x000fe20000002100 */
[----:B------:R-:W-:Y:S01]  /*4d30*/  FFMA R8, -R41, 1.4426950216293334961, -R8 ;  /* 0x3fb8aa3b29087823 */ /* 0x000fe20000000908 */
[----:B------:R-:W-:Y:S01]  /*4d40*/  FFMA R7, -R7, 1.925963033500011079e-08, R6 ;  /* 0x32a5706007077823 */ /* 0x000fe20000000106 */
[----:B------:R-:W-:Y:S01]  /*4d50*/  FFMA.RM R6, R10, R3, 12582913 ;  /* 0x4b4000010a067423 */ /* 0x000fe20000004003 */
[C---:B------:R-:W-:Y:S01]  /*4d60*/  FFMA R49, R156.reuse, R49, R31 ;  /* 0x000000319c317223 */ /* 0x040fe2000000001f */
[----:B------:R-:W-:Y:S01]  /*4d70*/  FFMA R9, -R41, 1.925963033500011079e-08, R8 ;  /* 0x32a5706029097823 */ /* 0x000fe20000000108 */
[----:B------:R-:W-:Y:S01]  /*4d80*/  FFMA R41, R156, R46, R27 ;  /* 0x0000002e9c297223 */ /* 0x000fe2000000001b */
[----:B------:R-:W-:Y:S01]  /*4d90*/  FADD R10, R6, -12583039 ;  /* 0xcb40007f060a7421 */ /* 0x000fe20000000000 */
[-C--:B------:R-:W-:Y:S01]  /*4da0*/  FFMA.RM R8, R32, R3.reuse, 12582913 ;  /* 0x4b40000120087423 */ /* 0x080fe20000004003 */
[----:B------:R-:W-:Y:S01]  /*4db0*/  FFMA.RM R163, R164, R3, 12582913 ;  /* 0x4b400001a4a37423 */ /* 0x000fe20000004003 */
[-C--:B------:R-:W-:Y:S01]  /*4dc0*/  FFMA.SAT R42, -R41, R0.reuse, 0.5 ;  /* 0x3f000000292a7423 */ /* 0x080fe20000002100 */
[C---:B------:R-:W-:Y:S01]  /*4dd0*/  FFMA R10, -R11.reuse, 1.4426950216293334961, -R10 ;  /* 0x3fb8aa3b0b0a7823 */ /* 0x040fe2000000090a */
[----:B------:R-:W-:Y:S01]  /*4de0*/  FADD R32, R8, -12583039 ;  /* 0xcb40007f08207421 */ /* 0x000fe20000000000 */
[----:B------:R-:W-:Y:S01]  /*4df0*/  FFMA R47, R156, R47, R159 ;  /* 0x0000002f9c2f7223 */ /* 0x000fe2000000009f */
[----:B------:R-:W1:Y:S01]  /*4e00*/  MUFU.EX2 R7, R7 ;  /* 0x0000000700077308 */ /* 0x000e620000000800 */
[----:B------:R-:W-:Y:S01]  /*4e10*/  FFMA R11, -R11, 1.925963033500011079e-08, R10 ;  /* 0x32a570600b0b7823 */ /* 0x000fe2000000010a */
[----:B------:R-:W-:Y:S01]  /*4e20*/  FFMA.RM R10, R34, R3, 12582913 ;  /* 0x4b400001220a7423 */ /* 0x000fe20000004003 */
[----:B------:R-:W-:Y:S01]  /*4e30*/  FFMA.SAT R34, -R45, R0, 0.5 ;  /* 0x3f0000002d227423 */ /* 0x000fe20000002100 */
[C---:B------:R-:W-:Y:S01]  /*4e40*/  FFMA R32, -R43.reuse, 1.4426950216293334961, -R32 ;  /* 0x3fb8aa3b2b207823 */ /* 0x040fe20000000920 */
[----:B------:R-:W-:Y:S01]  /*4e50*/  FFMA R53, R156, R53, R24 ;  /* 0x000000359c357223 */ /* 0x000fe20000000018 */
[----:B------:R-:W-:Y:S01]  /*4e60*/  FADD R36, R10, -12583039 ;  /* 0xcb40007f0a247421 */ /* 0x000fe20000000000 */
[----:B------:R-:W-:Y:S01]  /*4e70*/  FFMA.RM R34, R34, R3, 12582913 ;  /* 0x4b40000122227423 */ /* 0x000fe20000004003 */
[----:B------:R-:W-:Y:S01]  /*4e80*/  FFMA R32, -R43, 1.925963033500011079e-08, R32 ;  /* 0x32a570602b207823 */ /* 0x000fe20000000120 */
[----:B------:R-:W-:Y:S01]  /*4e90*/  FFMA R43, R156, R48, R161 ;  /* 0x000000309c2b7223 */ /* 0x000fe200000000a1 */
[----:B------:R-:W-:Y:S01]  /*4ea0*/  FFMA R36, -R39, 1.4426950216293334961, -R36 ;  /* 0x3fb8aa3b27247823 */ /* 0x000fe20000000924 */
[----:B------:R-:W-:Y:S01]  /*4eb0*/  FADD R40, R34, -12583039 ;  /* 0xcb40007f22287421 */ /* 0x000fe20000000000 */
[----:B------:R-:W-:Y:S01]  /*4ec0*/  FFMA R55, R156, R55, R26 ;  /* 0x000000379c377223 */ /* 0x000fe2000000001a */
[-C--:B------:R-:W-:Y:S01]  /*4ed0*/  FFMA.SAT R46, -R43, R0.reuse, 0.5 ;  /* 0x3f0000002b2e7423 */ /* 0x080fe20000002100 */
[----:B------:R-:W-:Y:S01]  /*4ee0*/  FFMA R38, -R39, 1.925963033500011079e-08, R36 ;  /* 0x32a5706027267823 */ /* 0x000fe20000000124 */
[-C--:B------:R-:W-:Y:S01]  /*4ef0*/  FFMA.RM R39, R42, R3.reuse, 12582913 ;  /* 0x4b4000012a277423 */ /* 0x080fe20000004003 */
[----:B------:R-:W-:Y:S01]  /*4f00*/  FFMA R40, -R45, 1.4426950216293334961, -R40 ;  /* 0x3fb8aa3b2d287823 */ /* 0x000fe20000000928 */
[----:B------:R-:W-:Y:S01]  /*4f10*/  FFMA.SAT R36, -R47, R0, 0.5 ;  /* 0x3f0000002f247423 */ /* 0x000fe20000002100 */
[-C--:B------:R-:W-:Y:S01]  /*4f20*/  FFMA.RM R46, R46, R3.reuse, 12582913 ;  /* 0x4b4000012e2e7423 */ /* 0x080fe20000004003 */
[----:B------:R-:W-:Y:S01]  /*4f30*/  FADD R42, R39, -12583039 ;  /* 0xcb40007f272a7421 */ /* 0x000fe20000000000 */
[----:B------:R-:W-:Y:S01]  /*4f40*/  FFMA R40, -R45, 1.925963033500011079e-08, R40 ;  /* 0x32a570602d287823 */ /* 0x000fe20000000128 */
[-C--:B------:R-:W-:Y:S01]  /*4f50*/  FFMA.RM R36, R36, R3.reuse, 12582913 ;  /* 0x4b40000124247423 */ /* 0x080fe20000004003 */
[----:B------:R-:W-:Y:S01]  /*4f60*/  FADD R48, R46, -12583039 ;  /* 0xcb40007f2e307421 */ /* 0x000fe20000000000 */
[----:B------:R-:W-:Y:S01]  /*4f70*/  FFMA R42, -R41, 1.4426950216293334961, -R42 ;  /* 0x3fb8aa3b292a7823 */ /* 0x000fe2000000092a */
[----:B------:R2:W-:Y:S01]  /*4f80*/  MUFU.EX2 R45, R40 ;  /* 0x00000028002d7308 */ /* 0x0005e20000000800 */
[----:B------:R-:W-:Y:S01]  /*4f90*/  FADD R44, R36, -12583039 ;  /* 0xcb40007f242c7421 */ /* 0x000fe20000000000 */
[----:B------:R-:W-:Y:S01]  /*4fa0*/  FFMA R48, -R43, 1.4426950216293334961, -R48 ;  /* 0x3fb8aa3b2b307823 */ /* 0x000fe20000000930 */
[----:B------:R-:W-:Y:S01]  /*4fb0*/  FFMA R42, -R41, 1.925963033500011079e-08, R42 ;  /* 0x32a57060292a7823 */ /* 0x000fe2000000012a */
[C---:B------:R-:W-:Y:S01]  /*4fc0*/  FFMA R41, R156.reuse, R50, R29 ;  /* 0x000000329c297223 */ /* 0x040fe2000000001d */
[----:B------:R-:W-:Y:S01]  /*4fd0*/  FFMA.SAT R50, -R49, R0, 0.5 ;  /* 0x3f00000031327423 */ /* 0x000fe20000002100 */
[----:B------:R-:W-:Y:S01]  /*4fe0*/  FFMA R44, -R47, 1.4426950216293334961, -R44 ;  /* 0x3fb8aa3b2f2c7823 */ /* 0x000fe2000000092c */
[----:B------:R-:W-:Y:S01]  /*4ff0*/  FFMA R48, -R43, 1.925963033500011079e-08, R48 ;  /* 0x32a570602b307823 */ /* 0x000fe20000000130 */
[----:B------:R-:W-:Y:S01]  /*5000*/  FFMA R43, R156, R54, R35 ;  /* 0x000000369c2b7223 */ /* 0x000fe20000000023 */
[-C--:B--2---:R-:W-:Y:S01]  /*5010*/  FFMA.SAT R40, -R41, R0.reuse, 0.5 ;  /* 0x3f00000029287423 */ /* 0x084fe20000002100 */
[-C--:B------:R-:W-:Y:S01]  /*5020*/  FFMA.RM R50, R50, R3.reuse, 12582913 ;  /* 0x4b40000132327423 */ /* 0x080fe20000004003 */
[----:B------:R-:W-:Y:S01]  /*5030*/  FFMA R44, -R47, 1.925963033500011079e-08, R44 ;  /* 0x32a570602f2c7823 */ /* 0x000fe2000000012c */
[-C--:B------:R-:W-:Y:S01]  /*5040*/  FFMA.SAT R170, -R55, R0.reuse, 0.5 ;  /* 0x3f00000037aa7423 */ /* 0x080fe20000002100 */
[-C--:B------:R-:W-:Y:S01]  /*5050*/  FFMA.RM R162, R40, R3.reuse, 12582913 ;  /* 0x4b40000128a27423 */ /* 0x080fe20000004003 */
[----:B------:R-:W-:Y:S01]  /*5060*/  FADD R40, R50, -12583039 ;  /* 0xcb40007f32287421 */ /* 0x000fe20000000000 */
[----:B------:R2:W-:Y:S01]  /*5070*/  MUFU.EX2 R47, R48 ;  /* 0x00000030002f7308 */ /* 0x0005e20000000800 */
[-C--:B------:R-:W-:Y:S01]  /*5080*/  FFMA.SAT R54, -R43, R0.reuse, 0.5 ;  /* 0x3f0000002b367423 */ /* 0x080fe20000002100 */
[----:B------:R-:W-:Y:S01]  /*5090*/  FADD R164, R162, -12583039 ;  /* 0xcb40007fa2a47421 */ /* 0x000fe20000000000 */
[----:B------:R-:W-:Y:S01]  /*50a0*/  FFMA R40, -R49, 1.4426950216293334961, -R40 ;  /* 0x3fb8aa3b31287823 */ /* 0x000fe20000000928 */
[-C--:B------:R-:W-:Y:S01]  /*50b0*/  FFMA.RM R170, R170, R3.reuse, 12582913 ;  /* 0x4b400001aaaa7423 */ /* 0x080fe20000004003 */
[-C--:B------:R-:W-:Y:S01]  /*50c0*/  FFMA.RM R54, R54, R3.reuse, 12582913 ;  /* 0x4b40000136367423 */ /* 0x080fe20000004003 */
[----:B------:R-:W-:Y:S01]  /*50d0*/  FFMA R164, -R41, 1.4426950216293334961, -R164 ;  /* 0x3fb8aa3b29a47823 */ /* 0x000fe200000009a4 */
[----:B------:R-:W-:Y:S01]  /*50e0*/  FFMA R40, -R49, 1.925963033500011079e-08, R40 ;  /* 0x32a5706031287823 */ /* 0x000fe20000000128 */
[----:B------:R-:W3:Y:S01]  /*50f0*/  MUFU.EX2 R32, R32 ;  /* 0x0000002000207308 */ /* 0x000ee20000000800 */
[----:B--2---:R-:W-:Y:S01]  /*5100*/  FFMA.SAT R48, -R53, R0, 0.5 ;  /* 0x3f00000035307423 */ /* 0x004fe20000002100 */
[----:B------:R-:W-:Y:S01]  /*5110*/  FFMA R164, -R41, 1.925963033500011079e-08, R164 ;  /* 0x32a5706029a47823 */ /* 0x000fe200000001a4 */
[----:B------:R-:W-:Y:S01]  /*5120*/  FFMA R41, R156, R52, R33 ;  /* 0x000000349c297223 */ /* 0x000fe20000000021 */
[----:B------:R-:W-:Y:S01]  /*5130*/  SHF.L.U32 R4, R4, 0x17, RZ ;  /* 0x0000001704047819 */ /* 0x000fe200000006ff */
[----:B------:R-:W-:Y:S01]  /*5140*/  FFMA.RM R48, R48, R3, 12582913 ;  /* 0x4b40000130307423 */ /* 0x000fe20000004003 */
[----:B------:R-:W-:Y:S01]  /*5150*/  FADD R166, R163, -12583039 ;  /* 0xcb40007fa3a67421 */ /* 0x000fe20000000000 */
[----:B------:R-:W-:Y:S01]  /*5160*/  FFMA.SAT R168, -R41, R0, 0.5 ;  /* 0x3f00000029a87423 */ /* 0x000fe20000002100 */
[----:B------:R2:W-:Y:S01]  /*5170*/  MUFU.EX2 R52, R40 ;  /* 0x0000002800347308 */ /* 0x0005e20000000800 */
[----:B------:R-:W-:Y:S01]  /*5180*/  FADD R0, R48, -12583039 ;  /* 0xcb40007f30007421 */ /* 0x000fe20000000000 */
[----:B-1----:R-:W-:Y:S01]  /*5190*/  FFMA R7, R4, R7, 1 ;  /* 0x3f80000004077423 */ /* 0x002fe20000000007 */
[----:B------:R-:W-:Y:S01]  /*51a0*/  FFMA.RM R168, R168, R3, 12582913 ;  /* 0x4b400001a8a87423 */ /* 0x000fe20000004003 */
[----:B------:R-:W-:Y:S01]  /*51b0*/  FFMA R166, -R51, 1.4426950216293334961, -R166 ;  /* 0x3fb8aa3b33a67823 */ /* 0x000fe200000009a6 */
[----:B------:R-:W-:Y:S01]  /*51c0*/  FFMA R0, -R53, 1.4426950216293334961, -R0 ;  /* 0x3fb8aa3b35007823 */ /* 0x000fe20000000900 */
[----:B------:R-:W-:Y:S01]  /*51d0*/  SHF.L.U32 R3, R8, 0x17, RZ ;  /* 0x0000001708037819 */ /* 0x000fe200000006ff */
[----:B------:R-:W-:Y:S01]  /*51e0*/  IMAD.SHL.U32 R34, R34, 0x800000, RZ ;  /* 0x0080000022227824 */ /* 0x000fe200078e00ff */
[----:B------:R-:W1:Y:S01]  /*51f0*/  MUFU.EX2 R42, R42 ;  /* 0x0000002a002a7308 */ /* 0x000e620000000800 */
[----:B--2---:R-:W-:Y:S01]  /*5200*/  FADD R40, R168, -12583039 ;  /* 0xcb40007fa8287421 */ /* 0x004fe20000000000 */
[----:B------:R-:W-:Y:S01]  /*5210*/  FFMA R166, -R51, 1.925963033500011079e-08, R166 ;  /* 0x32a5706033a67823 */ /* 0x000fe200000001a6 */
[----:B------:R-:W-:Y:S01]  /*5220*/  FFMA R0, -R53, 1.925963033500011079e-08, R0 ;  /* 0x32a5706035007823 */ /* 0x000fe20000000100 */
[----:B------:R-:W-:Y:S01]  /*5230*/  IADD3 R4, R7, 0x1800000, RZ ;  /* 0x0180000007047810 */ /* 0x000fe20007ffe0ff */
[----:B------:R-:W-:Y:S01]  /*5240*/  FFMA R40, -R41, 1.4426950216293334961, -R40 ;  /* 0x3fb8aa3b29287823 */ /* 0x000fe20000000928 */
[----:B------:R-:W-:Y:S01]  /*5250*/  SHF.L.U32 R39, R39, 0x17, RZ ;  /* 0x0000001727277819 */ /* 0x000fe200000006ff */
[----:B---3--:R-:W-:Y:S01]  /*5260*/  FFMA R32, R3, R32, 1 ;  /* 0x3f80000003207423 */ /* 0x008fe20000000020 */
[----:B------:R2:W-:Y:S01]  /*5270*/  MUFU.EX2 R49, R164 ;  /* 0x000000a400317308 */ /* 0x0005e20000000800 */
[----:B------:R-:W-:Y:S01]  /*5280*/  FFMA R41, -R41, 1.925963033500011079e-08, R40 ;  /* 0x32a5706029297823 */ /* 0x000fe20000000128 */
[----:B------:R-:W-:Y:S01]  /*5290*/  FADD R40, R170, -12583039 ;  /* 0xcb40007faa287421 */ /* 0x000fe20000000000 */
[----:B------:R-:W-:Y:S01]  /*52a0*/  LOP3.LUT R4, R4, 0x7f800000, RZ, 0xc0, !PT ;  /* 0x7f80000004047812 */ /* 0x000fe200078ec0ff */
[----:B------:R-:W-:Y:S01]  /*52b0*/  FFMA R34, R34, R45, 1 ;  /* 0x3f80000022227423 */ /* 0x000fe2000000002d */
[----:B------:R-:W-:Y:S01]  /*52c0*/  SHF.L.U32 R162, R162, 0x17, RZ ;  /* 0x00000017a2a27819 */ /* 0x000fe200000006ff */
[C---:B------:R-:W-:Y:S01]  /*52d0*/  FFMA R172, -R55.reuse, 1.4426950216293334961, -R40 ;  /* 0x3fb8aa3b37ac7823 */ /* 0x040fe20000000928 */
[----:B------:R-:W-:Y:S01]  /*52e0*/  ISETP.GT.U32.AND P2, PT, R4, 0x1ffffff, PT ;  /* 0x01ffffff0400780c */ /* 0x000fe20003f44070 */
[----:B------:R-:W-:Y:S01]  /*52f0*/  MUFU.EX2 R44, R44 ;  /* 0x0000002c002c7308 */ /* 0x000fe20000000800 */
[----:B--2---:R-:W-:Y:S01]  /*5300*/  FADD R164, R54, -12583039 ;  /* 0xcb40007f36a47421 */ /* 0x004fe20000000000 */
[----:B------:R-:W-:Y:S01]  /*5310*/  FFMA R172, -R55, 1.925963033500011079e-08, R172 ;  /* 0x32a5706037ac7823 */ /* 0x000fe200000001ac */
[----:B-1----:R-:W-:Y:S01]  /*5320*/  FFMA R39, R39, R42, 1 ;  /* 0x3f80000027277423 */ /* 0x002fe2000000002a */
[----:B------:R-:W-:Y:S01]  /*5330*/  SHF.L.U32 R42, R46, 0x17, RZ ;  /* 0x000000172e2a7819 */ /* 0x000fe200000006ff */
[----:B------:R-:W-:Y:S01]  /*5340*/  FFMA R164, -R43, 1.4426950216293334961, -R164 ;  /* 0x3fb8aa3b2ba47823 */ /* 0x000fe200000009a4 */
[----:B------:R-:W-:Y:S01]  /*5350*/  IMAD.SHL.U32 R40, R5, 0x800000, RZ ;  /* 0x0080000005287824 */ /* 0x000fe200078e00ff */
[----:B------:R-:W-:Y:S01]  /*5360*/  SHF.L.U32 R6, R6, 0x17, RZ ;  /* 0x0000001706067819 */ /* 0x000fe200000006ff */
[----:B------:R-:W1:Y:S01]  /*5370*/  MUFU.EX2 R9, R9 ;  /* 0x0000000900097308 */ /* 0x000e620000000800 */
[----:B------:R-:W-:Y:S01]  /*5380*/  FFMA R164, -R43, 1.925963033500011079e-08, R164 ;  /* 0x32a570602ba47823 */ /* 0x000fe200000001a4 */
[----:B------:R-:W-:Y:S01]  /*5390*/  FFMA R42, R42, R47, 1 ;  /* 0x3f8000002a2a7423 */ /* 0x000fe2000000002f */
[----:B------:R-:W-:Y:S01]  /*53a0*/  SHF.L.U32 R47, R48, 0x17, RZ ;  /* 0x00000017302f7819 */ /* 0x000fe200000006ff */
[----:B------:R-:W-:Y:S01]  /*53b0*/  IMAD.SHL.U32 R43, R50, 0x800000, RZ ;  /* 0x00800000322b7824 */ /* 0x000fe200078e00ff */
[----:B------:R-:W-:Y:S01]  /*53c0*/  SHF.L.U32 R5, R10, 0x17, RZ ;  /* 0x000000170a057819 */ /* 0x000fe200000006ff */
[----:B------:R-:W-:Y:S01]  /*53d0*/  IMAD.SHL.U32 R46, R168, 0x800000, RZ ;  /* 0x00800000a82e7824 */ /* 0x000fe200078e00ff */
[----:B------:R-:W-:Y:S01]  /*53e0*/  SHF.L.U32 R45, R163, 0x17, RZ ;  /* 0x00000017a32d7819 */ /* 0x000fe200000006ff */
[----:B------:R-:W2:Y:S01]  /*53f0*/  MUFU.EX2 R11, R11 ;  /* 0x0000000b000b7308 */ /* 0x000ea20000000800 */
[----:B------:R-:W-:Y:S01]  /*5400*/  SHF.L.U32 R48, R54, 0x17, RZ ;  /* 0x0000001736307819 */ /* 0x000fe200000006ff */
[----:B------:R-:W-:Y:S01]  /*5410*/  BSSY B1, `(.L_x_114) ;  /* 0x000001e000017945 */ /* 0x000fe20003800000 */
[----:B------:R-:W-:-:S05]  /*5420*/  FFMA R43, R43, R52, 1 ;  /* 0x3f8000002b2b7423 */ /* 0x000fca0000000034 */
[----:B------:R-:W3:Y:S01]  /*5430*/  MUFU.EX2 R38, R38 ;  /* 0x0000002600267308 */ /* 0x000ee20000000800 */
[----:B-1----:R-:W-:-:S07]  /*5440*/  FFMA R40, R40, R9, 1 ;  /* 0x3f80000028287423 */ /* 0x002fce0000000009 */
[----:B------:R-:W1:Y:S01]  /*5450*/  MUFU.EX2 R166, R166 ;  /* 0x000000a600a67308 */ /* 0x000e620000000800 */
[----:B--2---:R-:W-:-:S07]  /*5460*/  FFMA R11, R6, R11, 1 ;  /* 0x3f800000060b7423 */ /* 0x004fce000000000b */
[----:B------:R2:W4:Y:S01]  /*5470*/  MUFU.EX2 R51, R41 ;  /* 0x0000002900337308 */ /* 0x0005220000000800 */
[----:B---3--:R-:W-:-:S07]  /*5480*/  FFMA R38, R5, R38, 1 ;  /* 0x3f80000005267423 */ /* 0x008fce0000000026 */
[----:B------:R-:W3:Y:S01]  /*5490*/  MUFU.EX2 R0, R0 ;  /* 0x0000000000007308 */ /* 0x000ee20000000800 */
[----:B--2---:R-:W-:Y:S01]  /*54a0*/  SHF.L.U32 R41, R36, 0x17, RZ ;  /* 0x0000001724297819 */ /* 0x004fe200000006ff */
[----:B-1----:R-:W-:-:S04]  /*54b0*/  FFMA R45, R45, R166, 1 ;  /* 0x3f8000002d2d7423 */ /* 0x002fc800000000a6 */
[----:B------:R-:W-:Y:S01]  /*54c0*/  FFMA R41, R41, R44, 1 ;  /* 0x3f80000029297423 */ /* 0x000fe2000000002c */
[----:B------:R-:W-:Y:S01]  /*54d0*/  FFMA R44, R162, R49, 1 ;  /* 0x3f800000a22c7423 */ /* 0x000fe20000000031 */
[----:B------:R-:W1:Y:S01]  /*54e0*/  MUFU.EX2 R3, R164 ;  /* 0x000000a400037308 */ /* 0x000e620000000800 */
[----:B------:R-:W-:Y:S01]  /*54f0*/  SHF.L.U32 R49, R170, 0x17, RZ ;  /* 0x00000017aa317819 */ /* 0x000fe200000006ff */
[----:B----4-:R-:W-:-:S06]  /*5500*/  FFMA R46, R46, R51, 1 ;  /* 0x3f8000002e2e7423 */ /* 0x010fcc0000000033 */
[----:B------:R-:W2:Y:S01]  /*5510*/  MUFU.EX2 R172, R172 ;  /* 0x000000ac00ac7308 */ /* 0x000ea20000000800 */
[----:B---3--:R-:W-:Y:S01]  /*5520*/  FFMA R47, R47, R0, 1 ;  /* 0x3f8000002f2f7423 */ /* 0x008fe20000000000 */
[----:B-1----:R-:W-:Y:S01]  /*5530*/  FFMA R48, R48, R3, 1 ;  /* 0x3f80000030307423 */ /* 0x002fe20000000003 */
[----:B--2---:R-:W-:Y:S01]  /*5540*/  FFMA R49, R49, R172, 1 ;  /* 0x3f80000031317423 */ /* 0x004fe200000000ac */
[----:B------:R-:W-:Y:S06]  /*5550*/  @P2 BRA `(.L_x_115) ;  /* 0x0000000000142947 */ /* 0x000fec0003800000 */
[----:B------:R-:W-:Y:S01]  /*5560*/  IMAD.MOV.U32 R0, RZ, RZ, R7 ;  /* 0x000000ffff007224 */ /* 0x000fe200078e0007 */
[----:B------:R-:W-:-:S07]  /*5570*/  MOV R4, 0x5590 ;  /* 0x0000559000047802 */ /* 0x000fce0000000f00 */
[----:B------:R-:W-:Y:S05]  /*5580*/  CALL.REL.NOINC `($__internal_0_$__cuda_sm20_rcp_rn_f32_slowpath) ;  /* 0x0000010400dc7944 */ /* 0x000fea0003c00000 */
[----:B------:R-:W-:Y:S01]  /*5590*/  MOV R50, R0 ;  /* 0x0000000000327202 */ /* 0x000fe20000000f00 */
[----:B------:R-:W-:Y:S06]  /*55a0*/  BRA `(.L_x_116) ;  /* 0x0000000000107947 */ /* 0x000fec0003800000 */
.L_x_115:
[----:B------:R-:W1:Y:S02]  /*55b0*/  MUFU.RCP R50, R7 ;  /* 0x0000000700327308 */ /* 0x000e640000001000 */
[----:B-1----:R-:W-:-:S04]  /*55c0*/  FFMA R0, R7, R50, -1 ;  /* 0xbf80000007007423 */ /* 0x002fc80000000032 */
[----:B------:R-:W-:-:S04]  /*55d0*/  FADD.FTZ R3, -R0, -RZ ;  /* 0x800000ff00037221 */ /* 0x000fc80000010100 */
[----:B------:R-:W-:-:S07]  /*55e0*/  FFMA R50, R50, R3, R50 ;  /* 0x0000000332327223 */ /* 0x000fce0000000032 */
.L_x_116:
[----:B------:R-:W-:Y:S05]  /*55f0*/  BSYNC B1 ;  /* 0x0000000000017941 */ /* 0x000fea0003800000 */
.L_x_114:
        /* <DEDUP_REMOVED lines=10> */
.L_x_118:
[----:B------:R-:W1:Y:S02]  /*56a0*/  MUFU.RCP R51, R40 ;  /* 0x0000002800337308 */ /* 0x000e640000001000 */
[----:B-1----:R-:W-:-:S04]  /*56b0*/  FFMA R0, R40, R51, -1 ;  /* 0xbf80000028007423 */ /* 0x002fc80000000033 */
[----:B------:R-:W-:-:S04]  /*56c0*/  FADD.FTZ R0, -R0, -RZ ;  /* 0x800000ff00007221 */ /* 0x000fc80000010100 */
[----:B------:R-:W-:-:S07]  /*56d0*/  FFMA R51, R51, R0, R51 ;  /* 0x0000000033337223 */ /* 0x000fce0000000033 */
.L_x_119:
[----:B------:R-:W-:Y:S05]  /*56e0*/  BSYNC B1 ;  /* 0x0000000000017941 */ /* 0x000fea0003800000 */
.L_x_117:
        /* <DEDUP_REMOVED lines=10> */
.L_x_121:
[----:B------:R-:W1:Y:S02]  /*5790*/  MUFU.RCP R40, R11 ;  /* 0x0000000b00287308 */ /* 0x000e640000001000 */
[----:B-1----:R-:W-:-:S04]  /*57a0*/  FFMA R0, R11, R40, -1 ;  /* 0xbf8000000b007423 */ /* 0x002fc80000000028 */
[----:B------:R-:W-:-:S04]  /*57b0*/  FADD.FTZ R3, -R0, -RZ ;  /* 0x800000ff00037221 */ /* 0x000fc80000010100 */
[----:B------:R-:W-:-:S07]  /*57c0*/  FFMA R40, R40, R3, R40 ;  /* 0x0000000328287223 */ /* 0x000fce0000000028 */
.L_x_122:
[----:B------:R-:W-:Y:S05]  /*57d0*/  BSYNC B1 ;  /* 0x0000000000017941 */ /* 0x000fea0003800000 */
.L_x_120:
        /* <DEDUP_REMOVED lines=10> */
.L_x_124:
[----:B------:R-:W1:Y:S02]  /*5880*/  MUFU.RCP R11, R32 ;  /* 0x00000020000b7308 */ /* 0x000e640000001000 */
[----:B-1----:R-:W-:-:S04]  /*5890*/  FFMA R0, R32, R11, -1 ;  /* 0xbf80000020007423 */ /* 0x002fc8000000000b */
[----:B------:R-:W-:-:S04]  /*58a0*/  FADD.FTZ R0, -R0, -RZ ;  /* 0x800000ff00007221 */ /* 0x000fc80000010100 */
[----:B------:R-:W-:-:S07]  /*58b0*/  FFMA R11, R11, R0, R11 ;  /* 0x000000000b0b7223 */ /* 0x000fce000000000b */
.L_x_125:
[----:B------:R-:W-:Y:S05]  /*58c0*/  BSYNC B1 ;  /* 0x0000000000017941 */ /* 0x000fea0003800000 */
.L_x_123:
        /* <DEDUP_REMOVED lines=10> */
.L_x_127:
[----:B------:R-:W1:Y:S02]  /*5970*/  MUFU.RCP R3, R38 ;  /* 0x0000002600037308 */ /* 0x000e640000001000 */
[----:B-1----:R-:W-:-:S04]  /*5980*/  FFMA R0, R38, R3, -1 ;  /* 0xbf80000026007423 */ /* 0x002fc80000000003 */
[----:B------:R-:W-:-:S04]  /*5990*/  FADD.FTZ R0, -R0, -RZ ;  /* 0x800000ff00007221 */ /* 0x000fc80000010100 */
[----:B------:R-:W-:-:S07]  /*59a0*/  FFMA R32, R3, R0, R3 ;  /* 0x0000000003207223 */ /* 0x000fce0000000003 */
.L_x_128:
[----:B------:R-:W-:Y:S05]  /*59b0*/  BSYNC B1 ;  /* 0x0000000000017941 */ /* 0x000fea0003800000 */
.L_x_126:
        /* <DEDUP_REMOVED lines=10> */
.L_x_130:
[----:B------:R-:W1:Y:S02]  /*5a60*/  MUFU.RCP R53, R34 ;  /* 0x0000002200357308 */ /* 0x000e640000001000 */
[----:B-1----:R-:W-:-:S04]  /*5a70*/  FFMA R0, R34, R53, -1 ;  /* 0xbf80000022007423 */ /* 0x002fc80000000035 */
[----:B------:R-:W-:-:S04]  /*5a80*/  FADD.FTZ R0, -R0, -RZ ;  /* 0x800000ff00007221 */ /* 0x000fc80000010100 */
[----:B------:R-:W-:-:S07]  /*5a90*/  FFMA R53, R53, R0, R53 ;  /* 0x0000000035357223 */ /* 0x000fce0000000035 */
.L_x_131:
[----:B------:R-:W-:Y:S05]  /*5aa0*/  BSYNC B1 ;  /* 0x0000000000017941 */ /* 0x000fea0003800000 */
.L_x_129:
        /* <DEDUP_REMOVED lines=10> */
.L_x_133:
[----:B------:R-:W1:Y:S02]  /*5b50*/  MUFU.RCP R34, R39 ;  /* 0x0000002700227308 */ /* 0x000e640000001000 */
[----:B-1----:R-:W-:-:S04]  /*5b60*/  FFMA R0, R39, R34, -1 ;  /* 0xbf80000027007423 */ /* 0x002fc80000000022 */
[----:B------:R-:W-:-:S04]  /*5b70*/  FADD.FTZ R3, -R0, -RZ ;  /* 0x800000ff00037221 */ /* 0x000fc80000010100 */
[----:B------:R-:W-:-:S07]  /*5b80*/  FFMA R34, R34, R3, R34 ;  /* 0x0000000322227223 */ /* 0x000fce0000000022 */
.L_x_134:
[----:B------:R-:W-:Y:S05]  /*5b90*/  BSYNC B1 ;  /* 0x0000000000017941 */ /* 0x000fea0003800000 */
.L_x_132:
        /* <DEDUP_REMOVED lines=10> */
.L_x_136:
[----:B------:R-:W1:Y:S02]  /*5c40*/  MUFU.RCP R0, R41 ;  /* 0x0000002900007308 */ /* 0x000e640000001000 */
[----:B-1----:R-:W-:-:S04]  /*5c50*/  FFMA R3, R41, R0, -1 ;  /* 0xbf80000029037423 */ /* 0x002fc80000000000 */
[----:B------:R-:W-:-:S04]  /*5c60*/  FADD.FTZ R3, -R3, -RZ ;  /* 0x800000ff03037221 */ /* 0x000fc80000010100 */
[----:B------:R-:W-:-:S07]  /*5c70*/  FFMA R39, R0, R3, R0 ;  /* 0x0000000300277223 */ /* 0x000fce0000000000 */
.L_x_137:
[----:B------:R-:W-:Y:S05]  /*5c80*/  BSYNC B1 ;  /* 0x0000000000017941 */ /* 0x000fea0003800000 */
.L_x_135:
        /* <DEDUP_REMOVED lines=10> */
.L_x_139:
[----:B------:R-:W1:Y:S02]  /*5d30*/  MUFU.RCP R3, R42 ;  /* 0x0000002a00037308 */ /* 0x000e640000001000 */
[----:B-1----:R-:W-:-:S04]  /*5d40*/  FFMA R0, R42, R3, -1 ;  /* 0xbf8000002a007423 */ /* 0x002fc80000000003 */
[----:B------:R-:W-:-:S04]  /*5d50*/  FADD.FTZ R0, -R0, -RZ ;  /* 0x800000ff00007221 */ /* 0x000fc80000010100 */
[----:B------:R-:W-:-:S07]  /*5d60*/  FFMA R38, R3, R0, R3 ;  /* 0x0000000003267223 */ /* 0x000fce0000000003 */
.L_x_140:
[----:B------:R-:W-:Y:S05]  /*5d70*/  BSYNC B1 ;  /* 0x0000000000017941 */ /* 0x000fea0003800000 */
.L_x_138:
        /* <DEDUP_REMOVED lines=10> */
.L_x_142:
[----:B------:R-:W1:Y:S02]  /*5e20*/  MUFU.RCP R0, R43 ;  /* 0x0000002b00007308 */ /* 0x000e640000001000 */
[----:B-1----:R-:W-:-:S04]  /*5e30*/  FFMA R3, R43, R0, -1 ;  /* 0xbf8000002b037423 */ /* 0x002fc80000000000 */
[----:B------:R-:W-:-:S04]  /*5e40*/  FADD.FTZ R3, -R3, -RZ ;  /* 0x800000ff03037221 */ /* 0x000fc80000010100 */
[----:B------:R-:W-:-:S07]  /*5e50*/  FFMA R41, R0, R3, R0 ;  /* 0x0000000300297223 */ /* 0x000fce0000000000 */
.L_x_143:
[----:B------:R-:W-:Y:S05]  /*5e60*/  BSYNC B1 ;  /* 0x0000000000017941 */ /* 0x000fea0003800000 */
.L_x_141:
        /* <DEDUP_REMOVED lines=10> */
.L_x_145:
[----:B------:R-:W1:Y:S02]  /*5f10*/  MUFU.RCP R3, R44 ;  /* 0x0000002c00037308 */ /* 0x000e640000001000 */
[----:B-1----:R-:W-:-:S04]  /*5f20*/  FFMA R0, R44, R3, -1 ;  /* 0xbf8000002c007423 */ /* 0x002fc80000000003 */
[----:B------:R-:W-:-:S04]  /*5f30*/  FADD.FTZ R0, -R0, -RZ ;  /* 0x800000ff00007221 */ /* 0x000fc80000010100 */
[----:B------:R-:W-:-:S07]  /*5f40*/  FFMA R42, R3, R0, R3 ;  /* 0x00000000032a7223 */ /* 0x000fce0000000003 */
.L_x_146:
[----:B------:R-:W-:Y:S05]  /*5f50*/  BSYNC B1 ;  /* 0x0000000000017941 */ /* 0x000fea0003800000 */
.L_x_144:
        /* <DEDUP_REMOVED lines=10> */
.L_x_148:
[----:B------:R-:W1:Y:S02]  /*6000*/  MUFU.RCP R0, R45 ;  /* 0x0000002d00007308 */ /* 0x000e640000001000 */
[----:B-1----:R-:W-:-:S04]  /*6010*/  FFMA R3, R45, R0, -1 ;  /* 0xbf8000002d037423 */ /* 0x002fc80000000000 */
[----:B------:R-:W-:-:S04]  /*6020*/  FADD.FTZ R3, -R3, -RZ ;  /* 0x800000ff03037221 */ /* 0x000fc80000010100 */
[----:B------:R-:W-:-:S07]  /*6030*/  FFMA R43, R0, R3, R0 ;  /* 0x00000003002b7223 */ /* 0x000fce0000000000 */
.L_x_149:
[----:B------:R-:W-:Y:S05]  /*6040*/  BSYNC B1 ;  /* 0x0000000000017941 */ /* 0x000fea0003800000 */
.L_x_147:
        /* <DEDUP_REMOVED lines=10> */
.L_x_151:
[----:B------:R-:W1:Y:S02]  /*60f0*/  MUFU.RCP R3, R46 ;  /* 0x0000002e00037308 */ /* 0x000e640000001000 */
[----:B-1----:R-:W-:-:S04]  /*6100*/  FFMA R0, R46, R3, -1 ;  /* 0xbf8000002e007423 */ /* 0x002fc80000000003 */
[----:B------:R-:W-:-:S04]  /*6110*/  FADD.FTZ R0, -R0, -RZ ;  /* 0x800000ff00007221 */ /* 0x000fc80000010100 */
[----:B------:R-:W-:-:S07]  /*6120*/  FFMA R44, R3, R0, R3 ;  /* 0x00000000032c7223 */ /* 0x000fce0000000003 */
.L_x_152:
[----:B------:R-:W-:Y:S05]  /*6130*/  BSYNC B1 ;  /* 0x0000000000017941 */ /* 0x000fea0003800000 */
.L_x_150:
        /* <DEDUP_REMOVED lines=10> */
.L_x_154:
[----:B------:R-:W1:Y:S02]  /*61e0*/  MUFU.RCP R0, R47 ;  /* 0x0000002f00007308 */ /* 0x000e640000001000 */
[----:B-1----:R-:W-:-:S04]  /*61f0*/  FFMA R3, R47, R0, -1 ;  /* 0xbf8000002f037423 */ /* 0x002fc80000000000 */
[----:B------:R-:W-:-:S04]  /*6200*/  FADD.FTZ R3, -R3, -RZ ;  /* 0x800000ff03037221 */ /* 0x000fc80000010100 */
[----:B------:R-:W-:-:S07]  /*6210*/  FFMA R45, R0, R3, R0 ;  /* 0x00000003002d7223 */ /* 0x000fce0000000000 */
.L_x_155:
[----:B------:R-:W-:Y:S05]  /*6220*/  BSYNC B1 ;  /* 0x0000000000017941 */ /* 0x000fea0003800000 */
.L_x_153:
        /* <DEDUP_REMOVED lines=10> */
.L_x_157:
[----:B------:R-:W1:Y:S02]  /*62d0*/  MUFU.RCP R3, R48 ;  /* 0x0000003000037308 */ /* 0x000e640000001000 */
[----:B-1----:R-:W-:-:S04]  /*62e0*/  FFMA R0, R48, R3, -1 ;  /* 0xbf80000030007423 */ /* 0x002fc80000000003 */
[----:B------:R-:W-:-:S04]  /*62f0*/  FADD.FTZ R0, -R0, -RZ ;  /* 0x800000ff00007221 */ /* 0x000fc80000010100 */
[----:B------:R-:W-:-:S07]  /*6300*/  FFMA R46, R3, R0, R3 ;  /* 0x00000000032e7223 */ /* 0x000fce0000000003 */
.L_x_158:
[----:B------:R-:W-:Y:S05]  /*6310*/  BSYNC B1 ;  /* 0x0000000000017941 */ /* 0x000fea0003800000 */
.L_x_156:
[----:B------:R-:W-:-:S05]  /*6320*/  VIADD R0, R49, 0x1800000 ;  /* 0x0180000031007836 */ /* 0x000fca0000000000 */
[----:B------:R-:W-:-:S04]  /*6330*/  LOP3.LUT R0, R0, 0x7f800000, RZ, 0xc0, !PT ;  /* 0x7f80000000007812 */ /* 0x000fc800078ec0ff */
[----:B------:R-:W-:-:S13]  /*6340*/  ISETP.GT.U32.AND P2, PT, R0, 0x1ffffff, PT ;  /* 0x01ffffff0000780c */ /* 0x000fda0003f44070 */
[----:B------:R-:W-:Y:S05]  /*6350*/  @P2 BRA `(.L_x_159) ;  /* 0x0000000000102947 */ /* 0x000fea0003800000 */
[----:B------:R-:W-:Y:S02]  /*6360*/  MOV R0, R49 ;  /* 0x0000003100007202 */ /* 0x000fe40000000f00 */
[----:B------:R-:W-:-:S07]  /*6370*/  MOV R4, 0x6390 ;  /* 0x0000639000047802 */ /* 0x000fce0000000f00 */
[----:B------:R-:W-:Y:S05]  /*6380*/  CALL.REL.NOINC `($__internal_0_$__cuda_sm20_rcp_rn_f32_slowpath) ;  /* 0x000000f8005c7944 */ /* 0x000fea0003c00000 */
[----:B------:R-:W-:Y:S05]  /*6390*/  BRA `(.L_x_160) ;  /* 0x0000000000107947 */ /* 0x000fea0003800000 */
.L_x_159:
[----:B------:R-:W1:Y:S02]  /*63a0*/  MUFU.RCP R0, R49 ;  /* 0x0000003100007308 */ /* 0x000e640000001000 */
[----:B-1----:R-:W-:-:S04]  /*63b0*/  FFMA R3, R49, R0, -1 ;  /* 0xbf80000031037423 */ /* 0x002fc80000000000 */
[----:B------:R-:W-:-:S04]  /*63c0*/  FADD.FTZ R3, -R3, -RZ ;  /* 0x800000ff03037221 */ /* 0x000fc80000010100 */
[----:B------:R-:W-:-:S07]  /*63d0*/  FFMA R0, R0, R3, R0 ;  /* 0x0000000300007223 */ /* 0x000fce0000000000 */
.L_x_160:
[----:B------:R-:W-:Y:S01]  /*63e0*/  F2FP.BF16.F32.PACK_AB R5, R11, R40 ;  /* 0x000000280b05723e */ /* 0x000fe200000010ff */
[----:B------:R-:W-:Y:S05]  /*63f0*/  WARPSYNC.ALL ;  /* 0x0000000000007948 */ /* 0x000fea0003800000 */
[----:B------:R-:W-:Y:S01]  /*6400*/  F2FP.BF16.F32.PACK_AB R4, R51, R50 ;  /* 0x000000323304723e */ /* 0x000fe200000010ff */
[----:B------:R-:W-:Y:S01]  /*6410*/  BSSY B0, `(.L_x_161) ;  /* 0x000001b000007945 */ /* 0x000fe20003800000 */
[----:B------:R-:W-:Y:S02]  /*6420*/  F2FP.BF16.F32.PACK_AB R6, R53, R32 ;  /* 0x000000203506723e */ /* 0x000fe400000010ff */
[----:B------:R-:W-:-:S02]  /*6430*/  F2FP.BF16.F32.PACK_AB R7, R39, R34 ;  /* 0x000000222707723e */ /* 0x000fc400000010ff */
[----:B------:R-:W-:Y:S02]  /*6440*/  F2FP.BF16.F32.PACK_AB R11, R0, R46 ;  /* 0x0000002e000b723e */ /* 0x000fe400000010ff */
[----:B------:R-:W-:Y:S01]  /*6450*/  F2FP.BF16.F32.PACK_AB R8, R41, R38 ;  /* 0x000000262908723e */ /* 0x000fe200000010ff */
[----:B------:R1:W-:Y:S01]  /*6460*/  STSM.16.M88.4 [R28+0x2200], R4 ;  /* 0x002200041c007844 */ /* 0x0003e20000000200 */
[----:B------:R-:W-:Y:S02]  /*6470*/  F2FP.BF16.F32.PACK_AB R9, R43, R42 ;  /* 0x0000002a2b09723e */ /* 0x000fe400000010ff */
        /* <DEDUP_REMOVED lines=13> */
[----:B------:R-:W-:Y:S02]  /*6550*/  UIADD3 UR4, UR45, 0x2200, URZ ;  /* 0x000022002d047890 */ /* 0x000fe4000fffe03f */
[----:B------:R-:W-:Y:S01]  /*6560*/  UIADD3.X UR9, URZ, UR41, URZ, UP0, !UPT ;  /* 0x000000293f097290 */ /* 0x000fe200087fe43f */
[----:B------:R-:W-:Y:S01]  /*6570*/  UMOV UR6, UR54 ;  /* 0x0000003600067c82 */ /* 0x000fe20008000000 */
[----:B------:R-:W-:-:S07]  /*6580*/  UMOV UR7, UR55 ;  /* 0x0000003700077c82 */ /* 0x000fce0008000000 */
[----:B------:R2:W-:Y:S01]  /*6590*/  UTMASTG.3D [UR4], [UR8] ;  /* 0x00000004080073b5 */ /* 0x0005e20008010000 */
[----:B------:R0:W-:Y:S01]  /*65a0*/  UTMACMDFLUSH ;  /* 0x00000000000079b7 */ /* 0x0001e20000000000 */
[----:B--2---:R-:W-:-:S04]  /*65b0*/  DEPBAR.LE SB0, 0x1 ;  /* 0x000080400000791a */ /* 0x004fc80000000000 */
.L_x_162:
[----:B------:R-:W-:Y:S05]  /*65c0*/  BSYNC B0 ;  /* 0x0000000000007941 */ /* 0x000fea0003800000 */
.L_x_161:
[----:B------:R-:W-:Y:S01]  /*65d0*/  IADD3 R32, R28, 0x2200, RZ ;  /* 0x000022001c207810 */ /* 0x000fe20007ffe0ff */
[----:B------:R-:W-:Y:S04]  /*65e0*/  BAR.SYNC.DEFER_BLOCKING 0x1, 0x100 ;  /* 0x0044000000007b1d */ /* 0x000fe80000010000 */
[----:B------:R-:W-:Y:S02]  /*65f0*/  IMAD R32, R157, 0x2, R32 ;  /* 0x000000029d207824 */ /* 0x000fe400078e0220 */
[----:B------:R-:W-:Y:S04]  /*6600*/  BSSY B0, `(.L_x_163) ;  /* 0x0000009000007945 */ /* 0x000fe80003800000 */
[----:B------:R-:W-:Y:S05]  /*6610*/  @P0 BRA `(.L_x_164) ;  /* 0x00000000001c0947 */ /* 0x000fea0003800000 */
[----:B------:R-:W-:-:S13]  /*6620*/  ISETP.NE.AND P2, PT, R160, 0x3, PT ;  /* 0x00000003a000780c */ /* 0x000fda0003f45270 */
[----:B------:R-:W-:Y:S05]  /*6630*/  @!P2 BRA `(.L_x_165) ;  /* 0x000000000004a947 */ /* 0x000fea0003800000 */
[----:B------:R-:W-:Y:S01]  /*6640*/  BPT.TRAP 0x1 ;  /* 0x000000040000795c */ /* 0x000fe20000300000 */
.L_x_165:
[----:B------:R-:W-:-:S04]  /*6650*/  ULEA UR4, UR36, UR45, 0x3 ;  /* 0x0000002d24047291 */ /* 0x000fc8000f8e183f */
[----:B------:R-:W-:-:S04]  /*6660*/  UIADD3 UR4, UR4, 0x60, URZ ;  /* 0x0000006004047890 */ /* 0x000fc8000fffe03f */
[----:B------:R-:W-:-:S09]  /*6670*/  UPRMT UR4, UR50, 0x654, UR4 ;  /* 0x0000065432047896 */ /* 0x000fd20008000004 */
[----:B------:R-:W-:Y:S03]  /*6680*/  SYNCS.ARRIVE.TRANS64.RED.A1T0 RZ, [UR4], RZ ;  /* 0x000000ffffff79a7 */ /* 0x000fe60008100404 */
.L_x_164:
[----:B------:R-:W-:Y:S05]  /*6690*/  BSYNC B0 ;  /* 0x0000000000007941 */ /* 0x000fea0003800000 */
.L_x_163:
[----:B------:R-:W-:Y:S01]  /*66a0*/  UIADD3 UR36, UR36, 0x1, URZ ;  /* 0x0000000124247890 */ /* 0x000fe2000fffe03f */
[----:B------:R-:W-:Y:S01]  /*66b0*/  BSSY B0, `(.L_x_166) ;  /* 0x0000038000007945 */ /* 0x000fe20003800000 */
[----:B------:R-:W-:Y:S02]  /*66c0*/  MOV R34, RZ ;  /* 0x000000ff00227202 */ /* 0x000fe40000000f00 */
[----:B------:R-:W-:-:S04]  /*66d0*/  UISETP.NE.AND UP0, UPT, UR36, 0x4, UPT ;  /* 0x000000042400788c */ /* 0x000fc8000bf05270 */
[----:B------:R-:W-:Y:S01]  /*66e0*/  USEL UR36, UR36, URZ, UP0 ;  /* 0x0000003f24247287 */ /* 0x000fe20008000000 */
[----:B------:R-:W-:Y:S11]  /*66f0*/  @P0 BRA `(.L_x_167) ;  /* 0x0000000000cc0947 */ /* 0x000ff60003800000 */
[----:B------:R-:W-:-:S13]  /*6700*/  ISETP.NE.AND P2, PT, R160, 0x3, PT ;  /* 0x00000003a000780c */ /* 0x000fda0003f45270 */
[----:B------:R-:W-:Y:S05]  /*6710*/  @!P2 BRA `(.L_x_168) ;  /* 0x000000000004a947 */ /* 0x000fea0003800000 */
[----:B------:R-:W-:Y:S01]  /*6720*/  BPT.TRAP 0x1 ;  /* 0x000000040000795c */ /* 0x000fe20000300000 */
.L_x_168:
[C---:B-1----:R-:W-:Y:S01]  /*6730*/  LEA R0, R12.reuse, UR45, 0x3 ;  /* 0x0000002d0c007c11 */ /* 0x042fe2000f8e18ff */
[----:B------:R-:W-:Y:S01]  /*6740*/  BSSY B1, `(.L_x_169) ;  /* 0x0000006000017945 */ /* 0x000fe20003800000 */
[----:B------:R-:W-:Y:S02]  /*6750*/  SHF.L.U32 R3, RZ, 0x1f, RZ ;  /* 0x0000001fff037819 */ /* 0x000fe400000006ff */
[----:B------:R-:W-:Y:S02]  /*6760*/  IADD3 R39, R12, 0x1, RZ ;  /* 0x000000010c277810 */ /* 0x000fe40007ffe0ff */
[----:B------:R-:W1:Y:S02]  /*6770*/  SYNCS.PHASECHK.TRANS64.TRYWAIT P2, [R0+URZ+0x40], R3 ;  /* 0x00004003000075a7 */ /* 0x000e64000804017f */
[----:B------:R-:W-:Y:S01]  /*6780*/  ISETP.NE.AND P3, PT, R39, 0x4, PT ;  /* 0x000000042700780c */ /* 0x000fe20003f65270 */
[----:B-1----:R-:W-:-:S12]  /*6790*/  @!P2 BRA `(.L_x_170) ;  /* 0x000000ec003ca947 */ /* 0x002fd80003800000 */
.L_x_615:
[----:B------:R-:W-:Y:S05]  /*67a0*/  BSYNC B1 ;  /* 0x0000000000017941 */ /* 0x000fea0003800000 */
.L_x_169:
[----:B------:R-:W-:Y:S05]  /*67b0*/  @P1 BRA `(.L_x_171) ;  /* 0x0000000000941947 */ /* 0x000fea0003800000 */
[----:B------:R-:W-:Y:S01]  /*67c0*/  LEA R14, R12, R37, 0xd ;  /* 0x000000250c0e7211 */ /* 0x000fe200078e68ff */
[----:B------:R-:W-:Y:S05]  /*67d0*/  WARPSYNC.ALL ;  /* 0x0000000000007948 */ /* 0x000fea0003800000 */
[----:B------:R-:W-:Y:S01]  /*67e0*/  IMAD R5, R157, 0x2, R14 ;  /* 0x000000029d057824 */ /* 0x000fe200078e020e */
[----:B------:R-:W1:Y:S05]  /*67f0*/  LDSM.16.M88.4 R8, [R14] ;  /* 0x000000000e08783b */ /* 0x000e6a0000000200 */
[----:B------:R-:W2:Y:S01]  /*6800*/  LDSM.16.M88.4 R4, [R5] ;  /* 0x000000000504783b */ /* 0x000ea20000000200 */
[----:B-1----:R-:W-:Y:S01]  /*6810*/  SHF.L.U32 R0, R8, 0x10, RZ ;  /* 0x0000001008007819 */ /* 0x002fe200000006ff */
[----:B------:R-:W-:Y:S01]  /*6820*/  IMAD.U32 R26, R11, 0x10000, RZ ;  /* 0x000100000b1a7824 */ /* 0x000fe200078e00ff */
[----:B------:R-:W-:-:S02]  /*6830*/  LOP3.LUT R20, R9, 0xffff0000, RZ, 0xc0, !PT ;  /* 0xffff000009147812 */ /* 0x000fc400078ec0ff */
[----:B------:R-:W-:Y:S01]  /*6840*/  SHF.L.U32 R24, R10, 0x10, RZ ;  /* 0x000000100a187819 */ /* 0x000fe200000006ff */
[----:B--2---:R-:W-:Y:S01]  /*6850*/  IMAD.U32 R44, R7, 0x10000, RZ ;  /* 0x00010000072c7824 */ /* 0x004fe200078e00ff */
[----:B------:R-:W-:Y:S01]  /*6860*/  SHF.L.U32 R36, R4, 0x10, RZ ;  /* 0x0000001004247819 */ /* 0x000fe200000006ff */
[C---:B------:R-:W-:Y:S01]  /*6870*/  FMUL R21, R155.reuse, R20 ;  /* 0x000000149b157220 */ /* 0x040fe20000400000 */
[----:B------:R-:W-:Y:S01]  /*6880*/  SHF.L.U32 R42, R6, 0x10, RZ ;  /* 0x00000010062a7819 */ /* 0x000fe200000006ff */
[C---:B------:R-:W-:Y:S01]  /*6890*/  FMUL R23, R155.reuse, R24 ;  /* 0x000000189b177220 */ /* 0x040fe20000400000 */
[----:B------:R-:W-:Y:S01]  /*68a0*/  LOP3.LUT R8, R8, 0xffff0000, RZ, 0xc0, !PT ;  /* 0xffff000008087812 */ /* 0x000fe200078ec0ff */
[----:B------:R-:W-:Y:S01]  /*68b0*/  FMUL R27, R155, R26 ;  /* 0x0000001a9b1b7220 */ /* 0x000fe20000400000 */
[----:B------:R-:W-:Y:S01]  /*68c0*/  SHF.L.U32 R12, R9, 0x10, RZ ;  /* 0x00000010090c7819 */ /* 0x000fe200000006ff */
[C---:B------:R-:W-:Y:S01]  /*68d0*/  FMUL R13, R155.reuse, R0 ;  /* 0x000000009b0d7220 */ /* 0x040fe20000400000 */
[----:B------:R-:W-:Y:S01]  /*68e0*/  LOP3.LUT R10, R10, 0xffff0000, RZ, 0xc0, !PT ;  /* 0xffff00000a0a7812 */ /* 0x000fe200078ec0ff */
        /* <DEDUP_REMOVED lines=11> */
[----:B------:R-:W-:Y:S01]  /*69a0*/  LOP3.LUT R46, R7, 0xffff0000, RZ, 0xc0, !PT ;  /* 0xffff0000072e7812 */ /* 0x000fe200078ec0ff */
[C---:B------:R-:W-:Y:S01]  /*69b0*/  FMUL R29, R155.reuse, R38 ;  /* 0x000000269b1d7220 */ /* 0x040fe20000400000 */
[C---:B------:R-:W-:Y:S01]  /*69c0*/  FMUL R20, R155.reuse, R40 ;  /* 0x000000289b147220 */ /* 0x040fe20000400000 */
[C---:B------:R-:W-:Y:S01]  /*69d0*/  FMUL R33, R155.reuse, R42 ;  /* 0x0000002a9b217220 */ /* 0x040fe20000400000 */
[C---:B------:R-:W-:Y:S01]  /*69e0*/  FMUL R24, R155.reuse, R6 ;  /* 0x000000069b187220 */ /* 0x040fe20000400000 */
[C---:B------:R-:W-:Y:S01]  /*69f0*/  FMUL R35, R155.reuse, R44 ;  /* 0x0000002c9b237220 */ /* 0x040fe20000400000 */
[----:B------:R-:W-:-:S07]  /*6a00*/  FMUL R26, R155, R46 ;  /* 0x0000002e9b1a7220 */ /* 0x000fce0000400000 */
.L_x_171:
[----:B------:R-:W-:Y:S02]  /*6a10*/  SEL R34, RZ, 0x1, P3 ;  /* 0x00000001ff227807 */ /* 0x000fe40001800000 */
[----:B------:R-:W-:-:S07]  /*6a20*/  SEL R12, R39, RZ, P3 ;  /* 0x000000ff270c7207 */ /* 0x000fce0001800000 */
.L_x_167:
[----:B------:R-:W-:Y:S05]  /*6a30*/  BSYNC B0 ;  /* 0x0000000000007941 */ /* 0x000fea0003800000 */
.L_x_166:
[----:B------:R-:W-:Y:S01]  /*6a40*/  MOV R51, 0x3bbb989d ;  /* 0x3bbb989d00337802 */ /* 0x000fe20000000f00 */
[C---:B------:R-:W-:Y:S01]  /*6a50*/  FFMA R56, R156.reuse, R56, R13 ;  /* 0x000000389c387223 */ /* 0x040fe2000000000d */
[C---:B------:R-:W-:Y:S01]  /*6a60*/  FFMA R57, R156.reuse, R57, R14 ;  /* 0x000000399c397223 */ /* 0x040fe2000000000e */
[----:B-1----:R-:W-:Y:S01]  /*6a70*/  MOV R5, 0x437c0000 ;  /* 0x437c000000057802 */ /* 0x002fe20000000f00 */
[----:B------:R-:W-:Y:S01]  /*6a80*/  FFMA R62, R156, R62, R27 ;  /* 0x0000003e9c3e7223 */ /* 0x000fe2000000001b */
[-C--:B------:R-:W-:Y:S01]  /*6a90*/  FFMA.SAT R0, -R56, R51.reuse, 0.5 ;  /* 0x3f00000038007423 */ /* 0x080fe20000002133 */
[----:B------:R-:W-:Y:S01]  /*6aa0*/  FFMA.SAT R4, -R57, R51, 0.5 ;  /* 0x3f00000039047423 */ /* 0x000fe20000002133 */
[C---:B------:R-:W-:Y:S01]  /*6ab0*/  FFMA R58, R156.reuse, R58, R15 ;  /* 0x0000003a9c3a7223 */ /* 0x040fe2000000000f */
[C---:B------:R-:W-:Y:S01]  /*6ac0*/  FFMA R60, R156.reuse, R60, R23 ;  /* 0x0000003c9c3c7223 */ /* 0x040fe20000000017 */
[----:B------:R-:W-:Y:S01]  /*6ad0*/  FFMA R64, R156, R64, R161 ;  /* 0x000000409c407223 */ /* 0x000fe200000000a1 */
[----:B------:R-:W-:Y:S01]  /*6ae0*/  FFMA.RM R0, R0, R5, 12582913 ;  /* 0x4b40000100007423 */ /* 0x000fe20000004005 */
[----:B------:R-:W-:Y:S01]  /*6af0*/  FFMA.SAT R42, -R62, R51, 0.5 ;  /* 0x3f0000003e2a7423 */ /* 0x000fe20000002133 */
[----:B------:R-:W-:Y:S01]  /*6b00*/  FFMA.RM R3, R4, R5, 12582913 ;  /* 0x4b40000104037423 */ /* 0x000fe20000004005 */
[-C--:B------:R-:W-:Y:S01]  /*6b10*/  FFMA.SAT R4, -R58, R51.reuse, 0.5 ;  /* 0x3f0000003a047423 */ /* 0x080fe20000002133 */
[-C--:B------:R-:W-:Y:S01]  /*6b20*/  FFMA.SAT R36, -R60, R51.reuse, 0.5 ;  /* 0x3f0000003c247423 */ /* 0x080fe20000002133 */
[----:B------:R-:W-:Y:S01]  /*6b30*/  FFMA.SAT R48, -R64, R51, 0.5 ;  /* 0x3f00000040307423 */ /* 0x000fe20000002133 */
[----:B------:R-:W-:Y:S01]  /*6b40*/  FADD R7, R0, -12583039 ;  /* 0xcb40007f00077421 */ /* 0x000fe20000000000 */
[-C--:B------:R-:W-:Y:S01]  /*6b50*/  FFMA.RM R42, R42, R5.reuse, 12582913 ;  /* 0x4b4000012a2a7423 */ /* 0x080fe20000004005 */
[-C--:B------:R-:W-:Y:S01]  /*6b60*/  FFMA.RM R4, R4, R5.reuse, 12582913 ;  /* 0x4b40000104047423 */ /* 0x080fe20000004005 */
[----:B------:R-:W-:Y:S01]  /*6b70*/  FFMA.RM R36, R36, R5, 12582913 ;  /* 0x4b40000124247423 */ /* 0x000fe20000004005 */
[----:B------:R-:W-:Y:S01]  /*6b80*/  FFMA R63, R156, R63, R159 ;  /* 0x0000003f9c3f7223 */ /* 0x000fe2000000009f */
[----:B------:R-:W-:Y:S01]  /*6b90*/  FFMA.RM R48, R48, R5, 12582913 ;  /* 0x4b40000130307423 */ /* 0x000fe20000004005 */
[----:B------:R-:W-:Y:S01]  /*6ba0*/  FFMA R7, -R56, 1.4426950216293334961, -R7 ;  /* 0x3fb8aa3b38077823 */ /* 0x000fe20000000907 */
[----:B------:R-:W-:Y:S01]  /*6bb0*/  FADD R8, R3, -12583039 ;  /* 0xcb40007f03087421 */ /* 0x000fe20000000000 */
[----:B------:R-:W-:Y:S01]  /*6bc0*/  FADD R39, R42, -12583039 ;  /* 0xcb40007f2a277421 */ /* 0x000fe20000000000 */
[----:B------:R-:W-:Y:S01]  /*6bd0*/  FFMA R65, R156, R65, R31 ;  /* 0x000000419c417223 */ /* 0x000fe2000000001f */
[----:B------:R-:W-:Y:S01]  /*6be0*/  FADD R9, R4, -12583039 ;  /* 0xcb40007f04097421 */ /* 0x000fe20000000000 */
[----:B------:R-:W-:Y:S01]  /*6bf0*/  FADD R11, R36, -12583039 ;  /* 0xcb40007f240b7421 */ /* 0x000fe20000000000 */
[----:B------:R-:W-:Y:S01]  /*6c00*/  FFMA.SAT R44, -R63, R51, 0.5 ;  /* 0x3f0000003f2c7423 */ /* 0x000fe20000002133 */
[----:B------:R-:W-:Y:S01]  /*6c10*/  FFMA R66, R156, R66, R29 ;  /* 0x000000429c427223 */ /* 0x000fe2000000001d */
[----:B------:R-:W-:Y:S01]  /*6c20*/  FADD R41, R48, -12583039 ;  /* 0xcb40007f30297421 */ /* 0x000fe20000000000 */
[----:B------:R-:W-:Y:S01]  /*6c30*/  FFMA R6, -R56, 1.925963033500011079e-08, R7 ;  /* 0x32a5706038067823 */ /* 0x000fe20000000107 */
[----:B------:R-:W-:Y:S01]  /*6c40*/  FFMA R8, -R57, 1.4426950216293334961, -R8 ;  /* 0x3fb8aa3b39087823 */ /* 0x000fe20000000908 */
[----:B------:R-:W-:Y:S01]  /*6c50*/  FFMA R39, -R62, 1.4426950216293334961, -R39 ;  /* 0x3fb8aa3b3e277823 */ /* 0x000fe20000000927 */
[C---:B------:R-:W-:Y:S01]  /*6c60*/  FFMA R61, R156.reuse, R61, R25 ;  /* 0x0000003d9c3d7223 */ /* 0x040fe20000000019 */
[----:B------:R-:W-:Y:S01]  /*6c70*/  FFMA.SAT R50, -R65, R51, 0.5 ;  /* 0x3f00000041327423 */ /* 0x000fe20000002133 */
[----:B------:R-:W-:Y:S01]  /*6c80*/  FFMA R70, R156, R70, R35 ;  /* 0x000000469c467223 */ /* 0x000fe20000000023 */
[----:B------:R-:W-:Y:S01]  /*6c90*/  FFMA R9, -R58, 1.4426950216293334961, -R9 ;  /* 0x3fb8aa3b3a097823 */ /* 0x000fe20000000909 */
[----:B------:R-:W-:Y:S01]  /*6ca0*/  FFMA R11, -R60, 1.4426950216293334961, -R11 ;  /* 0x3fb8aa3b3c0b7823 */ /* 0x000fe2000000090b */
[----:B------:R-:W-:Y:S01]  /*6cb0*/  FFMA.RM R44, R44, R5, 12582913 ;  /* 0x4b4000012c2c7423 */ /* 0x000fe20000004005 */
[----:B------:R-:W-:Y:S01]  /*6cc0*/  FFMA.SAT R52, -R66, R51, 0.5 ;  /* 0x3f00000042347423 */ /* 0x000fe20000002133 */
[----:B------:R-:W-:Y:S01]  /*6cd0*/  FFMA R43, -R64, 1.4426950216293334961, -R41 ;  /* 0x3fb8aa3b402b7823 */ /* 0x000fe20000000929 */
[----:B------:R-:W-:Y:S01]  /*6ce0*/  FFMA R59, R156, R59, R21 ;  /* 0x0000003b9c3b7223 */ /* 0x000fe20000000015 */
[----:B------:R-:W-:Y:S01]  /*6cf0*/  FFMA R8, -R57, 1.925963033500011079e-08, R8 ;  /* 0x32a5706039087823 */ /* 0x000fe20000000108 */
[----:B------:R-:W-:Y:S01]  /*6d00*/  FFMA R39, -R62, 1.925963033500011079e-08, R39 ;  /* 0x32a570603e277823 */ /* 0x000fe20000000127 */
[C---:B------:R-:W-:Y:S01]  /*6d10*/  FFMA R67, R156.reuse, R67, R20 ;  /* 0x000000439c437223 */ /* 0x040fe20000000014 */
[C---:B------:R-:W-:Y:S01]  /*6d20*/  FFMA R68, R156.reuse, R68, R33 ;  /* 0x000000449c447223 */ /* 0x040fe20000000021 */
[C---:B------:R-:W-:Y:S01]  /*6d30*/  FFMA R69, R156.reuse, R69, R24 ;  /* 0x000000459c457223 */ /* 0x040fe20000000018 */
[----:B------:R-:W-:Y:S01]  /*6d40*/  FFMA R71, R156, R71, R26 ;  /* 0x000000479c477223 */ /* 0x000fe2000000001a */
[----:B------:R-:W-:Y:S01]  /*6d50*/  FFMA.SAT R38, -R61, R51, 0.5 ;  /* 0x3f0000003d267423 */ /* 0x000fe20000002133 */
[----:B------:R-:W-:Y:S01]  /*6d60*/  FFMA.RM R50, R50, R5, 12582913 ;  /* 0x4b40000132327423 */ /* 0x000fe20000004005 */
[----:B------:R-:W-:Y:S01]  /*6d70*/  FFMA.SAT R62, -R70, R51, 0.5 ;  /* 0x3f000000463e7423 */ /* 0x000fe20000002133 */
[----:B------:R-:W1:Y:S01]  /*6d80*/  MUFU.EX2 R6, R6 ;  /* 0x0000000600067308 */ /* 0x000e620000000800 */
[----:B------:R-:W-:Y:S01]  /*6d90*/  FFMA R9, -R58, 1.925963033500011079e-08, R9 ;  /* 0x32a570603a097823 */ /* 0x000fe20000000109 */
[----:B------:R-:W-:Y:S01]  /*6da0*/  FFMA R11, -R60, 1.925963033500011079e-08, R11 ;  /* 0x32a570603c0b7823 */ /* 0x000fe2000000010b */
[----:B------:R-:W-:Y:S01]  /*6db0*/  FADD R46, R44, -12583039 ;  /* 0xcb40007f2c2e7421 */ /* 0x000fe20000000000 */
[----:B------:R-:W-:Y:S01]  /*6dc0*/  FFMA.RM R45, R52, R5, 12582913 ;  /* 0x4b400001342d7423 */ /* 0x000fe20000004005 */
[----:B------:R-:W-:Y:S01]  /*6dd0*/  FFMA R43, -R64, 1.925963033500011079e-08, R43 ;  /* 0x32a57060402b7823 */ /* 0x000fe2000000012b */
[-C--:B------:R-:W-:Y:S01]  /*6de0*/  FFMA.SAT R10, -R59, R51.reuse, 0.5 ;  /* 0x3f0000003b0a7423 */ /* 0x080fe20000002133 */
[-C--:B------:R-:W-:Y:S01]  /*6df0*/  FFMA.SAT R54, -R67, R51.reuse, 0.5 ;  /* 0x3f00000043367423 */ /* 0x080fe20000002133 */
[-C--:B------:R-:W-:Y:S01]  /*6e00*/  FFMA.SAT R58, -R68, R51.reuse, 0.5 ;  /* 0x3f000000443a7423 */ /* 0x080fe20000002133 */
[-C--:B------:R-:W-:Y:S01]  /*6e10*/  FFMA.SAT R60, -R69, R51.reuse, 0.5 ;  /* 0x3f000000453c7423 */ /* 0x080fe20000002133 */
[----:B------:R-:W-:Y:S01]  /*6e20*/  FFMA.SAT R64, -R71, R51, 0.5 ;  /* 0x3f00000047407423 */ /* 0x000fe20000002133 */
[-C--:B------:R-:W-:Y:S01]  /*6e30*/  FFMA.RM R38, R38, R5.reuse, 12582913 ;  /* 0x4b40000126267423 */ /* 0x080fe20000004005 */
[----:B------:R-:W-:Y:S01]  /*6e40*/  FADD R52, R50, -12583039 ;  /* 0xcb40007f32347421 */ /* 0x000fe20000000000 */
[-C--:B------:R-:W-:Y:S01]  /*6e50*/  FFMA.RM R62, R62, R5.reuse, 12582913 ;  /* 0x4b4000013e3e7423 */ /* 0x080fe20000004005 */
[----:B------:R-:W2:Y:S01]  /*6e60*/  MUFU.EX2 R8, R8 ;  /* 0x0000000800087308 */ /* 0x000ea20000000800 */
[----:B------:R-:W-:Y:S01]  /*6e70*/  FFMA R46, -R63, 1.4426950216293334961, -R46 ;  /* 0x3fb8aa3b3f2e7823 */ /* 0x000fe2000000092e */
[----:B------:R-:W-:Y:S01]  /*6e80*/  FADD R47, R45, -12583039 ;  /* 0xcb40007f2d2f7421 */ /* 0x000fe20000000000 */
[-C--:B------:R-:W-:Y:S01]  /*6e90*/  FFMA.RM R7, R10, R5.reuse, 12582913 ;  /* 0x4b4000010a077423 */ /* 0x080fe20000004005 */
[-C--:B------:R-:W-:Y:S01]  /*6ea0*/  FFMA.RM R54, R54, R5.reuse, 12582913 ;  /* 0x4b40000136367423 */ /* 0x080fe20000004005 */
[-C--:B------:R-:W-:Y:S01]  /*6eb0*/  FFMA.RM R58, R58, R5.reuse, 12582913 ;  /* 0x4b4000013a3a7423 */ /* 0x080fe20000004005 */
[-C--:B------:R-:W-:Y:S01]  /*6ec0*/  FFMA.RM R60, R60, R5.reuse, 12582913 ;  /* 0x4b4000013c3c7423 */ /* 0x080fe20000004005 */
[----:B------:R-:W-:Y:S01]  /*6ed0*/  FFMA.RM R64, R64, R5, 12582913 ;  /* 0x4b40000140407423 */ /* 0x000fe20000004005 */
[----:B------:R-:W-:Y:S01]  /*6ee0*/  FADD R40, R38, -12583039 ;  /* 0xcb40007f26287421 */ /* 0x000fe20000000000 */
[----:B------:R-:W-:Y:S01]  /*6ef0*/  FFMA R52, -R65, 1.4426950216293334961, -R52 ;  /* 0x3fb8aa3b41347823 */ /* 0x000fe20000000934 */
[----:B------:R-:W-:Y:S01]  /*6f00*/  FADD R5, R62, -12583039 ;  /* 0xcb40007f3e057421 */ /* 0x000fe20000000000 */
[----:B------:R-:W-:Y:S01]  /*6f10*/  FFMA R46, -R63, 1.925963033500011079e-08, R46 ;  /* 0x32a570603f2e7823 */ /* 0x000fe2000000012e */
[----:B------:R-:W-:Y:S01]  /*6f20*/  FFMA R47, -R66, 1.4426950216293334961, -R47 ;  /* 0x3fb8aa3b422f7823 */ /* 0x000fe2000000092f */
[----:B------:R-:W-:Y:S01]  /*6f30*/  FFMA R40, -R61, 1.4426950216293334961, -R40 ;  /* 0x3fb8aa3b3d287823 */ /* 0x000fe20000000928 */
[----:B------:R-:W-:Y:S01]  /*6f40*/  FFMA R52, -R65, 1.925963033500011079e-08, R52 ;  /* 0x32a5706041347823 */ /* 0x000fe20000000134 */
[----:B------:R-:W-:Y:S01]  /*6f50*/  FFMA R51, -R70, 1.4426950216293334961, -R5 ;  /* 0x3fb8aa3b46337823 */ /* 0x000fe20000000905 */
[----:B------:R-:W-:Y:S01]  /*6f60*/  FADD R49, R58, -12583039 ;  /* 0xcb40007f3a317421 */ /* 0x000fe20000000000 */
[----:B------:R-:W-:Y:S01]  /*6f70*/  SHF.L.U32 R5, R0, 0x17, RZ ;  /* 0x0000001700057819 */ /* 0x000fe200000006ff */
[----:B------:R-:W-:Y:S01]  /*6f80*/  FFMA R47, -R66, 1.925963033500011079e-08, R47 ;  /* 0x32a57060422f7823 */ /* 0x000fe2000000012f */
[----:B------:R-:W-:Y:S01]  /*6f90*/  FADD R10, R7, -12583039 ;  /* 0xcb40007f070a7421 */ /* 0x000fe20000000000 */
[----:B------:R-:W-:Y:S01]  /*6fa0*/  MUFU.EX2 R41, R46 ;  /* 0x0000002e00297308 */ /* 0x000fe20000000800 */
[----:B------:R-:W-:Y:S01]  /*6fb0*/  FADD R56, R54, -12583039 ;  /* 0xcb40007f36387421 */ /* 0x000fe20000000000 */
[----:B------:R-:W-:Y:S01]  /*6fc0*/  FADD R66, R64, -12583039 ;  /* 0xcb40007f40427421 */ /* 0x000fe20000000000 */
[----:B------:R-:W-:Y:S01]  /*6fd0*/  FFMA R40, -R61, 1.925963033500011079e-08, R40 ;  /* 0x32a570603d287823 */ /* 0x000fe20000000128 */
[----:B------:R-:W-:Y:S01]  /*6fe0*/  FFMA R49, -R68, 1.4426950216293334961, -R49 ;  /* 0x3fb8aa3b44317823 */ /* 0x000fe20000000931 */
[----:B------:R-:W-:-:S02]  /*6ff0*/  IMAD.SHL.U32 R3, R3, 0x800000, RZ ;  /* 0x0080000003037824 */ /* 0x000fc400078e00ff */
[----:B-1----:R-:W-:Y:S01]  /*7000*/  FFMA R5, R5, R6, 1 ;  /* 0x3f80000005057423 */ /* 0x002fe20000000006 */
[----:B------:R-:W-:Y:S01]  /*7010*/  FFMA R10, -R59, 1.4426950216293334961, -R10 ;  /* 0x3fb8aa3b3b0a7823 */ /* 0x000fe2000000090a */
[----:B------:R1:W-:Y:S01]  /*7020*/  MUFU.EX2 R46, R52 ;  /* 0x00000034002e7308 */ /* 0x0003e20000000800 */
[----:B------:R-:W-:Y:S01]  /*7030*/  FFMA R56, -R67, 1.4426950216293334961, -R56 ;  /* 0x3fb8aa3b43387823 */ /* 0x000fe20000000938 */
[----:B------:R-:W-:Y:S01]  /*7040*/  FFMA R66, -R71, 1.4426950216293334961, -R66 ;  /* 0x3fb8aa3b47427823 */ /* 0x000fe20000000942 */
[----:B------:R-:W-:Y:S01]  /*7050*/  FFMA R49, -R68, 1.925963033500011079e-08, R49 ;  /* 0x32a5706044317823 */ /* 0x000fe20000000131 */
[----:B--2---:R-:W-:Y:S01]  /*7060*/  FFMA R68, R3, R8, 1 ;  /* 0x3f80000003447423 */ /* 0x004fe20000000008 */
[----:B------:R-:W-:Y:S01]  /*7070*/  FFMA R10, -R59, 1.925963033500011079e-08, R10 ;  /* 0x32a570603b0a7823 */ /* 0x000fe2000000010a */
[----:B------:R-:W-:Y:S01]  /*7080*/  FFMA R56, -R67, 1.925963033500011079e-08, R56 ;  /* 0x32a5706043387823 */ /* 0x000fe20000000138 */
[----:B------:R-:W-:Y:S01]  /*7090*/  FFMA R51, -R70, 1.925963033500011079e-08, R51 ;  /* 0x32a5706046337823 */ /* 0x000fe20000000133 */
[----:B------:R-:W2:Y:S01]  /*70a0*/  MUFU.EX2 R40, R40 ;  /* 0x0000002800287308 */ /* 0x000ea20000000800 */
[----:B-1----:R-:W-:Y:S01]  /*70b0*/  FADD R52, R60, -12583039 ;  /* 0xcb40007f3c347421 */ /* 0x002fe20000000000 */
[----:B------:R-:W-:Y:S01]  /*70c0*/  FFMA R66, -R71, 1.925963033500011079e-08, R66 ;  /* 0x32a5706047427823 */ /* 0x000fe20000000142 */
[----:B------:R-:W-:Y:S01]  /*70d0*/  IADD3 R3, R5, 0x1800000, RZ ;  /* 0x0180000005037810 */ /* 0x000fe20007ffe0ff */
[----:B------:R-:W-:-:S02]  /*70e0*/  IMAD.SHL.U32 R53, R38, 0x800000, RZ ;  /* 0x0080000026357824 */ /* 0x000fc400078e00ff */
[C---:B------:R-:W-:Y:S01]  /*70f0*/  FFMA R52, -R69.reuse, 1.4426950216293334961, -R52 ;  /* 0x3fb8aa3b45347823 */ /* 0x040fe20000000934 */
[----:B------:R-:W-:Y:S01]  /*7100*/  SHF.L.U32 R36, R36, 0x17, RZ ;  /* 0x0000001724247819 */ /* 0x000fe200000006ff */
[----:B------:R-:W-:Y:S01]  /*7110*/  BSSY B1, `(.L_x_172) ;  /* 0x0000033000017945 */ /* 0x000fe20003800000 */
[----:B------:R-:W1:Y:S01]  /*7120*/  MUFU.EX2 R11, R11 ;  /* 0x0000000b000b7308 */ /* 0x000e620000000800 */
[----:B------:R-:W-:Y:S01]  /*7130*/  FFMA R52, -R69, 1.925963033500011079e-08, R52 ;  /* 0x32a5706045347823 */ /* 0x000fe20000000134 */
[----:B------:R-:W-:Y:S02]  /*7140*/  LOP3.LUT R3, R3, 0x7f800000, RZ, 0xc0, !PT ;  /* 0x7f80000003037812 */ /* 0x000fe400078ec0ff */
[----:B------:R-:W-:Y:S02]  /*7150*/  SHF.L.U32 R38, R48, 0x17, RZ ;  /* 0x0000001730267819 */ /* 0x000fe400000006ff */
[----:B------:R-:W-:Y:S02]  /*7160*/  ISETP.GT.U32.AND P2, PT, R3, 0x1ffffff, PT ;  /* 0x01ffffff0300780c */ /* 0x000fe40003f44070 */
[----:B------:R-:W3:Y:S01]  /*7170*/  MUFU.EX2 R43, R43 ;  /* 0x0000002b002b7308 */ /* 0x000ee20000000800 */
[----:B------:R-:W-:Y:S01]  /*7180*/  SHF.L.U32 R42, R42, 0x17, RZ ;  /* 0x000000172a2a7819 */ /* 0x000fe200000006ff */
[----:B--2---:R-:W-:Y:S01]  /*7190*/  FFMA R53, R53, R40, 1 ;  /* 0x3f80000035357423 */ /* 0x004fe20000000028 */
[----:B------:R-:W-:-:S02]  /*71a0*/  SHF.L.U32 R40, R45, 0x17, RZ ;  /* 0x000000172d287819 */ /* 0x000fc400000006ff */
[----:B------:R-:W-:Y:S02]  /*71b0*/  SHF.L.U32 R4, R4, 0x17, RZ ;  /* 0x0000001704047819 */ /* 0x000fe400000006ff */
[----:B------:R-:W-:Y:S01]  /*71c0*/  SHF.L.U32 R7, R7, 0x17, RZ ;  /* 0x0000001707077819 */ /* 0x000fe200000006ff */
[----:B------:R-:W2:Y:S01]  /*71d0*/  MUFU.EX2 R39, R39 ;  /* 0x0000002700277308 */ /* 0x000ea20000000800 */
[----:B-1----:R-:W-:Y:S01]  /*71e0*/  FFMA R57, R36, R11, 1 ;  /* 0x3f80000024397423 */ /* 0x002fe2000000000b */
[----:B------:R-:W-:-:S06]  /*71f0*/  SHF.L.U32 R45, R64, 0x17, RZ ;  /* 0x00000017402d7819 */ /* 0x000fcc00000006ff */
[----:B------:R-:W1:Y:S01]  /*7200*/  MUFU.EX2 R9, R9 ;  /* 0x0000000900097308 */ /* 0x000e620000000800 */
[----:B---3--:R-:W-:Y:S01]  /*7210*/  FFMA R38, R38, R43, 1 ;  /* 0x3f80000026267423 */ /* 0x008fe2000000002b */
[----:B------:R-:W-:-:S06]  /*7220*/  SHF.L.U32 R43, R60, 0x17, RZ ;  /* 0x000000173c2b7819 */ /* 0x000fcc00000006ff */
[----:B------:R-:W3:Y:S01]  /*7230*/  MUFU.EX2 R10, R10 ;  /* 0x0000000a000a7308 */ /* 0x000ee20000000800 */
[----:B--2---:R-:W-:Y:S01]  /*7240*/  FFMA R11, R42, R39, 1 ;  /* 0x3f8000002a0b7423 */ /* 0x004fe20000000027 */
[----:B------:R-:W-:Y:S02]  /*7250*/  IMAD.SHL.U32 R39, R50, 0x800000, RZ ;  /* 0x0080000032277824 */ /* 0x000fe400078e00ff */
[----:B------:R-:W-:Y:S02]  /*7260*/  IMAD.SHL.U32 R42, R58, 0x800000, RZ ;  /* 0x008000003a2a7824 */ /* 0x000fe400078e00ff */
[----:B------:R-:W-:Y:S02]  /*7270*/  FFMA R39, R39, R46, 1 ;  /* 0x3f80000027277423 */ /* 0x000fe4000000002e */
[----:B------:R-:W2:Y:S01]  /*7280*/  MUFU.EX2 R47, R47 ;  /* 0x0000002f002f7308 */ /* 0x000ea20000000800 */
[----:B-1----:R-:W-:-:S07]  /*7290*/  FFMA R55, R4, R9, 1 ;  /* 0x3f80000004377423 */ /* 0x002fce0000000009 */
[----:B------:R-:W-:Y:S01]  /*72a0*/  MUFU.EX2 R56, R56 ;  /* 0x0000003800387308 */ /* 0x000fe20000000800 */
[----:B---3--:R-:W-:-:S07]  /*72b0*/  FFMA R70, R7, R10, 1 ;  /* 0x3f80000007467423 */ /* 0x008fce000000000a */
[----:B------:R-:W1:Y:S01]  /*72c0*/  MUFU.EX2 R49, R49 ;  /* 0x0000003100317308 */ /* 0x000e620000000800 */
[----:B--2---:R-:W-:-:S07]  /*72d0*/  FFMA R40, R40, R47, 1 ;  /* 0x3f80000028287423 */ /* 0x004fce000000002f */
[----:B------:R2:W3:Y:S08]  /*72e0*/  MUFU.EX2 R0, R52 ;  /* 0x0000003400007308 */ /* 0x0004f00000000800 */
[----:B------:R-:W4:Y:S01]  /*72f0*/  MUFU.EX2 R51, R51 ;  /* 0x0000003300337308 */ /* 0x000f220000000800 */
[----:B--2---:R-:W-:Y:S01]  /*7300*/  SHF.L.U32 R52, R44, 0x17, RZ ;  /* 0x000000172c347819 */ /* 0x004fe200000006ff */
[----:B-1----:R-:W-:Y:S01]  /*7310*/  FFMA R42, R42, R49, 1 ;  /* 0x3f8000002a2a7423 */ /* 0x002fe20000000031 */
[----:B------:R-:W-:-:S03]  /*7320*/  SHF.L.U32 R44, R62, 0x17, RZ ;  /* 0x000000173e2c7819 */ /* 0x000fc600000006ff */
[----:B------:R-:W-:Y:S01]  /*7330*/  FFMA R52, R52, R41, 1 ;  /* 0x3f80000034347423 */ /* 0x000fe20000000029 */
[----:B------:R-:W-:Y:S01]  /*7340*/  SHF.L.U32 R41, R54, 0x17, RZ ;  /* 0x0000001736297819 */ /* 0x000fe200000006ff */
[----:B------:R-:W1:Y:S01]  /*7350*/  MUFU.EX2 R66, R66 ;  /* 0x0000004200427308 */ /* 0x000e620000000800 */
[----:B---3--:R-:W-:-:S03]  /*7360*/  FFMA R43, R43, R0, 1 ;  /* 0x3f8000002b2b7423 */ /* 0x008fc60000000000 */
[----:B------:R-:W-:Y:S01]  /*7370*/  FFMA R41, R41, R56, 1 ;  /* 0x3f80000029297423 */ /* 0x000fe20000000038 */
[----:B----4-:R-:W-:Y:S01]  /*7380*/  FFMA R44, R44, R51, 1 ;  /* 0x3f8000002c2c7423 */ /* 0x010fe20000000033 */
[----:B-1----:R-:W-:Y:S01]  /*7390*/  FFMA R45, R45, R66, 1 ;  /* 0x3f8000002d2d7423 */ /* 0x002fe20000000042 */
[----:B------:R-:W-:Y:S06]  /*73a0*/  @P2 BRA `(.L_x_173) ;  /* 0x0000000000142947 */ /* 0x000fec0003800000 */
[----:B------:R-:W-:Y:S01]  /*73b0*/  IMAD.MOV.U32 R0, RZ, RZ, R5 ;  /* 0x000000ffff007224 */ /* 0x000fe200078e0005 */
[----:B------:R-:W-:-:S07]  /*73c0*/  MOV R4, 0x73e0 ;  /* 0x000073e000047802 */ /* 0x000fce0000000f00 */
[----:B------:R-:W-:Y:S05]  /*73d0*/  CALL.REL.NOINC `($__internal_0_$__cuda_sm20_rcp_rn_f32_slowpath) ;  /* 0x000000e800487944 */ /* 0x000fea0003c00000 */
[----:B------:R-:W-:Y:S01]  /*73e0*/  MOV R46, R0 ;  /* 0x00000000002e7202 */ /* 0x000fe20000000f00 */
[----:B------:R-:W-:Y:S06]  /*73f0*/  BRA `(.L_x_174) ;  /* 0x0000000000107947 */ /* 0x000fec0003800000 */
.L_x_173:
[----:B------:R-:W1:Y:S02]  /*7400*/  MUFU.RCP R46, R5 ;  /* 0x00000005002e7308 */ /* 0x000e640000001000 */
[----:B-1----:R-:W-:-:S04]  /*7410*/  FFMA R0, R5, R46, -1 ;  /* 0xbf80000005007423 */ /* 0x002fc8000000002e */
[----:B------:R-:W-:-:S04]  /*7420*/  FADD.FTZ R3, -R0, -RZ ;  /* 0x800000ff00037221 */ /* 0x000fc80000010100 */
[----:B------:R-:W-:-:S07]  /*7430*/  FFMA R46, R46, R3, R46 ;  /* 0x000000032e2e7223 */ /* 0x000fce000000002e */
.L_x_174:
[----:B------:R-:W-:Y:S05]  /*7440*/  BSYNC B1 ;  /* 0x0000000000017941 */ /* 0x000fea0003800000 */
.L_x_172:
        /* <DEDUP_REMOVED lines=10> */
.L_x_176:
[----:B------:R-:W1:Y:S02]  /*74f0*/  MUFU.RCP R47, R68 ;  /* 0x00000044002f7308 */ /* 0x000e640000001000 */
[----:B-1----:R-:W-:-:S04]  /*7500*/  FFMA R0, R68, R47, -1 ;  /* 0xbf80000044007423 */ /* 0x002fc8000000002f */
[----:B------:R-:W-:-:S04]  /*7510*/  FADD.FTZ R0, -R0, -RZ ;  /* 0x800000ff00007221 */ /* 0x000fc80000010100 */
[----:B------:R-:W-:-:S07]  /*7520*/  FFMA R47, R47, R0, R47 ;  /* 0x000000002f2f7223 */ /* 0x000fce000000002f */
.L_x_177:
[----:B------:R-:W-:Y:S05]  /*7530*/  BSYNC B1 ;  /* 0x0000000000017941 */ /* 0x000fea0003800000 */
.L_x_175:
        /* <DEDUP_REMOVED lines=10> */
.L_x_179:
[----:B------:R-:W1:Y:S02]  /*75e0*/  MUFU.RCP R48, R55 ;  /* 0x0000003700307308 */ /* 0x000e640000001000 */
[----:B-1----:R-:W-:-:S04]  /*75f0*/  FFMA R0, R55, R48, -1 ;  /* 0xbf80000037007423 */ /* 0x002fc80000000030 */
[----:B------:R-:W-:-:S04]  /*7600*/  FADD.FTZ R3, -R0, -RZ ;  /* 0x800000ff00037221 */ /* 0x000fc80000010100 */
[----:B------:R-:W-:-:S07]  /*7610*/  FFMA R48, R48, R3, R48 ;  /* 0x0000000330307223 */ /* 0x000fce0000000030 */
.L_x_180:
[----:B------:R-:W-:Y:S05]  /*7620*/  BSYNC B1 ;  /* 0x0000000000017941 */ /* 0x000fea0003800000 */
.L_x_178:
        /* <DEDUP_REMOVED lines=10> */
.L_x_182:
[----:B------:R-:W1:Y:S02]  /*76d0*/  MUFU.RCP R49, R70 ;  /* 0x0000004600317308 */ /* 0x000e640000001000 */
[----:B-1----:R-:W-:-:S04]  /*76e0*/  FFMA R0, R70, R49, -1 ;  /* 0xbf80000046007423 */ /* 0x002fc80000000031 */
[----:B------:R-:W-:-:S04]  /*76f0*/  FADD.FTZ R0, -R0, -RZ ;  /* 0x800000ff00007221 */ /* 0x000fc80000010100 */
[----:B------:R-:W-:-:S07]  /*7700*/  FFMA R49, R49, R0, R49 ;  /* 0x0000000031317223 */ /* 0x000fce0000000031 */
.L_x_183:
[----:B------:R-:W-:Y:S05]  /*7710*/  BSYNC B1 ;  /* 0x0000000000017941 */ /* 0x000fea0003800000 */
.L_x_181:
        /* <DEDUP_REMOVED lines=10> */
.L_x_185:
[----:B------:R-:W1:Y:S02]  /*77c0*/  MUFU.RCP R50, R57 ;  /* 0x0000003900327308 */ /* 0x000e640000001000 */
[----:B-1----:R-:W-:-:S04]  /*77d0*/  FFMA R0, R57, R50, -1 ;  /* 0xbf80000039007423 */ /* 0x002fc80000000032 */
[----:B------:R-:W-:-:S04]  /*77e0*/  FADD.FTZ R3, -R0, -RZ ;  /* 0x800000ff00037221 */ /* 0x000fc80000010100 */
[----:B------:R-:W-:-:S07]  /*77f0*/  FFMA R50, R50, R3, R50 ;  /* 0x0000000332327223 */ /* 0x000fce0000000032 */
.L_x_186:
[----:B------:R-:W-:Y:S05]  /*7800*/  BSYNC B1 ;  /* 0x0000000000017941 */ /* 0x000fea0003800000 */
.L_x_184:
        /* <DEDUP_REMOVED lines=10> */
.L_x_188:
[----:B------:R-:W1:Y:S02]  /*78b0*/  MUFU.RCP R0, R53 ;  /* 0x0000003500007308 */ /* 0x000e640000001000 */
[----:B-1----:R-:W-:-:S04]  /*78c0*/  FFMA R3, R53, R0, -1 ;  /* 0xbf80000035037423 */ /* 0x002fc80000000000 */
[----:B------:R-:W-:-:S04]  /*78d0*/  FADD.FTZ R3, -R3, -RZ ;  /* 0x800000ff03037221 */ /* 0x000fc80000010100 */
[----:B------:R-:W-:-:S07]  /*78e0*/  FFMA R51, R0, R3, R0 ;  /* 0x0000000300337223 */ /* 0x000fce0000000000 */
.L_x_189:
[----:B------:R-:W-:Y:S05]  /*78f0*/  BSYNC B1 ;  /* 0x0000000000017941 */ /* 0x000fea0003800000 */
.L_x_187:
        /* <DEDUP_REMOVED lines=10> */
.L_x_191:
[----:B------:R-:W1:Y:S02]  /*79a0*/  MUFU.RCP R0, R11 ;  /* 0x0000000b00007308 */ /* 0x000e640000001000 */
[----:B-1----:R-:W-:-:S04]  /*79b0*/  FFMA R3, R11, R0, -1 ;  /* 0xbf8000000b037423 */ /* 0x002fc80000000000 */
[----:B------:R-:W-:-:S04]  /*79c0*/  FADD.FTZ R3, -R3, -RZ ;  /* 0x800000ff03037221 */ /* 0x000fc80000010100 */
[----:B------:R-:W-:-:S07]  /*79d0*/  FFMA R53, R0, R3, R0 ;  /* 0x0000000300357223 */ /* 0x000fce0000000000 */
.L_x_192:
[----:B------:R-:W-:Y:S05]  /*79e0*/  BSYNC B1 ;  /* 0x0000000000017941 */ /* 0x000fea0003800000 */
.L_x_190:
        /* <DEDUP_REMOVED lines=10> */
.L_x_194:
[----:B------:R-:W1:Y:S02]  /*7a90*/  MUFU.RCP R3, R52 ;  /* 0x0000003400037308 */ /* 0x000e640000001000 */
[----:B-1----:R-:W-:-:S04]  /*7aa0*/  FFMA R0, R52, R3, -1 ;  /* 0xbf80000034007423 */ /* 0x002fc80000000003 */
[----:B------:R-:W-:-:S04]  /*7ab0*/  FADD.FTZ R0, -R0, -RZ ;  /* 0x800000ff00007221 */ /* 0x000fc80000010100 */
[----:B------:R-:W-:-:S07]  /*7ac0*/  FFMA R54, R3, R0, R3 ;  /* 0x0000000003367223 */ /* 0x000fce0000000003 */
.L_x_195:
[----:B------:R-:W-:Y:S05]  /*7ad0*/  BSYNC B1 ;  /* 0x0000000000017941 */ /* 0x000fea0003800000 */
.L_x_193:
        /* <DEDUP_REMOVED lines=10> */
.L_x_197:
[----:B------:R-:W1:Y:S02]  /*7b80*/  MUFU.RCP R11, R38 ;  /* 0x00000026000b7308 */ /* 0x000e640000001000 */
[----:B-1----:R-:W-:-:S04]  /*7b90*/  FFMA R0, R38, R11, -1 ;  /* 0xbf80000026007423 */ /* 0x002fc8000000000b */
[----:B------:R-:W-:-:S04]  /*7ba0*/  FADD.FTZ R0, -R0, -RZ ;  /* 0x800000ff00007221 */ /* 0x000fc80000010100 */
[----:B------:R-:W-:-:S07]  /*7bb0*/  FFMA R11, R11, R0, R11 ;  /* 0x000000000b0b7223 */ /* 0x000fce000000000b */
.L_x_198:
[----:B------:R-:W-:Y:S05]  /*7bc0*/  BSYNC B1 ;  /* 0x0000000000017941 */ /* 0x000fea0003800000 */
.L_x_196:
        /* <DEDUP_REMOVED lines=10> */
.L_x_200:
[----:B------:R-:W1:Y:S02]  /*7c70*/  MUFU.RCP R38, R39 ;  /* 0x0000002700267308 */ /* 0x000e640000001000 */
[----:B-1----:R-:W-:-:S04]  /*7c80*/  FFMA R0, R39, R38, -1 ;  /* 0xbf80000027007423 */ /* 0x002fc80000000026 */
[----:B------:R-:W-:-:S04]  /*7c90*/  FADD.FTZ R3, -R0, -RZ ;  /* 0x800000ff00037221 */ /* 0x000fc80000010100 */
[----:B------:R-:W-:-:S07]  /*7ca0*/  FFMA R38, R38, R3, R38 ;  /* 0x0000000326267223 */ /* 0x000fce0000000026 */
.L_x_201:
[----:B------:R-:W-:Y:S05]  /*7cb0*/  BSYNC B1 ;  /* 0x0000000000017941 */ /* 0x000fea0003800000 */
.L_x_199:
        /* <DEDUP_REMOVED lines=10> */
.L_x_203:
[----:B------:R-:W1:Y:S02]  /*7d60*/  MUFU.RCP R39, R40 ;  /* 0x0000002800277308 */ /* 0x000e640000001000 */
[----:B-1----:R-:W-:-:S04]  /*7d70*/  FFMA R0, R40, R39, -1 ;  /* 0xbf80000028007423 */ /* 0x002fc80000000027 */
[----:B------:R-:W-:-:S04]  /*7d80*/  FADD.FTZ R0, -R0, -RZ ;  /* 0x800000ff00007221 */ /* 0x000fc80000010100 */
[----:B------:R-:W-:-:S07]  /*7d90*/  FFMA R39, R39, R0, R39 ;  /* 0x0000000027277223 */ /* 0x000fce0000000027 */
.L_x_204:
[----:B------:R-:W-:Y:S05]  /*7da0*/  BSYNC B1 ;  /* 0x0000000000017941 */ /* 0x000fea0003800000 */
.L_x_202:
        /* <DEDUP_REMOVED lines=10> */
.L_x_206:
[----:B------:R-:W1:Y:S02]  /*7e50*/  MUFU.RCP R40, R41 ;  /* 0x0000002900287308 */ /* 0x000e640000001000 */
[----:B-1----:R-:W-:-:S04]  /*7e60*/  FFMA R0, R41, R40, -1 ;  /* 0xbf80000029007423 */ /* 0x002fc80000000028 */
[----:B------:R-:W-:-:S04]  /*7e70*/  FADD.FTZ R3, -R0, -RZ ;  /* 0x800000ff00037221 */ /* 0x000fc80000010100 */
[----:B------:R-:W-:-:S07]  /*7e80*/  FFMA R40, R40, R3, R40 ;  /* 0x0000000328287223 */ /* 0x000fce0000000028 */
.L_x_207:
[----:B------:R-:W-:Y:S05]  /*7e90*/  BSYNC B1 ;  /* 0x0000000000017941 */ /* 0x000fea0003800000 */
.L_x_205:
        /* <DEDUP_REMOVED lines=10> */
.L_x_209:
[----:B------:R-:W1:Y:S02]  /*7f40*/  MUFU.RCP R41, R42 ;  /* 0x0000002a00297308 */ /* 0x000e640000001000 */
[----:B-1----:R-:W-:-:S04]  /*7f50*/  FFMA R0, R42, R41, -1 ;  /* 0xbf8000002a007423 */ /* 0x002fc80000000029 */
[----:B------:R-:W-:-:S04]  /*7f60*/  FADD.FTZ R0, -R0, -RZ ;  /* 0x800000ff00007221 */ /* 0x000fc80000010100 */
[----:B------:R-:W-:-:S07]  /*7f70*/  FFMA R41, R41, R0, R41 ;  /* 0x0000000029297223 */ /* 0x000fce0000000029 */
.L_x_210:
[----:B------:R-:W-:Y:S05]  /*7f80*/  BSYNC B1 ;  /* 0x0000000000017941 */ /* 0x000fea0003800000 */
.L_x_208:
        /* <DEDUP_REMOVED lines=10> */
.L_x_212:
[----:B------:R-:W1:Y:S02]  /*8030*/  MUFU.RCP R42, R43 ;  /* 0x0000002b002a7308 */ /* 0x000e640000001000 */
[----:B-1----:R-:W-:-:S04]  /*8040*/  FFMA R0, R43, R42, -1 ;  /* 0xbf8000002b007423 */ /* 0x002fc8000000002a */
[----:B------:R-:W-:-:S04]  /*8050*/  FADD.FTZ R3, -R0, -RZ ;  /* 0x800000ff00037221 */ /* 0x000fc80000010100 */
[----:B------:R-:W-:-:S07]  /*8060*/  FFMA R42, R42, R3, R42 ;  /* 0x000000032a2a7223 */ /* 0x000fce000000002a */
.L_x_213:
[----:B------:R-:W-:Y:S05]  /*8070*/  BSYNC B1 ;  /* 0x0000000000017941 */ /* 0x000fea0003800000 */
.L_x_211:
        /* <DEDUP_REMOVED lines=10> */
.L_x_215:
[----:B------:R-:W1:Y:S02]  /*8120*/  MUFU.RCP R43, R44 ;  /* 0x0000002c002b7308 */ /* 0x000e640000001000 */
[----:B-1----:R-:W-:-:S04]  /*8130*/  FFMA R0, R44, R43, -1 ;  /* 0xbf8000002c007423 */ /* 0x002fc8000000002b */
[----:B------:R-:W-:-:S04]  /*8140*/  FADD.FTZ R0, -R0, -RZ ;  /* 0x800000ff00007221 */ /* 0x000fc80000010100 */
[----:B------:R-:W-:-:S07]  /*8150*/  FFMA R43, R43, R0, R43 ;  /* 0x000000002b2b7223 */ /* 0x000fce000000002b */
.L_x_216:
[----:B------:R-:W-:Y:S05]  /*8160*/  BSYNC B1 ;  /* 0x0000000000017941 */ /* 0x000fea0003800000 */
.L_x_214:
        /* <DEDUP_REMOVED lines=8> */
.L_x_217:
[----:B------:R-:W1:Y:S02]  /*81f0*/  MUFU.RCP R0, R45 ;  /* 0x0000002d00007308 */ /* 0x000e640000001000 */
[----:B-1----:R-:W-:-:S04]  /*8200*/  FFMA R3, R45, R0, -1 ;  /* 0xbf8000002d037423 */ /* 0x002fc80000000000 */
[----:B------:R-:W-:-:S04]  /*8210*/  FADD.FTZ R3, -R3, -RZ ;  /* 0x800000ff03037221 */ /* 0x000fc80000010100 */
[----:B------:R-:W-:-:S07]  /*8220*/  FFMA R0, R0, R3, R0 ;  /* 0x0000000300007223 */ /* 0x000fce0000000000 */
.L_x_218:
[----:B------:R-:W-:Y:S01]  /*8230*/  F2FP.BF16.F32.PACK_AB R8, R38, R11 ;  /* 0x0000000b2608723e */ /* 0x000fe200000010ff */
[----:B------:R-:W-:Y:S05]  /*8240*/  WARPSYNC.ALL ;  /* 0x0000000000007948 */ /* 0x000fea0003800000 */
[----:B------:R-:W-:Y:S01]  /*8250*/  F2FP.BF16.F32.PACK_AB R4, R47, R46 ;  /* 0x0000002e2f04723e */ /* 0x000fe200000010ff */
[----:B------:R-:W-:Y:S01]  /*8260*/  BSSY B0, `(.L_x_219) ;  /* 0x000001b000007945 */ /* 0x000fe20003800000 */
[----:B------:R-:W-:Y:S02]  /*8270*/  F2FP.BF16.F32.PACK_AB R5, R49, R48 ;  /* 0x000000303105723e */ /* 0x000fe400000010ff */
[----:B------:R-:W-:-:S02]  /*8280*/  F2FP.BF16.F32.PACK_AB R6, R51, R50 ;  /* 0x000000323306723e */ /* 0x000fc400000010ff */
[----:B------:R-:W-:Y:S02]  /*8290*/  F2FP.BF16.F32.PACK_AB R7, R54, R53 ;  /* 0x000000353607723e */ /* 0x000fe400000010ff */
        /* <DEDUP_REMOVED lines=23> */
.L_x_220:
[----:B------:R-:W-:Y:S05]  /*8410*/  BSYNC B0 ;  /* 0x0000000000007941 */ /* 0x000fea0003800000 */
.L_x_219:
[----:B-1----:R-:W-:Y:S01]  /*8420*/  IADD3 R0, R28, 0x4200, RZ ;  /* 0x000042001c007810 */ /* 0x002fe20007ffe0ff */
[----:B------:R-:W-:Y:S04]  /*8430*/  BAR.SYNC.DEFER_BLOCKING 0x1, 0x100 ;  /* 0x0044000000007b1d */ /* 0x000fe80000010000 */
[----:B------:R-:W-:Y:S02]  /*8440*/  IMAD R11, R157, 0x2, R0 ;  /* 0x000000029d0b7824 */ /* 0x000fe400078e0200 */
[----:B------:R-:W-:Y:S04]  /*8450*/  BSSY B0, `(.L_x_221) ;  /* 0x0000009000007945 */ /* 0x000fe80003800000 */
[----:B------:R-:W-:Y:S05]  /*8460*/  @P0 BRA `(.L_x_222) ;  /* 0x00000000001c0947 */ /* 0x000fea0003800000 */
[----:B------:R-:W-:-:S13]  /*8470*/  ISETP.NE.AND P2, PT, R160, 0x3, PT ;  /* 0x00000003a000780c */ /* 0x000fda0003f45270 */
[----:B------:R-:W-:Y:S05]  /*8480*/  @!P2 BRA `(.L_x_223) ;  /* 0x000000000004a947 */ /* 0x000fea0003800000 */
[----:B------:R-:W-:Y:S01]  /*8490*/  BPT.TRAP 0x1 ;  /* 0x000000040000795c */ /* 0x000fe20000300000 */
.L_x_223:
[----:B------:R-:W-:-:S04]  /*84a0*/  ULEA UR4, UR36, UR45, 0x3 ;  /* 0x0000002d24047291 */ /* 0x000fc8000f8e183f */
[----:B------:R-:W-:-:S04]  /*84b0*/  UIADD3 UR4, UR4, 0x60, URZ ;  /* 0x0000006004047890 */ /* 0x000fc8000fffe03f */
[----:B------:R-:W-:-:S09]  /*84c0*/  UPRMT UR4, UR50, 0x654, UR4 ;  /* 0x0000065432047896 */ /* 0x000fd20008000004 */
[----:B------:R-:W-:Y:S03]  /*84d0*/  SYNCS.ARRIVE.TRANS64.RED.A1T0 RZ, [UR4], RZ ;  /* 0x000000ffffff79a7 */ /* 0x000fe60008100404 */
.L_x_222:
[----:B------:R-:W-:Y:S05]  /*84e0*/  BSYNC B0 ;  /* 0x0000000000007941 */ /* 0x000fea0003800000 */
.L_x_221:
[----:B------:R-:W-:Y:S01]  /*84f0*/  UIADD3 UR4, UR36, 0x1, URZ ;  /* 0x0000000124047890 */ /* 0x000fe2000fffe03f */
[----:B------:R-:W-:Y:S03]  /*8500*/  BSSY B0, `(.L_x_224) ;  /* 0x0000038000007945 */ /* 0x000fe60003800000 */
[----:B------:R-:W-:-:S04]  /*8510*/  UISETP.NE.AND UP0, UPT, UR4, 0x4, UPT ;  /* 0x000000040400788c */ /* 0x000fc8000bf05270 */
[----:B------:R-:W-:Y:S01]  /*8520*/  USEL UR5, UR4, URZ, UP0 ;  /* 0x0000003f04057287 */ /* 0x000fe20008000000 */
[----:B------:R-:W-:Y:S11]  /*8530*/  @P0 BRA `(.L_x_225) ;  /* 0x0000000000d00947 */ /* 0x000ff60003800000 */
[----:B------:R-:W-:-:S13]  /*8540*/  ISETP.NE.AND P2, PT, R160, 0x3, PT ;  /* 0x00000003a000780c */ /* 0x000fda0003f45270 */
[----:B------:R-:W-:Y:S05]  /*8550*/  @!P2 BRA `(.L_x_226) ;  /* 0x000000000004a947 */ /* 0x000fea0003800000 */
[----:B------:R-:W-:Y:S01]  /*8560*/  BPT.TRAP 0x1 ;  /* 0x000000040000795c */ /* 0x000fe20000300000 */
.L_x_226:
[----:B------:R-:W-:Y:S01]  /*8570*/  LEA R3, R12, UR45, 0x3 ;  /* 0x0000002d0c037c11 */ /* 0x000fe2000f8e18ff */
[----:B------:R-:W-:Y:S01]  /*8580*/  BSSY B1, `(.L_x_227) ;  /* 0x0000007000017945 */ /* 0x000fe20003800000 */
[----:B------:R-:W-:Y:S02]  /*8590*/  SHF.L.U32 R0, R34, 0x1f, RZ ;  /* 0x0000001f22007819 */ /* 0x000fe400000006ff */
[----:B------:R-:W-:Y:S02]  /*85a0*/  IADD3 R9, R12, 0x1, RZ ;  /* 0x000000010c097810 */ /* 0x000fe40007ffe0ff */
[----:B------:R-:W1:Y:S02]  /*85b0*/  SYNCS.PHASECHK.TRANS64.TRYWAIT P2, [R3+URZ+0x40], R0 ;  /* 0x00004000030075a7 */ /* 0x000e64000804017f */
[----:B------:R-:W-:-:S04]  /*85c0*/  ISETP.NE.AND P3, PT, R9, 0x4, PT ;  /* 0x000000040900780c */ /* 0x000fc80003f65270 */
[----:B------:R-:W-:Y:S01]  /*85d0*/  SEL R39, RZ, 0x1, P3 ;  /* 0x00000001ff277807 */ /* 0x000fe20001800000 */
[----:B-1----:R-:W-:Y:S08]  /*85e0*/  @!P2 BRA `(.L_x_228) ;  /* 0x000000cc00bca947 */ /* 0x002ff00003800000 */
.L_x_616:
[----:B------:R-:W-:Y:S05]  /*85f0*/  BSYNC B1 ;  /* 0x0000000000017941 */ /* 0x000fea0003800000 */
.L_x_227:
[----:B------:R-:W-:Y:S05]  /*8600*/  @P1 BRA `(.L_x_229) ;  /* 0x0000000000941947 */ /* 0x000fea0003800000 */
[----:B------:R-:W-:Y:S01]  /*8610*/  LEA R38, R12, R37, 0xd ;  /* 0x000000250c267211 */ /* 0x000fe200078e68ff */
[----:B------:R-:W-:Y:S05]  /*8620*/  WARPSYNC.ALL ;  /* 0x0000000000007948 */ /* 0x000fea0003800000 */
[----:B------:R-:W-:Y:S01]  /*8630*/  LEA R5, R157, R38, 0x1 ;  /* 0x000000269d057211 */ /* 0x000fe200078e08ff */
[----:B------:R-:W1:Y:S05]  /*8640*/  LDSM.16.M88.4 R12, [R38] ;  /* 0x00000000260c783b */ /* 0x000e6a0000000200 */
[----:B------:R-:W2:Y:S01]  /*8650*/  LDSM.16.M88.4 R4, [R5] ;  /* 0x000000000504783b */ /* 0x000ea20000000200 */
[----:B-1----:R-:W-:Y:S01]  /*8660*/  IMAD.U32 R0, R12, 0x10000, RZ ;  /* 0x000100000c007824 */ /* 0x002fe200078e00ff */
[----:B------:R-:W-:-:S02]  /*8670*/  SHF.L.U32 R20, R14, 0x10, RZ ;  /* 0x000000100e147819 */ /* 0x000fc400000006ff */
[----:B------:R-:W-:Y:S02]  /*8680*/  LOP3.LUT R24, R14, 0xffff0000, RZ, 0xc0, !PT ;  /* 0xffff00000e187812 */ /* 0x000fe400078ec0ff */
[----:B------:R-:W-:Y:S01]  /*8690*/  SHF.L.U32 R26, R15, 0x10, RZ ;  /* 0x000000100f1a7819 */ /* 0x000fe200000006ff */
[----:B--2---:R-:W-:Y:S01]  /*86a0*/  IMAD.U32 R38, R4, 0x10000, RZ ;  /* 0x0001000004267824 */ /* 0x004fe200078e00ff */
[----:B------:R-:W-:Y:S01]  /*86b0*/  SHF.L.U32 R44, R6, 0x10, RZ ;  /* 0x00000010062c7819 */ /* 0x000fe200000006ff */
[C---:B------:R-:W-:Y:S01]  /*86c0*/  FMUL R23, R155.reuse, R20 ;  /* 0x000000149b177220 */ /* 0x040fe20000400000 */
[----:B------:R-:W-:Y:S01]  /*86d0*/  LOP3.LUT R12, R12, 0xffff0000, RZ, 0xc0, !PT ;  /* 0xffff00000c0c7812 */ /* 0x000fe200078ec0ff */
[----:B------:R-:W-:Y:S01]  /*86e0*/  FMUL R25, R155, R24 ;  /* 0x000000189b197220 */ /* 0x000fe20000400000 */
[----:B------:R-:W-:Y:S01]  /*86f0*/  SHF.L.U32 R8, R13, 0x10, RZ ;  /* 0x000000100d087819 */ /* 0x000fe200000006ff */
[----:B------:R-:W-:Y:S01]  /*8700*/  FMUL R27, R155, R26 ;  /* 0x0000001a9b1b7220 */ /* 0x000fe20000400000 */
        /* <DEDUP_REMOVED lines=21> */
.L_x_229:
[----:B------:R-:W-:Y:S02]  /*8860*/  LOP3.LUT R34, R34, R39, RZ, 0x3c, !PT ;  /* 0x0000002722227212 */ /* 0x000fe400078e3cff */
[----:B------:R-:W-:-:S07]  /*8870*/  SEL R12, R9, RZ, P3 ;  /* 0x000000ff090c7207 */ /* 0x000fce0001800000 */
.L_x_225:
[----:B------:R-:W-:Y:S05]  /*8880*/  BSYNC B0 ;  /* 0x0000000000007941 */ /* 0x000fea0003800000 */
.L_x_224:
[----:B------:R-:W-:Y:S02]  /*8890*/  IMAD.MOV.U32 R58, RZ, RZ, 0x3bbb989d ;  /* 0x3bbb989dff3a7424 */ /* 0x000fe400078e00ff */
[C---:B------:R-:W-:Y:S01]  /*88a0*/  FFMA R74, R156.reuse, R74, R15 ;  /* 0x0000004a9c4a7223 */ /* 0x040fe2000000000f */
[----:B------:R-:W-:Y:S01]  /*88b0*/  MOV R59, 0x437c0000 ;  /* 0x437c0000003b7802 */ /* 0x000fe20000000f00 */
[C---:B------:R-:W-:Y:S01]  /*88c0*/  FFMA R73, R156.reuse, R73, R14 ;  /* 0x000000499c497223 */ /* 0x040fe2000000000e */
[----:B------:R-:W-:Y:S01]  /*88d0*/  FFMA R75, R156, R75, R21 ;  /* 0x0000004b9c4b7223 */ /* 0x000fe20000000015 */
[----:B------:R-:W-:Y:S01]  /*88e0*/  FFMA.SAT R5, -R74, R58, 0.5 ;  /* 0x3f0000004a057423 */ /* 0x000fe2000000213a */
[C---:B------:R-:W-:Y:S01]  /*88f0*/  FFMA R76, R156.reuse, R76, R23 ;  /* 0x0000004c9c4c7223 */ /* 0x040fe20000000017 */
[-C--:B------:R-:W-:Y:S01]  /*8900*/  FFMA.SAT R4, -R73, R58.reuse, 0.5 ;  /* 0x3f00000049047423 */ /* 0x080fe2000000213a */
[----:B------:R-:W-:Y:S01]  /*8910*/  FFMA.SAT R8, -R75, R58, 0.5 ;  /* 0x3f0000004b087423 */ /* 0x000fe2000000213a */
[-C--:B------:R-:W-:Y:S01]  /*8920*/  FFMA.RM R7, R5, R59.reuse, 12582913 ;  /* 0x4b40000105077423 */ /* 0x080fe2000000403b */
[----:B------:R-:W-:Y:S01]  /*8930*/  FFMA R72, R156, R72, R13 ;  /* 0x000000489c487223 */ /* 0x000fe2000000000d */
[-C--:B------:R-:W-:Y:S01]  /*8940*/  FFMA.RM R4, R4, R59.reuse, 12582913 ;  /* 0x4b40000104047423 */ /* 0x080fe2000000403b */
[----:B------:R-:W-:Y:S01]  /*8950*/  FFMA.RM R10, R8, R59, 12582913 ;  /* 0x4b400001080a7423 */ /* 0x000fe2000000403b */
[----:B------:R-:W-:Y:S01]  /*8960*/  FADD R5, R7, -12583039 ;  /* 0xcb40007f07057421 */ /* 0x000fe20000000000 */
[-C--:B------:R-:W-:Y:S01]  /*8970*/  FFMA.SAT R36, -R76, R58.reuse, 0.5 ;  /* 0x3f0000004c247423 */ /* 0x080fe2000000213a */
[----:B------:R-:W-:Y:S01]  /*8980*/  FADD R6, R4, -12583039 ;  /* 0xcb40007f04067421 */ /* 0x000fe20000000000 */
[----:B------:R-:W-:Y:S01]  /*8990*/  FADD R8, R10, -12583039 ;  /* 0xcb40007f0a087421 */ /* 0x000fe20000000000 */
[----:B------:R-:W-:Y:S01]  /*89a0*/  FFMA R9, -R74, 1.4426950216293334961, -R5 ;  /* 0x3fb8aa3b4a097823 */ /* 0x000fe20000000905 */
[C---:B------:R-:W-:Y:S01]  /*89b0*/  FFMA R77, R156.reuse, R77, R25 ;  /* 0x0000004d9c4d7223 */ /* 0x040fe20000000019 */
[----:B------:R-:W-:Y:S01]  /*89c0*/  FFMA R6, -R73, 1.4426950216293334961, -R6 ;  /* 0x3fb8aa3b49067823 */ /* 0x000fe20000000906 */
[----:B------:R-:W-:Y:S01]  /*89d0*/  FFMA R79, R156, R79, R159 ;  /* 0x0000004f9c4f7223 */ /* 0x000fe2000000009f */
[----:B------:R-:W-:Y:S01]  /*89e0*/  FFMA R9, -R74, 1.925963033500011079e-08, R9 ;  /* 0x32a570604a097823 */ /* 0x000fe20000000109 */
[-C--:B-1----:R-:W-:Y:S01]  /*89f0*/  FFMA.SAT R0, -R72, R58.reuse, 0.5 ;  /* 0x3f00000048007423 */ /* 0x082fe2000000213a */
[-C--:B------:R-:W-:Y:S01]  /*8a00*/  FFMA.RM R38, R36, R59.reuse, 12582913 ;  /* 0x4b40000124267423 */ /* 0x080fe2000000403b */
[----:B------:R-:W-:Y:S01]  /*8a10*/  FFMA.SAT R40, -R77, R58, 0.5 ;  /* 0x3f0000004d287423 */ /* 0x000fe2000000213a */
[----:B------:R-:W-:Y:S01]  /*8a20*/  FFMA R36, -R75, 1.4426950216293334961, -R8 ;  /* 0x3fb8aa3b4b247823 */ /* 0x000fe20000000908 */
[----:B------:R-:W-:Y:S01]  /*8a30*/  FFMA R78, R156, R78, R27 ;  /* 0x0000004e9c4e7223 */ /* 0x000fe2000000001b */
[----:B------:R1:W-:Y:S01]  /*8a40*/  MUFU.EX2 R8, R9 ;  /* 0x0000000900087308 */ /* 0x0003e20000000800 */
[----:B------:R-:W-:Y:S01]  /*8a50*/  FFMA R6, -R73, 1.925963033500011079e-08, R6 ;  /* 0x32a5706049067823 */ /* 0x000fe20000000106 */
[-C--:B------:R-:W-:Y:S01]  /*8a60*/  FFMA.RM R0, R0, R59.reuse, 12582913 ;  /* 0x4b40000100007423 */ /* 0x080fe2000000403b */
[----:B------:R-:W-:Y:S01]  /*8a70*/  FADD R39, R38, -12583039 ;  /* 0xcb40007f26277421 */ /* 0x000fe20000000000 */
[-C--:B------:R-:W-:Y:S01]  /*8a80*/  FFMA.RM R40, R40, R59.reuse, 12582913 ;  /* 0x4b40000128287423 */ /* 0x080fe2000000403b */
[----:B------:R-:W-:Y:S01]  /*8a90*/  FFMA R80, R156, R80, R161 ;  /* 0x000000509c507223 */ /* 0x000fe200000000a1 */
[----:B------:R-:W-:Y:S01]  /*8aa0*/  FFMA R36, -R75, 1.925963033500011079e-08, R36 ;  /* 0x32a570604b247823 */ /* 0x000fe20000000124 */
[-C--:B------:R-:W-:Y:S01]  /*8ab0*/  FFMA.SAT R42, -R78, R58.reuse, 0.5 ;  /* 0x3f0000004e2a7423 */ /* 0x080fe2000000213a */
[----:B------:R2:W3:Y:S01]  /*8ac0*/  MUFU.EX2 R5, R6 ;  /* 0x0000000600057308 */ /* 0x0004e20000000800 */
[-C--:B-1----:R-:W-:Y:S01]  /*8ad0*/  FFMA.SAT R9, -R79, R58.reuse, 0.5 ;  /* 0x3f0000004f097423 */ /* 0x082fe2000000213a */
[----:B------:R-:W-:Y:S01]  /*8ae0*/  FADD R3, R0, -12583039 ;  /* 0xcb40007f00037421 */ /* 0x000fe20000000000 */
[----:B------:R-:W-:Y:S01]  /*8af0*/  FFMA R41, -R76, 1.4426950216293334961, -R39 ;  /* 0x3fb8aa3b4c297823 */ /* 0x000fe20000000927 */
[----:B------:R-:W-:Y:S01]  /*8b00*/  FFMA.SAT R45, -R80, R58, 0.5 ;  /* 0x3f000000502d7423 */ /* 0x000fe2000000213a */
[-C--:B------:R-:W-:Y:S01]  /*8b10*/  FFMA.RM R44, R9, R59.reuse, 12582913 ;  /* 0x4b400001092c7423 */ /* 0x080fe2000000403b */
[----:B------:R-:W-:Y:S01]  /*8b20*/  FFMA.RM R42, R42, R59, 12582913 ;  /* 0x4b4000012a2a7423 */ /* 0x000fe2000000403b */
[----:B------:R-:W-:Y:S01]  /*8b30*/  FFMA R3, -R72, 1.4426950216293334961, -R3 ;  /* 0x3fb8aa3b48037823 */ /* 0x000fe20000000903 */
[----:B------:R1:W-:Y:S01]  /*8b40*/  MUFU.EX2 R39, R36 ;  /* 0x0000002400277308 */ /* 0x0003e20000000800 */
[----:B--2---:R-:W-:Y:S01]  /*8b50*/  FADD R6, R40, -12583039 ;  /* 0xcb40007f28067421 */ /* 0x004fe20000000000 */
[----:B------:R-:W-:Y:S01]  /*8b60*/  FFMA R81, R156, R81, R31 ;  /* 0x000000519c517223 */ /* 0x000fe2000000001f */
[----:B------:R-:W-:Y:S01]  /*8b70*/  FFMA.RM R46, R45, R59, 12582913 ;  /* 0x4b4000012d2e7423 */ /* 0x000fe2000000403b */
[----:B------:R-:W-:Y:S01]  /*8b80*/  FADD R9, R42, -12583039 ;  /* 0xcb40007f2a097421 */ /* 0x000fe20000000000 */
[C---:B------:R-:W-:Y:S01]  /*8b90*/  FFMA R6, -R77.reuse, 1.4426950216293334961, -R6 ;  /* 0x3fb8aa3b4d067823 */ /* 0x040fe20000000906 */
[C---:B------:R-:W-:Y:S01]  /*8ba0*/  FFMA R83, R156.reuse, R83, R20 ;  /* 0x000000539c537223 */ /* 0x040fe20000000014 */
[----:B------:R-:W-:Y:S01]  /*8bb0*/  FFMA R82, R156, R82, R29 ;  /* 0x000000529c527223 */ /* 0x000fe2000000001d */
[----:B------:R-:W-:Y:S01]  /*8bc0*/  FFMA R3, -R72, 1.925963033500011079e-08, R3 ;  /* 0x32a5706048037823 */ /* 0x000fe20000000103 */
[----:B-1----:R-:W-:Y:S01]  /*8bd0*/  FADD R36, R44, -12583039 ;  /* 0xcb40007f2c247421 */ /* 0x002fe20000000000 */
[----:B------:R-:W-:Y:S01]  /*8be0*/  FFMA R6, -R77, 1.925963033500011079e-08, R6 ;  /* 0x32a570604d067823 */ /* 0x000fe20000000106 */
[-C--:B------:R-:W-:Y:S01]  /*8bf0*/  FFMA.SAT R47, -R81, R58.reuse, 0.5 ;  /* 0x3f000000512f7423 */ /* 0x080fe2000000213a */
[----:B------:R-:W-:Y:S01]  /*8c00*/  FADD R45, R46, -12583039 ;  /* 0xcb40007f2e2d7421 */ /* 0x000fe20000000000 */
[----:B------:R-:W-:Y:S01]  /*8c10*/  FFMA R36, -R79, 1.4426950216293334961, -R36 ;  /* 0x3fb8aa3b4f247823 */ /* 0x000fe20000000924 */
[-C--:B------:R-:W-:Y:S01]  /*8c20*/  FFMA.SAT R49, -R83, R58.reuse, 0.5 ;  /* 0x3f00000053317423 */ /* 0x080fe2000000213a */
[----:B------:R-:W-:Y:S01]  /*8c30*/  FFMA R43, -R78, 1.4426950216293334961, -R9 ;  /* 0x3fb8aa3b4e2b7823 */ /* 0x000fe20000000909 */
[----:B------:R-:W-:Y:S01]  /*8c40*/  FFMA.SAT R48, -R82, R58, 0.5 ;  /* 0x3f00000052307423 */ /* 0x000fe2000000213a */
[----:B------:R-:W-:Y:S01]  /*8c50*/  FFMA R36, -R79, 1.925963033500011079e-08, R36 ;  /* 0x32a570604f247823 */ /* 0x000fe20000000124 */
[----:B------:R1:W-:Y:S01]  /*8c60*/  MUFU.EX2 R9, R6 ;  /* 0x0000000600097308 */ /* 0x0003e20000000800 */
[----:B------:R-:W-:Y:S01]  /*8c70*/  FFMA R84, R156, R84, R33 ;  /* 0x000000549c547223 */ /* 0x000fe20000000021 */
[-C--:B------:R-:W-:Y:S01]  /*8c80*/  FFMA.RM R52, R49, R59.reuse, 12582913 ;  /* 0x4b40000131347423 */ /* 0x080fe2000000403b */
[----:B------:R-:W-:Y:S01]  /*8c90*/  FFMA.RM R50, R48, R59, 12582913 ;  /* 0x4b40000130327423 */ /* 0x000fe2000000403b */
[C---:B------:R-:W-:Y:S01]  /*8ca0*/  FFMA R85, R156.reuse, R85, R24 ;  /* 0x000000559c557223 */ /* 0x040fe20000000018 */
[----:B------:R-:W-:Y:S01]  /*8cb0*/  FFMA R86, R156, R86, R35 ;  /* 0x000000569c567223 */ /* 0x000fe20000000023 */
[----:B------:R-:W-:Y:S01]  /*8cc0*/  FADD R54, R52, -12583039 ;  /* 0xcb40007f34367421 */ /* 0x000fe20000000000 */
[----:B------:R-:W-:Y:S01]  /*8cd0*/  FFMA R87, R156, R87, R26 ;  /* 0x000000579c577223 */ /* 0x000fe2000000001a */
[----:B------:R-:W2:Y:S01]  /*8ce0*/  MUFU.EX2 R3, R3 ;  /* 0x0000000300037308 */ /* 0x000ea20000000800 */
[-C--:B-1----:R-:W-:Y:S01]  /*8cf0*/  FFMA.RM R6, R47, R59.reuse, 12582913 ;  /* 0x4b4000012f067423 */ /* 0x082fe2000000403b */
[----:B------:R-:W-:Y:S01]  /*8d00*/  FFMA R47, -R80, 1.4426950216293334961, -R45 ;  /* 0x3fb8aa3b502f7823 */ /* 0x000fe2000000092d */
[----:B------:R-:W-:Y:S01]  /*8d10*/  FADD R49, R50, -12583039 ;  /* 0xcb40007f32317421 */ /* 0x000fe20000000000 */
[-C--:B------:R-:W-:Y:S01]  /*8d20*/  FFMA.SAT R53, -R85, R58.reuse, 0.5 ;  /* 0x3f00000055357423 */ /* 0x080fe2000000213a */
[----:B------:R-:W-:Y:S01]  /*8d30*/  FADD R48, R6, -12583039 ;  /* 0xcb40007f06307421 */ /* 0x000fe20000000000 */
[-C--:B------:R-:W-:Y:S01]  /*8d40*/  FFMA.SAT R55, -R86, R58.reuse, 0.5 ;  /* 0x3f00000056377423 */ /* 0x080fe2000000213a */
[----:B------:R-:W-:Y:S01]  /*8d50*/  FFMA R54, -R83, 1.4426950216293334961, -R54 ;  /* 0x3fb8aa3b53367823 */ /* 0x000fe20000000936 */
[----:B------:R1:W-:Y:S01]  /*8d60*/  MUFU.EX2 R45, R36 ;  /* 0x00000024002d7308 */ /* 0x0003e20000000800 */
[----:B------:R-:W-:Y:S01]  /*8d70*/  FFMA R48, -R81, 1.4426950216293334961, -R48 ;  /* 0x3fb8aa3b51307823 */ /* 0x000fe20000000930 */
[----:B------:R-:W-:Y:S01]  /*8d80*/  FFMA R49, -R82, 1.4426950216293334961, -R49 ;  /* 0x3fb8aa3b52317823 */ /* 0x000fe20000000931 */
[-C--:B------:R-:W-:Y:S01]  /*8d90*/  FFMA.RM R56, R53, R59.reuse, 12582913 ;  /* 0x4b40000135387423 */ /* 0x080fe2000000403b */
[-C--:B------:R-:W-:Y:S01]  /*8da0*/  FFMA.RM R57, R55, R59.reuse, 12582913 ;  /* 0x4b40000137397423 */ /* 0x080fe2000000403b */
[----:B------:R-:W-:Y:S01]  /*8db0*/  FFMA R48, -R81, 1.925963033500011079e-08, R48 ;  /* 0x32a5706051307823 */ /* 0x000fe20000000130 */
[----:B------:R-:W-:Y:S01]  /*8dc0*/  FFMA R54, -R83, 1.925963033500011079e-08, R54 ;  /* 0x32a5706053367823 */ /* 0x000fe20000000136 */
[----:B------:R-:W-:Y:S01]  /*8dd0*/  SHF.L.U32 R0, R0, 0x17, RZ ;  /* 0x0000001700007819 */ /* 0x000fe200000006ff */
[----:B------:R-:W-:Y:S01]  /*8de0*/  FFMA R82, -R82, 1.925963033500011079e-08, R49 ;  /* 0x32a5706052527823 */ /* 0x000fe20000000131 */
[-C--:B-1----:R-:W-:Y:S01]  /*8df0*/  FFMA.SAT R36, -R84, R58.reuse, 0.5 ;  /* 0x3f00000054247423 */ /* 0x082fe2000000213a */
[----:B------:R-:W-:Y:S01]  /*8e00*/  FFMA.SAT R58, -R87, R58, 0.5 ;  /* 0x3f000000573a7423 */ /* 0x000fe2000000213a */
[----:B------:R1:W-:Y:S01]  /*8e10*/  MUFU.EX2 R49, R48 ;  /* 0x0000003000317308 */ /* 0x0003e20000000800 */
[----:B------:R-:W-:Y:S01]  /*8e20*/  SHF.L.U32 R4, R4, 0x17, RZ ;  /* 0x0000001704047819 */ /* 0x000fe200000006ff */
[-C--:B------:R-:W-:Y:S01]  /*8e30*/  FFMA.RM R36, R36, R59.reuse, 12582913 ;  /* 0x4b40000124247423 */ /* 0x080fe2000000403b */
[----:B------:R-:W-:Y:S01]  /*8e40*/  FFMA.RM R58, R58, R59, 12582913 ;  /* 0x4b4000013a3a7423 */ /* 0x000fe2000000403b */
[----:B------:R-:W-:Y:S01]  /*8e50*/  FADD R59, R57, -12583039 ;  /* 0xcb40007f393b7421 */ /* 0x000fe20000000000 */
[----:B------:R-:W-:Y:S01]  /*8e60*/  FFMA R41, -R76, 1.925963033500011079e-08, R41 ;  /* 0x32a570604c297823 */ /* 0x000fe20000000129 */
[----:B------:R-:W-:Y:S01]  /*8e70*/  FADD R53, R36, -12583039 ;  /* 0xcb40007f24357421 */ /* 0x000fe20000000000 */
[----:B------:R-:W-:Y:S01]  /*8e80*/  FFMA R43, -R78, 1.925963033500011079e-08, R43 ;  /* 0x32a570604e2b7823 */ /* 0x000fe2000000012b */
[----:B------:R-:W-:Y:S01]  /*8e90*/  FADD R60, R58, -12583039 ;  /* 0xcb40007f3a3c7421 */ /* 0x000fe20000000000 */
[----:B-1----:R-:W-:Y:S01]  /*8ea0*/  FADD R48, R56, -12583039 ;  /* 0xcb40007f38307421 */ /* 0x002fe20000000000 */
[----:B------:R-:W-:Y:S01]  /*8eb0*/  FFMA R55, -R84, 1.4426950216293334961, -R53 ;  /* 0x3fb8aa3b54377823 */ /* 0x000fe20000000935 */
[----:B------:R-:W-:Y:S01]  /*8ec0*/  FFMA R59, -R86, 1.4426950216293334961, -R59 ;  /* 0x3fb8aa3b563b7823 */ /* 0x000fe2000000093b */
[----:B------:R2:W-:Y:S01]  /*8ed0*/  MUFU.EX2 R53, R54 ;  /* 0x0000003600357308 */ /* 0x0005e20000000800 */
[----:B------:R-:W-:Y:S01]  /*8ee0*/  FFMA R48, -R85, 1.4426950216293334961, -R48 ;  /* 0x3fb8aa3b55307823 */ /* 0x000fe20000000930 */
[----:B------:R-:W-:Y:S01]  /*8ef0*/  FFMA R60, -R87, 1.4426950216293334961, -R60 ;  /* 0x3fb8aa3b573c7823 */ /* 0x000fe2000000093c */
[----:B---3--:R-:W-:Y:S01]  /*8f00*/  FFMA R61, R4, R5, 1 ;  /* 0x3f800000043d7423 */ /* 0x008fe20000000005 */
[----:B------:R-:W-:Y:S01]  /*8f10*/  FFMA R47, -R80, 1.925963033500011079e-08, R47 ;  /* 0x32a57060502f7823 */ /* 0x000fe2000000012f */
[----:B------:R-:W-:Y:S01]  /*8f20*/  FFMA R59, -R86, 1.925963033500011079e-08, R59 ;  /* 0x32a57060563b7823 */ /* 0x000fe2000000013b */
[----:B------:R-:W-:Y:S01]  /*8f30*/  FFMA R55, -R84, 1.925963033500011079e-08, R55 ;  /* 0x32a5706054377823 */ /* 0x000fe20000000137 */
[----:B------:R-:W-:Y:S01]  /*8f40*/  FFMA R85, -R85, 1.925963033500011079e-08, R48 ;  /* 0x32a5706055557823 */ /* 0x000fe20000000130 */
[----:B------:R-:W1:Y:S01]  /*8f50*/  MUFU.EX2 R41, R41 ;  /* 0x0000002900297308 */ /* 0x000e620000000800 */
[----:B--2---:R-:W-:Y:S01]  /*8f60*/  FFMA R54, R0, R3, 1 ;  /* 0x3f80000000367423 */ /* 0x004fe20000000003 */
[----:B------:R-:W-:Y:S01]  /*8f70*/  FFMA R60, -R87, 1.925963033500011079e-08, R60 ;  /* 0x32a57060573c7823 */ /* 0x000fe2000000013c */
[----:B------:R-:W-:Y:S01]  /*8f80*/  SHF.L.U32 R38, R38, 0x17, RZ ;  /* 0x0000001726267819 */ /* 0x000fe200000006ff */
[----:B------:R-:W-:Y:S01]  /*8f90*/  IMAD.SHL.U32 R42, R42, 0x800000, RZ ;  /* 0x008000002a2a7824 */ /* 0x000fe200078e00ff */
[----:B------:R-:W-:Y:S01]  /*8fa0*/  SHF.L.U32 R40, R40, 0x17, RZ ;  /* 0x0000001728287819 */ /* 0x000fe200000006ff */
[----:B------:R-:W-:Y:S01]  /*8fb0*/  VIADD R4, R54, 0x1800000 ;  /* 0x0180000036047836 */ /* 0x000fe20000000000 */
[----:B------:R-:W-:Y:S01]  /*8fc0*/  SHF.L.U32 R44, R44, 0x17, RZ ;  /* 0x000000172c2c7819 */ /* 0x000fe200000006ff */
[----:B------:R-:W2:Y:S01]  /*8fd0*/  MUFU.EX2 R43, R43 ;  /* 0x0000002b002b7308 */ /* 0x000ea20000000800 */
[----:B------:R-:W-:Y:S01]  /*8fe0*/  SHF.L.U32 R10, R10, 0x17, RZ ;  /* 0x000000170a0a7819 */ /* 0x000fe200000006ff */
[----:B------:R-:W-:Y:S01]  /*8ff0*/  FFMA R64, R40, R9, 1 ;  /* 0x3f80000028407423 */ /* 0x000fe20000000009 */
[----:B------:R-:W-:Y:S01]  /*9000*/  LOP3.LUT R4, R4, 0x7f800000, RZ, 0xc0, !PT ;  /* 0x7f80000004047812 */ /* 0x000fe200078ec0ff */
[----:B------:R-:W-:Y:S01]  /*9010*/  IMAD.SHL.U32 R7, R7, 0x800000, RZ ;  /* 0x0080000007077824 */ /* 0x000fe200078e00ff */
[----:B------:R-:W-:Y:S01]  /*9020*/  SHF.L.U32 R46, R46, 0x17, RZ ;  /* 0x000000172e2e7819 */ /* 0x000fe200000006ff */
[----:B------:R-:W-:Y:S01]  /*9030*/  BSSY B1, `(.L_x_230) ;  /* 0x0000026000017945 */ /* 0x000fe20003800000 */
[----:B------:R-:W-:Y:S01]  /*9040*/  ISETP.GT.U32.AND P2, PT, R4, 0x1ffffff, PT ;  /* 0x01ffffff0400780c */ /* 0x000fe20003f44070 */
[----:B------:R-:W3:Y:S01]  /*9050*/  MUFU.EX2 R47, R47 ;  /* 0x0000002f002f7308 */ /* 0x000ee20000000800 */
[----:B-1----:R-:W-:Y:S01]  /*9060*/  FFMA R63, R38, R41, 1 ;  /* 0x3f800000263f7423 */ /* 0x002fe20000000029 */
[----:B------:R-:W-:Y:S01]  /*9070*/  SHF.L.U32 R6, R6, 0x17, RZ ;  /* 0x0000001706067819 */ /* 0x000fe200000006ff */
[----:B------:R-:W-:Y:S01]  /*9080*/  IMAD.SHL.U32 R41, R56, 0x800000, RZ ;  /* 0x0080000038297824 */ /* 0x000fe200078e00ff */
[----:B------:R-:W-:Y:S01]  /*9090*/  SHF.L.U32 R50, R50, 0x17, RZ ;  /* 0x0000001732327819 */ /* 0x000fe200000006ff */
[----:B------:R-:W-:Y:S01]  /*90a0*/  FFMA R66, R44, R45, 1 ;  /* 0x3f8000002c427423 */ /* 0x000fe2000000002d */
[----:B------:R-:W-:Y:S01]  /*90b0*/  SHF.L.U32 R52, R52, 0x17, RZ ;  /* 0x0000001734347819 */ /* 0x000fe200000006ff */
[----:B------:R-:W-:Y:S01]  /*90c0*/  FFMA R62, R10, R39, 1 ;  /* 0x3f8000000a3e7423 */ /* 0x000fe20000000027 */
[----:B------:R-:W1:Y:S01]  /*90d0*/  MUFU.EX2 R51, R82 ;  /* 0x0000005200337308 */ /* 0x000e620000000800 */
[----:B--2---:R-:W-:Y:S01]  /*90e0*/  FFMA R65, R42, R43, 1 ;  /* 0x3f8000002a417423 */ /* 0x004fe2000000002b */
[----:B------:R-:W-:Y:S01]  /*90f0*/  SHF.L.U32 R43, R36, 0x17, RZ ;  /* 0x00000017242b7819 */ /* 0x000fe200000006ff */
[----:B------:R-:W-:Y:S01]  /*9100*/  FFMA R68, R6, R49, 1 ;  /* 0x3f80000006447423 */ /* 0x000fe20000000031 */
[----:B------:R-:W-:Y:S01]  /*9110*/  SHF.L.U32 R40, R57, 0x17, RZ ;  /* 0x0000001739287819 */ /* 0x000fe200000006ff */
[----:B------:R-:W-:Y:S01]  /*9120*/  FFMA R56, R52, R53, 1 ;  /* 0x3f80000034387423 */ /* 0x000fe20000000035 */
[----:B------:R-:W-:-:S02]  /*9130*/  SHF.L.U32 R38, R58, 0x17, RZ ;  /* 0x000000173a267819 */ /* 0x000fc400000006ff */
[----:B------:R2:W4:Y:S01]  /*9140*/  MUFU.EX2 R48, R55 ;  /* 0x0000003700307308 */ /* 0x0005220000000800 */
[----:B---3--:R-:W-:-:S07]  /*9150*/  FFMA R67, R46, R47, 1 ;  /* 0x3f8000002e437423 */ /* 0x008fce000000002f */
[----:B------:R-:W3:Y:S01]  /*9160*/  MUFU.EX2 R0, R85 ;  /* 0x0000005500007308 */ /* 0x000ee20000000800 */
[----:B--2---:R-:W-:Y:S01]  /*9170*/  FFMA R55, R7, R8, 1 ;  /* 0x3f80000007377423 */ /* 0x004fe20000000008 */
[----:B-1----:R-:W-:-:S06]  /*9180*/  FFMA R45, R50, R51, 1 ;  /* 0x3f800000322d7423 */ /* 0x002fcc0000000033 */
[----:B------:R-:W1:Y:S01]  /*9190*/  MUFU.EX2 R59, R59 ;  /* 0x0000003b003b7308 */ /* 0x000e620000000800 */
[----:B----4-:R-:W-:-:S07]  /*91a0*/  FFMA R43, R43, R48, 1 ;  /* 0x3f8000002b2b7423 */ /* 0x010fce0000000030 */
        /* <DEDUP_REMOVED lines=8> */
[----:B------:R-:W-:Y:S01]  /*9230*/  IMAD.MOV.U32 R39, RZ, RZ, R0 ;  /* 0x000000ffff277224 */ /* 0x000fe200078e0000 */
[----:B------:R-:W-:Y:S06]  /*9240*/  BRA `(.L_x_232) ;  /* 0x0000000000107947 */ /* 0x000fec0003800000 */
.L_x_231:
[----:B------:R-:W1:Y:S02]  /*9250*/  MUFU.RCP R39, R54 ;  /* 0x0000003600277308 */ /* 0x000e640000001000 */
[----:B-1----:R-:W-:-:S04]  /*9260*/  FFMA R0, R54, R39, -1 ;  /* 0xbf80000036007423 */ /* 0x002fc80000000027 */
[----:B------:R-:W-:-:S04]  /*9270*/  FADD.FTZ R0, -R0, -RZ ;  /* 0x800000ff00007221 */ /* 0x000fc80000010100 */
[----:B------:R-:W-:-:S07]  /*9280*/  FFMA R39, R39, R0, R39 ;  /* 0x0000000027277223 */ /* 0x000fce0000000027 */
.L_x_232:
[----:B------:R-:W-:Y:S05]  /*9290*/  BSYNC B1 ;  /* 0x0000000000017941 */ /* 0x000fea0003800000 */
.L_x_230:
        /* <DEDUP_REMOVED lines=10> */
.L_x_234:
[----:B------:R-:W1:Y:S02]  /*9340*/  MUFU.RCP R42, R61 ;  /* 0x0000003d002a7308 */ /* 0x000e640000001000 */
[----:B-1----:R-:W-:-:S04]  /*9350*/  FFMA R0, R61, R42, -1 ;  /* 0xbf8000003d007423 */ /* 0x002fc8000000002a */
[----:B------:R-:W-:-:S04]  /*9360*/  FADD.FTZ R3, -R0, -RZ ;  /* 0x800000ff00037221 */ /* 0x000fc80000010100 */
[----:B------:R-:W-:-:S07]  /*9370*/  FFMA R42, R42, R3, R42 ;  /* 0x000000032a2a7223 */ /* 0x000fce000000002a */
.L_x_235:
[----:B------:R-:W-:Y:S05]  /*9380*/  BSYNC B1 ;  /* 0x0000000000017941 */ /* 0x000fea0003800000 */
.L_x_233:
        /* <DEDUP_REMOVED lines=10> */
.L_x_237:
[----:B------:R-:W1:Y:S02]  /*9430*/  MUFU.RCP R44, R55 ;  /* 0x00000037002c7308 */ /* 0x000e640000001000 */
[----:B-1----:R-:W-:-:S04]  /*9440*/  FFMA R0, R55, R44, -1 ;  /* 0xbf80000037007423 */ /* 0x002fc8000000002c */
[----:B------:R-:W-:-:S04]  /*9450*/  FADD.FTZ R3, -R0, -RZ ;  /* 0x800000ff00037221 */ /* 0x000fc80000010100 */
[----:B------:R-:W-:-:S07]  /*9460*/  FFMA R44, R44, R3, R44 ;  /* 0x000000032c2c7223 */ /* 0x000fce000000002c */
.L_x_238:
[----:B------:R-:W-:Y:S05]  /*9470*/  BSYNC B1 ;  /* 0x0000000000017941 */ /* 0x000fea0003800000 */
.L_x_236:
        /* <DEDUP_REMOVED lines=10> */
.L_x_240:
[----:B------:R-:W1:Y:S02]  /*9520*/  MUFU.RCP R47, R62 ;  /* 0x0000003e002f7308 */ /* 0x000e640000001000 */
[----:B-1----:R-:W-:-:S04]  /*9530*/  FFMA R0, R62, R47, -1 ;  /* 0xbf8000003e007423 */ /* 0x002fc8000000002f */
[----:B------:R-:W-:-:S04]  /*9540*/  FADD.FTZ R0, -R0, -RZ ;  /* 0x800000ff00007221 */ /* 0x000fc80000010100 */
[----:B------:R-:W-:-:S07]  /*9550*/  FFMA R47, R47, R0, R47 ;  /* 0x000000002f2f7223 */ /* 0x000fce000000002f */
.L_x_241:
[----:B------:R-:W-:Y:S05]  /*9560*/  BSYNC B1 ;  /* 0x0000000000017941 */ /* 0x000fea0003800000 */
.L_x_239:
        /* <DEDUP_REMOVED lines=10> */
.L_x_243:
[----:B------:R-:W1:Y:S02]  /*9610*/  MUFU.RCP R46, R63 ;  /* 0x0000003f002e7308 */ /* 0x000e640000001000 */
[----:B-1----:R-:W-:-:S04]  /*9620*/  FFMA R0, R63, R46, -1 ;  /* 0xbf8000003f007423 */ /* 0x002fc8000000002e */
[----:B------:R-:W-:-:S04]  /*9630*/  FADD.FTZ R3, -R0, -RZ ;  /* 0x800000ff00037221 */ /* 0x000fc80000010100 */
[----:B------:R-:W-:-:S07]  /*9640*/  FFMA R46, R46, R3, R46 ;  /* 0x000000032e2e7223 */ /* 0x000fce000000002e */
.L_x_244:
[----:B------:R-:W-:Y:S05]  /*9650*/  BSYNC B1 ;  /* 0x0000000000017941 */ /* 0x000fea0003800000 */
.L_x_242:
        /* <DEDUP_REMOVED lines=10> */
.L_x_246:
[----:B------:R-:W1:Y:S02]  /*9700*/  MUFU.RCP R49, R64 ;  /* 0x0000004000317308 */ /* 0x000e640000001000 */
[----:B-1----:R-:W-:-:S04]  /*9710*/  FFMA R0, R64, R49, -1 ;  /* 0xbf80000040007423 */ /* 0x002fc80000000031 */
[----:B------:R-:W-:-:S04]  /*9720*/  FADD.FTZ R0, -R0, -RZ ;  /* 0x800000ff00007221 */ /* 0x000fc80000010100 */
[----:B------:R-:W-:-:S07]  /*9730*/  FFMA R49, R49, R0, R49 ;  /* 0x0000000031317223 */ /* 0x000fce0000000031 */
.L_x_247:
[----:B------:R-:W-:Y:S05]  /*9740*/  BSYNC B1 ;  /* 0x0000000000017941 */ /* 0x000fea0003800000 */
.L_x_245:
        /* <DEDUP_REMOVED lines=10> */
.L_x_249:
[----:B------:R-:W1:Y:S02]  /*97f0*/  MUFU.RCP R48, R65 ;  /* 0x0000004100307308 */ /* 0x000e640000001000 */
[----:B-1----:R-:W-:-:S04]  /*9800*/  FFMA R0, R65, R48, -1 ;  /* 0xbf80000041007423 */ /* 0x002fc80000000030 */
[----:B------:R-:W-:-:S04]  /*9810*/  FADD.FTZ R3, -R0, -RZ ;  /* 0x800000ff00037221 */ /* 0x000fc80000010100 */
[----:B------:R-:W-:-:S07]  /*9820*/  FFMA R48, R48, R3, R48 ;  /* 0x0000000330307223 */ /* 0x000fce0000000030 */
.L_x_250:
[----:B------:R-:W-:Y:S05]  /*9830*/  BSYNC B1 ;  /* 0x0000000000017941 */ /* 0x000fea0003800000 */
.L_x_248:
        /* <DEDUP_REMOVED lines=10> */
.L_x_252:
[----:B------:R-:W1:Y:S02]  /*98e0*/  MUFU.RCP R51, R66 ;  /* 0x0000004200337308 */ /* 0x000e640000001000 */
[----:B-1----:R-:W-:-:S04]  /*98f0*/  FFMA R0, R66, R51, -1 ;  /* 0xbf80000042007423 */ /* 0x002fc80000000033 */
[----:B------:R-:W-:-:S04]  /*9900*/  FADD.FTZ R0, -R0, -RZ ;  /* 0x800000ff00007221 */ /* 0x000fc80000010100 */
[----:B------:R-:W-:-:S07]  /*9910*/  FFMA R51, R51, R0, R51 ;  /* 0x0000000033337223 */ /* 0x000fce0000000033 */
.L_x_253:
[----:B------:R-:W-:Y:S05]  /*9920*/  BSYNC B1 ;  /* 0x0000000000017941 */ /* 0x000fea0003800000 */
.L_x_251:
        /* <DEDUP_REMOVED lines=10> */
.L_x_255:
[----:B------:R-:W1:Y:S02]  /*99d0*/  MUFU.RCP R50, R67 ;  /* 0x0000004300327308 */ /* 0x000e640000001000 */
[----:B-1----:R-:W-:-:S04]  /*99e0*/  FFMA R0, R67, R50, -1 ;  /* 0xbf80000043007423 */ /* 0x002fc80000000032 */
[----:B------:R-:W-:-:S04]  /*99f0*/  FADD.FTZ R3, -R0, -RZ ;  /* 0x800000ff00037221 */ /* 0x000fc80000010100 */
[----:B------:R-:W-:-:S07]  /*9a00*/  FFMA R50, R50, R3, R50 ;  /* 0x0000000332327223 */ /* 0x000fce0000000032 */
.L_x_256:
[----:B------:R-:W-:Y:S05]  /*9a10*/  BSYNC B1 ;  /* 0x0000000000017941 */ /* 0x000fea0003800000 */
.L_x_254:
        /* <DEDUP_REMOVED lines=10> */
.L_x_258:
[----:B------:R-:W1:Y:S02]  /*9ac0*/  MUFU.RCP R53, R68 ;  /* 0x0000004400357308 */ /* 0x000e640000001000 */
[----:B-1----:R-:W-:-:S04]  /*9ad0*/  FFMA R0, R68, R53, -1 ;  /* 0xbf80000044007423 */ /* 0x002fc80000000035 */
[----:B------:R-:W-:-:S04]  /*9ae0*/  FADD.FTZ R0, -R0, -RZ ;  /* 0x800000ff00007221 */ /* 0x000fc80000010100 */
[----:B------:R-:W-:-:S07]  /*9af0*/  FFMA R53, R53, R0, R53 ;  /* 0x0000000035357223 */ /* 0x000fce0000000035 */
.L_x_259:
[----:B------:R-:W-:Y:S05]  /*9b00*/  BSYNC B1 ;  /* 0x0000000000017941 */ /* 0x000fea0003800000 */
.L_x_257:
        /* <DEDUP_REMOVED lines=10> */
.L_x_261:
[----:B------:R-:W1:Y:S02]  /*9bb0*/  MUFU.RCP R52, R45 ;  /* 0x0000002d00347308 */ /* 0x000e640000001000 */
[----:B-1----:R-:W-:-:S04]  /*9bc0*/  FFMA R0, R45, R52, -1 ;  /* 0xbf8000002d007423 */ /* 0x002fc80000000034 */
[----:B------:R-:W-:-:S04]  /*9bd0*/  FADD.FTZ R3, -R0, -RZ ;  /* 0x800000ff00037221 */ /* 0x000fc80000010100 */
[----:B------:R-:W-:-:S07]  /*9be0*/  FFMA R52, R52, R3, R52 ;  /* 0x0000000334347223 */ /* 0x000fce0000000034 */
.L_x_262:
[----:B------:R-:W-:Y:S05]  /*9bf0*/  BSYNC B1 ;  /* 0x0000000000017941 */ /* 0x000fea0003800000 */
.L_x_260:
        /* <DEDUP_REMOVED lines=10> */
.L_x_264:
[----:B------:R-:W1:Y:S02]  /*9ca0*/  MUFU.RCP R45, R56 ;  /* 0x00000038002d7308 */ /* 0x000e640000001000 */
[----:B-1----:R-:W-:-:S04]  /*9cb0*/  FFMA R0, R56, R45, -1 ;  /* 0xbf80000038007423 */ /* 0x002fc8000000002d */
[----:B------:R-:W-:-:S04]  /*9cc0*/  FADD.FTZ R0, -R0, -RZ ;  /* 0x800000ff00007221 */ /* 0x000fc80000010100 */
[----:B------:R-:W-:-:S07]  /*9cd0*/  FFMA R45, R45, R0, R45 ;  /* 0x000000002d2d7223 */ /* 0x000fce000000002d */
.L_x_265:
[----:B------:R-:W-:Y:S05]  /*9ce0*/  BSYNC B1 ;  /* 0x0000000000017941 */ /* 0x000fea0003800000 */
.L_x_263:
        /* <DEDUP_REMOVED lines=10> */
.L_x_267:
[----:B------:R-:W1:Y:S02]  /*9d90*/  MUFU.RCP R54, R43 ;  /* 0x0000002b00367308 */ /* 0x000e640000001000 */
[----:B-1----:R-:W-:-:S04]  /*9da0*/  FFMA R0, R43, R54, -1 ;  /* 0xbf8000002b007423 */ /* 0x002fc80000000036 */
[----:B------:R-:W-:-:S04]  /*9db0*/  FADD.FTZ R3, -R0, -RZ ;  /* 0x800000ff00037221 */ /* 0x000fc80000010100 */
[----:B------:R-:W-:-:S07]  /*9dc0*/  FFMA R54, R54, R3, R54 ;  /* 0x0000000336367223 */ /* 0x000fce0000000036 */
.L_x_268:
[----:B------:R-:W-:Y:S05]  /*9dd0*/  BSYNC B1 ;  /* 0x0000000000017941 */ /* 0x000fea0003800000 */
.L_x_266:
        /* <DEDUP_REMOVED lines=10> */
.L_x_270:
[----:B------:R-:W1:Y:S02]  /*9e80*/  MUFU.RCP R0, R41 ;  /* 0x0000002900007308 */ /* 0x000e640000001000 */
[----:B-1----:R-:W-:-:S04]  /*9e90*/  FFMA R3, R41, R0, -1 ;  /* 0xbf80000029037423 */ /* 0x002fc80000000000 */
[----:B------:R-:W-:-:S04]  /*9ea0*/  FADD.FTZ R3, -R3, -RZ ;  /* 0x800000ff03037221 */ /* 0x000fc80000010100 */
[----:B------:R-:W-:-:S07]  /*9eb0*/  FFMA R43, R0, R3, R0 ;  /* 0x00000003002b7223 */ /* 0x000fce0000000000 */
.L_x_271:
[----:B------:R-:W-:Y:S05]  /*9ec0*/  BSYNC B1 ;  /* 0x0000000000017941 */ /* 0x000fea0003800000 */
.L_x_269:
        /* <DEDUP_REMOVED lines=10> */
.L_x_273:
[----:B------:R-:W1:Y:S02]  /*9f70*/  MUFU.RCP R55, R40 ;  /* 0x0000002800377308 */ /* 0x000e640000001000 */
[----:B-1----:R-:W-:-:S04]  /*9f80*/  FFMA R0, R40, R55, -1 ;  /* 0xbf80000028007423 */ /* 0x002fc80000000037 */
[----:B------:R-:W-:-:S04]  /*9f90*/  FADD.FTZ R0, -R0, -RZ ;  /* 0x800000ff00007221 */ /* 0x000fc80000010100 */
[----:B------:R-:W-:-:S07]  /*9fa0*/  FFMA R55, R55, R0, R55 ;  /* 0x0000000037377223 */ /* 0x000fce0000000037 */
.L_x_274:
[----:B------:R-:W-:Y:S05]  /*9fb0*/  BSYNC B1 ;  /* 0x0000000000017941 */ /* 0x000fea0003800000 */
.L_x_272:
[----:B------:R-:W-:-:S04]  /*9fc0*/  IADD3 R0, R38, 0x1800000, RZ ;  /* 0x0180000026007810 */ /* 0x000fc80007ffe0ff */
[----:B------:R-:W-:-:S04]  /*9fd0*/  LOP3.LUT R0, R0, 0x7f800000, RZ, 0xc0, !PT ;  /* 0x7f80000000007812 */ /* 0x000fc800078ec0ff */
[----:B------:R-:W-:-:S13]  /*9fe0*/  ISETP.GT.U32.AND P2, PT, R0, 0x1ffffff, PT ;  /* 0x01ffffff0000780c */ /* 0x000fda0003f44070 */
[----:B------:R-:W-:Y:S05]  /*9ff0*/  @P2 BRA `(.L_x_275) ;  /* 0x0000000000102947 */ /* 0x000fea0003800000 */
[----:B------:R-:W-:Y:S02]  /*a000*/  MOV R0, R38 ;  /* 0x0000002600007202 */ /* 0x000fe40000000f00 */
[----:B------:R-:W-:-:S07]  /*a010*/  MOV R4, 0xa030 ;  /* 0x0000a03000047802 */ /* 0x000fce0000000f00 */
[----:B------:R-:W-:Y:S05]  /*a020*/  CALL.REL.NOINC `($__internal_0_$__cuda_sm20_rcp_rn_f32_slowpath) ;  /* 0x000000bc00347944 */ /* 0x000fea0003c00000 */
[----:B------:R-:W-:Y:S05]  /*a030*/  BRA `(.L_x_276) ;  /* 0x0000000000107947 */ /* 0x000fea0003800000 */
.L_x_275:
[----:B------:R-:W1:Y:S02]  /*a040*/  MUFU.RCP R3, R38 ;  /* 0x0000002600037308 */ /* 0x000e640000001000 */
[----:B-1----:R-:W-:-:S04]  /*a050*/  FFMA R0, R38, R3, -1 ;  /* 0xbf80000026007423 */ /* 0x002fc80000000003 */
[----:B------:R-:W-:-:S04]  /*a060*/  FADD.FTZ R0, -R0, -RZ ;  /* 0x800000ff00007221 */ /* 0x000fc80000010100 */
[----:B------:R-:W-:-:S07]  /*a070*/  FFMA R0, R3, R0, R3 ;  /* 0x0000000003007223 */ /* 0x000fce0000000003 */
.L_x_276:
        /* <DEDUP_REMOVED lines=30> */
.L_x_278:
[----:B------:R-:W-:Y:S05]  /*a260*/  BSYNC B0 ;  /* 0x0000000000007941 */ /* 0x000fea0003800000 */
.L_x_277:
        /* <DEDUP_REMOVED lines=8> */
.L_x_281:
[----:B------:R-:W-:-:S04]  /*a2f0*/  ULEA UR4, UR5, UR45, 0x3 ;  /* 0x0000002d05047291 */ /* 0x000fc8000f8e183f */
[----:B------:R-:W-:-:S04]  /*a300*/  UIADD3 UR4, UR4, 0x60, URZ ;  /* 0x0000006004047890 */ /* 0x000fc8000fffe03f */
[----:B------:R-:W-:-:S09]  /*a310*/  UPRMT UR4, UR50, 0x654, UR4 ;  /* 0x0000065432047896 */ /* 0x000fd20008000004 */
[----:B------:R-:W-:Y:S03]  /*a320*/  SYNCS.ARRIVE.TRANS64.RED.A1T0 RZ, [UR4], RZ ;  /* 0x000000ffffff79a7 */ /* 0x000fe60008100404 */
.L_x_280:
[----:B------:R-:W-:Y:S05]  /*a330*/  BSYNC B0 ;  /* 0x0000000000007941 */ /* 0x000fea0003800000 */
.L_x_279:
        /* <DEDUP_REMOVED lines=8> */
.L_x_284:
[----:B-1----:R-:W-:Y:S01]  /*a3c0*/  LEA R0, R12, UR45, 0x3 ;  /* 0x0000002d0c007c11 */ /* 0x002fe2000f8e18ff */
[----:B------:R-:W-:Y:S01]  /*a3d0*/  BSSY B1, `(.L_x_285) ;  /* 0x0000007000017945 */ /* 0x000fe20003800000 */
[----:B------:R-:W-:Y:S02]  /*a3e0*/  SHF.L.U32 R3, R34, 0x1f, RZ ;  /* 0x0000001f22037819 */ /* 0x000fe400000006ff */
[----:B------:R-:W-:Y:S02]  /*a3f0*/  IADD3 R9, R12, 0x1, RZ ;  /* 0x000000010c097810 */ /* 0x000fe40007ffe0ff */
[----:B------:R-:W1:Y:S02]  /*a400*/  SYNCS.PHASECHK.TRANS64.TRYWAIT P2, [R0+URZ+0x40], R3 ;  /* 0x00004003000075a7 */ /* 0x000e64000804017f */
[----:B------:R-:W-:-:S04]  /*a410*/  ISETP.NE.AND P3, PT, R9, 0x4, PT ;  /* 0x000000040900780c */ /* 0x000fc80003f65270 */
[----:B------:R-:W-:Y:S01]  /*a420*/  SEL R39, RZ, 0x1, P3 ;  /* 0x00000001ff277807 */ /* 0x000fe20001800000 */
[----:B-1----:R-:W-:Y:S08]  /*a430*/  @!P2 BRA `(.L_x_286) ;  /* 0x000000b0003ca947 */ /* 0x002ff00003800000 */
.L_x_617:
[----:B------:R-:W-:Y:S05]  /*a440*/  BSYNC B1 ;  /* 0x0000000000017941 */ /* 0x000fea0003800000 */
.L_x_285:
[----:B------:R-:W-:Y:S05]  /*a450*/  @P1 BRA `(.L_x_287) ;  /* 0x0000000000941947 */ /* 0x000fea0003800000 */
[----:B------:R-:W-:Y:S01]  /*a460*/  LEA R14, R12, R37, 0xd ;  /* 0x000000250c0e7211 */ /* 0x000fe200078e68ff */
[----:B------:R-:W-:Y:S05]  /*a470*/  WARPSYNC.ALL ;  /* 0x0000000000007948 */ /* 0x000fea0003800000 */
[----:B------:R-:W-:Y:S01]  /*a480*/  LEA R41, R157, R14, 0x1 ;  /* 0x0000000e9d297211 */ /* 0x000fe200078e08ff */
[----:B------:R-:W1:Y:S05]  /*a490*/  LDSM.16.M88.4 R4, [R14] ;  /* 0x000000000e04783b */ /* 0x000e6a0000000200 */
[----:B------:R-:W2:Y:S01]  /*a4a0*/  LDSM.16.M88.4 R40, [R41] ;  /* 0x000000002928783b */ /* 0x000ea20000000200 */
[----:B-1----:R-:W-:Y:S01]  /*a4b0*/  SHF.L.U32 R0, R4, 0x10, RZ ;  /* 0x0000001004007819 */ /* 0x002fe200000006ff */
[----:B------:R-:W-:Y:S01]  /*a4c0*/  IMAD.U32 R8, R5, 0x10000, RZ ;  /* 0x0001000005087824 */ /* 0x000fe200078e00ff */
[----:B------:R-:W-:-:S02]  /*a4d0*/  SHF.L.U32 R12, R6, 0x10, RZ ;  /* 0x00000010060c7819 */ /* 0x000fc400000006ff */
[C---:B------:R-:W-:Y:S01]  /*a4e0*/  SHF.L.U32 R20, R7.reuse, 0x10, RZ ;  /* 0x0000001007147819 */ /* 0x040fe200000006ff */
[----:B--2---:R-:W-:Y:S01]  /*a4f0*/  IMAD.U32 R46, R42, 0x10000, RZ ;  /* 0x000100002a2e7824 */ /* 0x004fe200078e00ff */
[----:B------:R-:W-:Y:S01]  /*a500*/  LOP3.LUT R24, R7, 0xffff0000, RZ, 0xc0, !PT ;  /* 0xffff000007187812 */ /* 0x000fe200078ec0ff */
[C---:B------:R-:W-:Y:S01]  /*a510*/  FMUL R13, R155.reuse, R0 ;  /* 0x000000009b0d7220 */ /* 0x040fe20000400000 */
[----:B------:R-:W-:Y:S01]  /*a520*/  SHF.L.U32 R26, R40, 0x10, RZ ;  /* 0x00000010281a7819 */ /* 0x000fe200000006ff */
[C---:B------:R-:W-:Y:S01]  /*a530*/  FMUL R27, R155.reuse, R20 ;  /* 0x000000149b1b7220 */ /* 0x040fe20000400000 */
[----:B------:R-:W-:Y:S01]  /*a540*/  LOP3.LUT R4, R4, 0xffff0000, RZ, 0xc0, !PT ;  /* 0xffff000004047812 */ /* 0x000fe200078ec0ff */
[----:B------:R-:W-:Y:S01]  /*a550*/  FMUL R159, R155, R24 ;  /* 0x000000189b9f7220 */ /* 0x000fe20000400000 */
[----:B------:R-:W-:Y:S01]  /*a560*/  LOP3.LUT R10, R5, 0xffff0000, RZ, 0xc0, !PT ;  /* 0xffff0000050a7812 */ /* 0x000fe200078ec0ff */
        /* <DEDUP_REMOVED lines=20> */
.L_x_287:
[----:B------:R-:W-:Y:S02]  /*a6b0*/  LOP3.LUT R34, R34, R39, RZ, 0x3c, !PT ;  /* 0x0000002722227212 */ /* 0x000fe400078e3cff */
[----:B------:R-:W-:-:S07]  /*a6c0*/  SEL R12, R9, RZ, P3 ;  /* 0x000000ff090c7207 */ /* 0x000fce0001800000 */
.L_x_283:
[----:B------:R-:W-:Y:S05]  /*a6d0*/  BSYNC B0 ;  /* 0x0000000000007941 */ /* 0x000fea0003800000 */
.L_x_282:
[----:B------:R-:W-:Y:S01]  /*a6e0*/  MOV R57, 0x3bbb989d ;  /* 0x3bbb989d00397802 */ /* 0x000fe20000000f00 */
[C---:B------:R-:W-:Y:S01]  /*a6f0*/  FFMA R89, R156.reuse, R89, R14 ;  /* 0x000000599c597223 */ /* 0x040fe2000000000e */
[----:B------:R-:W-:Y:S01]  /*a700*/  MOV R59, 0x437c0000 ;  /* 0x437c0000003b7802 */ /* 0x000fe20000000f00 */
[C---:B------:R-:W-:Y:S01]  /*a710*/  FFMA R90, R156.reuse, R90, R15 ;  /* 0x0000005a9c5a7223 */ /* 0x040fe2000000000f */
[C---:B------:R-:W-:Y:S01]  /*a720*/  FFMA R91, R156.reuse, R91, R21 ;  /* 0x0000005b9c5b7223 */ /* 0x040fe20000000015 */
[----:B-1----:R-:W-:Y:S01]  /*a730*/  FFMA.SAT R4, -R89, R57, 0.5 ;  /* 0x3f00000059047423 */ /* 0x002fe20000002139 */
[----:B------:R-:W-:Y:S01]  /*a740*/  FFMA R93, R156, R93, R25 ;  /* 0x0000005d9c5d7223 */ /* 0x000fe20000000019 */
[-C--:B------:R-:W-:Y:S01]  /*a750*/  FFMA.SAT R5, -R90, R57.reuse, 0.5 ;  /* 0x3f0000005a057423 */ /* 0x080fe20000002139 */
[----:B------:R-:W-:Y:S01]  /*a760*/  FFMA.SAT R8, -R91, R57, 0.5 ;  /* 0x3f0000005b087423 */ /* 0x000fe20000002139 */
[-C--:B------:R-:W-:Y:S01]  /*a770*/  FFMA.RM R4, R4, R59.reuse, 12582913 ;  /* 0x4b40000104047423 */ /* 0x080fe2000000403b */
[----:B------:R-:W-:Y:S01]  /*a780*/  FFMA R92, R156, R92, R23 ;  /* 0x0000005c9c5c7223 */ /* 0x000fe20000000017 */
[-C--:B------:R-:W-:Y:S01]  /*a790*/  FFMA.RM R7, R5, R59.reuse, 12582913 ;  /* 0x4b40000105077423 */ /* 0x080fe2000000403b */
[----:B------:R-:W-:Y:S01]  /*a7a0*/  FFMA.RM R10, R8, R59, 12582913 ;  /* 0x4b400001080a7423 */ /* 0x000fe2000000403b */
[----:B------:R-:W-:Y:S01]  /*a7b0*/  FADD R6, R4, -12583039 ;  /* 0xcb40007f04067421 */ /* 0x000fe20000000000 */
[----:B------:R-:W-:Y:S01]  /*a7c0*/  FFMA R88, R156, R88, R13 ;  /* 0x000000589c587223 */ /* 0x000fe2000000000d */
[----:B------:R-:W-:Y:S01]  /*a7d0*/  FADD R5, R7, -12583039 ;  /* 0xcb40007f07057421 */ /* 0x000fe20000000000 */
[-C--:B------:R-:W-:Y:S01]  /*a7e0*/  FFMA.SAT R41, -R93, R57.reuse, 0.5 ;  /* 0x3f0000005d297423 */ /* 0x080fe20000002139 */
[C---:B------:R-:W-:Y:S01]  /*a7f0*/  FFMA R6, -R89.reuse, 1.4426950216293334961, -R6 ;  /* 0x3fb8aa3b59067823 */ /* 0x040fe20000000906 */
[-C--:B------:R-:W-:Y:S01]  /*a800*/  FFMA.SAT R36, -R92, R57.reuse, 0.5 ;  /* 0x3f0000005c247423 */ /* 0x080fe20000002139 */
[----:B------:R-:W-:Y:S01]  /*a810*/  FFMA R9, -R90, 1.4426950216293334961, -R5 ;  /* 0x3fb8aa3b5a097823 */ /* 0x000fe20000000905 */
[----:B------:R-:W-:Y:S01]  /*a820*/  FADD R8, R10, -12583039 ;  /* 0xcb40007f0a087421 */ /* 0x000fe20000000000 */
[----:B------:R-:W-:Y:S01]  /*a830*/  FFMA R6, -R89, 1.925963033500011079e-08, R6 ;  /* 0x32a5706059067823 */ /* 0x000fe20000000106 */
[----:B------:R-:W-:Y:S01]  /*a840*/  FFMA R94, R156, R94, R27 ;  /* 0x0000005e9c5e7223 */ /* 0x000fe2000000001b */
[----:B------:R-:W-:Y:S01]  /*a850*/  FFMA.SAT R0, -R88, R57, 0.5 ;  /* 0x3f00000058007423 */ /* 0x000fe20000002139 */
[----:B------:R-:W-:Y:S01]  /*a860*/  FFMA R9, -R90, 1.925963033500011079e-08, R9 ;  /* 0x32a570605a097823 */ /* 0x000fe20000000109 */
[----:B------:R1:W-:Y:S01]  /*a870*/  MUFU.EX2 R5, R6 ;  /* 0x0000000600057308 */ /* 0x0003e20000000800 */
[----:B------:R-:W-:Y:S01]  /*a880*/  FFMA R95, R156, R95, R159 ;  /* 0x0000005f9c5f7223 */ /* 0x000fe2000000009f */
[----:B------:R-:W-:Y:S01]  /*a890*/  FFMA.RM R40, R36, R59, 12582913 ;  /* 0x4b40000124287423 */ /* 0x000fe2000000403b */
[----:B------:R-:W-:Y:S01]  /*a8a0*/  FFMA.SAT R43, -R94, R57, 0.5 ;  /* 0x3f0000005e2b7423 */ /* 0x000fe20000002139 */
[----:B------:R-:W-:Y:S01]  /*a8b0*/  FFMA R36, -R91, 1.4426950216293334961, -R8 ;  /* 0x3fb8aa3b5b247823 */ /* 0x000fe20000000908 */
[-C--:B------:R-:W-:Y:S01]  /*a8c0*/  FFMA.RM R0, R0, R59.reuse, 12582913 ;  /* 0x4b40000100007423 */ /* 0x080fe2000000403b */
[----:B------:R-:W-:Y:S01]  /*a8d0*/  FADD R39, R40, -12583039 ;  /* 0xcb40007f28277421 */ /* 0x000fe20000000000 */
[-C--:B------:R-:W-:Y:S01]  /*a8e0*/  FFMA.RM R43, R43, R59.reuse, 12582913 ;  /* 0x4b4000012b2b7423 */ /* 0x080fe2000000403b */
[----:B------:R2:W-:Y:S01]  /*a8f0*/  MUFU.EX2 R8, R9 ;  /* 0x0000000900087308 */ /* 0x0005e20000000800 */
[----:B-1----:R-:W-:Y:S01]  /*a900*/  FFMA.RM R6, R41, R59, 12582913 ;  /* 0x4b40000129067423 */ /* 0x002fe2000000403b */
[----:B------:R-:W-:Y:S01]  /*a910*/  FADD R3, R0, -12583039 ;  /* 0xcb40007f00037421 */ /* 0x000fe20000000000 */
[----:B------:R-:W-:Y:S01]  /*a920*/  FFMA R36, -R91, 1.925963033500011079e-08, R36 ;  /* 0x32a570605b247823 */ /* 0x000fe20000000124 */
[----:B------:R-:W-:Y:S01]  /*a930*/  FFMA R97, R156, R97, R31 ;  /* 0x000000619c617223 */ /* 0x000fe2000000001f */
[----:B------:R-:W-:Y:S01]  /*a940*/  FADD R42, R6, -12583039 ;  /* 0xcb40007f062a7421 */ /* 0x000fe20000000000 */
[----:B------:R-:W-:Y:S01]  /*a950*/  FFMA R3, -R88, 1.4426950216293334961, -R3 ;  /* 0x3fb8aa3b58037823 */ /* 0x000fe20000000903 */
[----:B------:R-:W-:Y:S01]  /*a960*/  FFMA R41, -R92, 1.4426950216293334961, -R39 ;  /* 0x3fb8aa3b5c297823 */ /* 0x000fe20000000927 */
[C---:B------:R-:W-:Y:S01]  /*a970*/  FFMA R98, R156.reuse, R98, R29 ;  /* 0x000000629c627223 */ /* 0x040fe2000000001d */
[----:B--2---:R-:W-:Y:S01]  /*a980*/  FFMA.SAT R9, -R95, R57, 0.5 ;  /* 0x3f0000005f097423 */ /* 0x004fe20000002139 */
[----:B------:R-:W-:Y:S01]  /*a990*/  FFMA R42, -R93, 1.4426950216293334961, -R42 ;  /* 0x3fb8aa3b5d2a7823 */ /* 0x000fe2000000092a */
[----:B------:R1:W-:Y:S01]  /*a9a0*/  MUFU.EX2 R39, R36 ;  /* 0x0000002400277308 */ /* 0x0003e20000000800 */
[----:B------:R-:W-:Y:S01]  /*a9b0*/  FFMA R99, R156, R99, R20 ;  /* 0x000000639c637223 */ /* 0x000fe20000000014 */
[----:B------:R-:W-:Y:S01]  /*a9c0*/  FFMA.RM R44, R9, R59, 12582913 ;  /* 0x4b400001092c7423 */ /* 0x000fe2000000403b */
[----:B------:R-:W-:Y:S01]  /*a9d0*/  FADD R9, R43, -12583039 ;  /* 0xcb40007f2b097421 */ /* 0x000fe20000000000 */
[----:B------:R-:W-:Y:S01]  /*a9e0*/  FFMA R42, -R93, 1.925963033500011079e-08, R42 ;  /* 0x32a570605d2a7823 */ /* 0x000fe2000000012a */
[-C--:B------:R-:W-:Y:S01]  /*a9f0*/  FFMA.SAT R48, -R97, R57.reuse, 0.5 ;  /* 0x3f00000061307423 */ /* 0x080fe20000002139 */
[----:B------:R-:W-:Y:S01]  /*aa00*/  FFMA R3, -R88, 1.925963033500011079e-08, R3 ;  /* 0x32a5706058037823 */ /* 0x000fe20000000103 */
[----:B------:R-:W-:Y:S01]  /*aa10*/  FFMA R45, -R94, 1.4426950216293334961, -R9 ;  /* 0x3fb8aa3b5e2d7823 */ /* 0x000fe20000000909 */
[----:B------:R-:W-:Y:S01]  /*aa20*/  FFMA.SAT R50, -R99, R57, 0.5 ;  /* 0x3f00000063327423 */ /* 0x000fe20000002139 */
[----:B-1----:R-:W-:Y:S01]  /*aa30*/  FADD R36, R44, -12583039 ;  /* 0xcb40007f2c247421 */ /* 0x002fe20000000000 */
[----:B------:R1:W-:Y:S01]  /*aa40*/  MUFU.EX2 R9, R42 ;  /* 0x0000002a00097308 */ /* 0x0003e20000000800 */
[-C--:B------:R-:W-:Y:S01]  /*aa50*/  FFMA.RM R48, R48, R59.reuse, 12582913 ;  /* 0x4b40000130307423 */ /* 0x080fe2000000403b */
[----:B------:R-:W-:Y:S01]  /*aa60*/  FFMA R45, -R94, 1.925963033500011079e-08, R45 ;  /* 0x32a570605e2d7823 */ /* 0x000fe2000000012d */
[C---:B------:R-:W-:Y:S01]  /*aa70*/  FFMA R36, -R95.reuse, 1.4426950216293334961, -R36 ;  /* 0x3fb8aa3b5f247823 */ /* 0x040fe20000000924 */
[----:B------:R-:W-:Y:S01]  /*aa80*/  FFMA R100, R156, R100, R33 ;  /* 0x000000649c647223 */ /* 0x000fe20000000021 */
[----:B------:R-:W-:Y:S01]  /*aa90*/  FFMA.RM R50, R50, R59, 12582913 ;  /* 0x4b40000132327423 */ /* 0x000fe2000000403b */
[----:B------:R-:W-:Y:S01]  /*aaa0*/  FFMA R102, R156, R102, R35 ;  /* 0x000000669c667223 */ /* 0x000fe20000000023 */
[----:B------:R-:W-:Y:S01]  /*aab0*/  FFMA R95, -R95, 1.925963033500011079e-08, R36 ;  /* 0x32a570605f5f7823 */ /* 0x000fe20000000124 */
[----:B------:R-:W2:Y:S01]  /*aac0*/  MUFU.EX2 R3, R3 ;  /* 0x0000000300037308 */ /* 0x000ea20000000800 */
[----:B-1----:R-:W-:Y:S01]  /*aad0*/  FFMA.SAT R42, -R98, R57, 0.5 ;  /* 0x3f000000622a7423 */ /* 0x002fe20000002139 */
[C---:B------:R-:W-:Y:S01]  /*aae0*/  FFMA R96, R156.reuse, R96, R161 ;  /* 0x000000609c607223 */ /* 0x040fe200000000a1 */
[----:B------:R-:W-:Y:S01]  /*aaf0*/  FFMA R101, R156, R101, R24 ;  /* 0x000000659c657223 */ /* 0x000fe20000000018 */
[----:B------:R-:W-:Y:S01]  /*ab00*/  FFMA.SAT R51, -R100, R57, 0.5 ;  /* 0x3f00000064337423 */ /* 0x000fe20000002139 */
[----:B------:R-:W-:Y:S01]  /*ab10*/  FFMA.RM R49, R42, R59, 12582913 ;  /* 0x4b4000012a317423 */ /* 0x000fe2000000403b */
[----:B------:R-:W-:Y:S01]  /*ab20*/  FADD R42, R48, -12583039 ;  /* 0xcb40007f302a7421 */ /* 0x000fe20000000000 */
[----:B------:R-:W-:Y:S01]  /*ab30*/  FADD R52, R50, -12583039 ;  /* 0xcb40007f32347421 */ /* 0x000fe20000000000 */
[----:B------:R1:W-:Y:S01]  /*ab40*/  MUFU.EX2 R36, R45 ;  /* 0x0000002d00247308 */ /* 0x0003e20000000800 */
[----:B------:R-:W-:Y:S01]  /*ab50*/  FFMA R103, R156, R103, R26 ;  /* 0x000000679c677223 */ /* 0x000fe2000000001a */
[----:B------:R-:W-:Y:S01]  /*ab60*/  FFMA R42, -R97, 1.4426950216293334961, -R42 ;  /* 0x3fb8aa3b612a7823 */ /* 0x000fe2000000092a */
[-C--:B------:R-:W-:Y:S01]  /*ab70*/  FFMA.SAT R55, -R102, R57.reuse, 0.5 ;  /* 0x3f00000066377423 */ /* 0x080fe20000002139 */
[-C--:B------:R-:W-:Y:S01]  /*ab80*/  FFMA.SAT R46, -R96, R57.reuse, 0.5 ;  /* 0x3f000000602e7423 */ /* 0x080fe20000002139 */
[----:B------:R-:W-:Y:S01]  /*ab90*/  FFMA.SAT R54, -R101, R57, 0.5 ;  /* 0x3f00000065367423 */ /* 0x000fe20000002139 */
[----:B------:R-:W-:Y:S01]  /*aba0*/  FFMA.RM R53, R51, R59, 12582913 ;  /* 0x4b40000133357423 */ /* 0x000fe2000000403b */
[----:B------:R-:W-:Y:S01]  /*abb0*/  FFMA R52, -R99, 1.4426950216293334961, -R52 ;  /* 0x3fb8aa3b63347823 */ /* 0x000fe20000000934 */
[----:B------:R-:W-:Y:S01]  /*abc0*/  FFMA.SAT R57, -R103, R57, 0.5 ;  /* 0x3f00000067397423 */ /* 0x000fe20000002139 */
[----:B-1----:R-:W-:Y:S01]  /*abd0*/  FADD R45, R49, -12583039 ;  /* 0xcb40007f312d7421 */ /* 0x002fe20000000000 */
[----:B------:R-:W-:Y:S01]  /*abe0*/  FFMA R42, -R97, 1.925963033500011079e-08, R42 ;  /* 0x32a57060612a7823 */ /* 0x000fe2000000012a */
[-C--:B------:R-:W-:Y:S01]  /*abf0*/  FFMA.RM R56, R55, R59.reuse, 12582913 ;  /* 0x4b40000137387423 */ /* 0x080fe2000000403b */
[-C--:B------:R-:W-:Y:S01]  /*ac00*/  FFMA.RM R46, R46, R59.reuse, 12582913 ;  /* 0x4b4000012e2e7423 */ /* 0x080fe2000000403b */
[----:B------:R-:W-:Y:S01]  /*ac10*/  FFMA R45, -R98, 1.4426950216293334961, -R45 ;  /* 0x3fb8aa3b622d7823 */ /* 0x000fe2000000092d */
[-C--:B------:R-:W-:Y:S01]  /*ac20*/  FFMA.RM R54, R54, R59.reuse, 12582913 ;  /* 0x4b40000136367423 */ /* 0x080fe2000000403b */
[----:B------:R-:W-:Y:S01]  /*ac30*/  FADD R51, R53, -12583039 ;  /* 0xcb40007f35337421 */ /* 0x000fe20000000000 */
[----:B------:R-:W-:Y:S01]  /*ac40*/  FFMA R52, -R99, 1.925963033500011079e-08, R52 ;  /* 0x32a5706063347823 */ /* 0x000fe20000000134 */
[----:B------:R-:W-:Y:S01]  /*ac50*/  FFMA R98, -R98, 1.925963033500011079e-08, R45 ;  /* 0x32a5706062627823 */ /* 0x000fe2000000012d */
[----:B------:R-:W-:Y:S01]  /*ac60*/  FFMA.RM R58, R57, R59, 12582913 ;  /* 0x4b400001393a7423 */ /* 0x000fe2000000403b */
[----:B------:R-:W-:Y:S01]  /*ac70*/  SHF.L.U32 R0, R0, 0x17, RZ ;  /* 0x0000001700007819 */ /* 0x000fe200000006ff */
[----:B------:R1:W-:Y:S01]  /*ac80*/  MUFU.EX2 R45, R42 ;  /* 0x0000002a002d7308 */ /* 0x0003e20000000800 */
[----:B------:R-:W-:Y:S01]  /*ac90*/  FADD R57, R56, -12583039 ;  /* 0xcb40007f38397421 */ /* 0x000fe20000000000 */
[----:B------:R-:W-:Y:S01]  /*aca0*/  FADD R47, R46, -12583039 ;  /* 0xcb40007f2e2f7421 */ /* 0x000fe20000000000 */
[----:B------:R-:W-:Y:S01]  /*acb0*/  FFMA R55, -R100, 1.4426950216293334961, -R51 ;  /* 0x3fb8aa3b64377823 */ /* 0x000fe20000000933 */
[----:B------:R-:W-:Y:S01]  /*acc0*/  FADD R60, R58, -12583039 ;  /* 0xcb40007f3a3c7421 */ /* 0x000fe20000000000 */
[----:B------:R-:W-:Y:S01]  /*acd0*/  FFMA R57, -R102, 1.4426950216293334961, -R57 ;  /* 0x3fb8aa3b66397823 */ /* 0x000fe20000000939 */
[----:B------:R-:W-:Y:S01]  /*ace0*/  FFMA R47, -R96, 1.4426950216293334961, -R47 ;  /* 0x3fb8aa3b602f7823 */ /* 0x000fe2000000092f */
[----:B------:R-:W-:Y:S01]  /*acf0*/  FFMA R41, -R92, 1.925963033500011079e-08, R41 ;  /* 0x32a570605c297823 */ /* 0x000fe20000000129 */
[----:B------:R2:W-:Y:S01]  /*ad00*/  MUFU.EX2 R51, R52 ;  /* 0x0000003400337308 */ /* 0x0005e20000000800 */
[----:B-1----:R-:W-:Y:S01]  /*ad10*/  FADD R42, R54, -12583039 ;  /* 0xcb40007f362a7421 */ /* 0x002fe20000000000 */
[----:B------:R-:W-:Y:S01]  /*ad20*/  FFMA R60, -R103, 1.4426950216293334961, -R60 ;  /* 0x3fb8aa3b673c7823 */ /* 0x000fe2000000093c */
[----:B------:R-:W-:Y:S01]  /*ad30*/  FFMA R57, -R102, 1.925963033500011079e-08, R57 ;  /* 0x32a5706066397823 */ /* 0x000fe20000000139 */
[----:B------:R-:W-:Y:S01]  /*ad40*/  FFMA R47, -R96, 1.925963033500011079e-08, R47 ;  /* 0x32a57060602f7823 */ /* 0x000fe2000000012f */
[----:B------:R-:W-:Y:S01]  /*ad50*/  FFMA R42, -R101, 1.4426950216293334961, -R42 ;  /* 0x3fb8aa3b652a7823 */ /* 0x000fe2000000092a */
        /* <DEDUP_REMOVED lines=8> */
[----:B------:R-:W-:Y:S01]  /*ade0*/  IMAD.SHL.U32 R43, R43, 0x800000, RZ ;  /* 0x008000002b2b7824 */ /* 0x000fe200078e00ff */
[----:B------:R-:W-:Y:S01]  /*adf0*/  IADD3 R0, R52, 0x1800000, RZ ;  /* 0x0180000034007810 */ /* 0x000fe20007ffe0ff */
[----:B------:R-:W2:Y:S01]  /*ae00*/  MUFU.EX2 R57, R57 ;  /* 0x0000003900397308 */ /* 0x000ea20000000800 */
[----:B------:R-:W-:Y:S01]  /*ae10*/  SHF.L.U32 R10, R10, 0x17, RZ ;  /* 0x000000170a0a7819 */ /* 0x000fe200000006ff */
[----:B------:R-:W-:Y:S01]  /*ae20*/  IMAD.SHL.U32 R49, R49, 0x800000, RZ ;  /* 0x0080000031317824 */ /* 0x000fe200078e00ff */
[----:B------:R-:W-:Y:S01]  /*ae30*/  LOP3.LUT R0, R0, 0x7f800000, RZ, 0xc0, !PT ;  /* 0x7f80000000007812 */ /* 0x000fe200078ec0ff */
[----:B------:R-:W-:Y:S01]  /*ae40*/  IMAD.SHL.U32 R58, R58, 0x800000, RZ ;  /* 0x008000003a3a7824 */ /* 0x000fe200078e00ff */
[----:B------:R-:W-:Y:S01]  /*ae50*/  SHF.L.U32 R40, R40, 0x17, RZ ;  /* 0x0000001728287819 */ /* 0x000fe200000006ff */
[----:B------:R-:W-:Y:S01]  /*ae60*/  BSSY B1, `(.L_x_288) ;  /* 0x0000028000017945 */ /* 0x000fe20003800000 */
[----:B------:R-:W-:Y:S01]  /*ae70*/  ISETP.GT.U32.AND P2, PT, R0, 0x1ffffff, PT ;  /* 0x01ffffff0000780c */ /* 0x000fe20003f44070 */
[----:B------:R-:W3:Y:S01]  /*ae80*/  MUFU.EX2 R95, R95 ;  /* 0x0000005f005f7308 */ /* 0x000ee20000000800 */
[----:B------:R-:W-:Y:S01]  /*ae90*/  SHF.L.U32 R6, R6, 0x17, RZ ;  /* 0x0000001706067819 */ /* 0x000fe200000006ff */
[----:B------:R-:W-:Y:S01]  /*aea0*/  FFMA R59, R4, R5, 1 ;  /* 0x3f800000043b7423 */ /* 0x000fe20000000005 */
[----:B------:R-:W-:Y:S01]  /*aeb0*/  SHF.L.U32 R44, R44, 0x17, RZ ;  /* 0x000000172c2c7819 */ /* 0x000fe200000006ff */
[----:B------:R-:W-:Y:S01]  /*aec0*/  FFMA R62, R7, R8, 1 ;  /* 0x3f800000073e7423 */ /* 0x000fe20000000008 */
[----:B------:R-:W-:Y:S01]  /*aed0*/  SHF.L.U32 R46, R46, 0x17, RZ ;  /* 0x000000172e2e7819 */ /* 0x000fe200000006ff */
[----:B-1----:R-:W-:Y:S01]  /*aee0*/  FFMA R64, R40, R41, 1 ;  /* 0x3f80000028407423 */ /* 0x002fe20000000029 */
[----:B------:R-:W-:Y:S01]  /*aef0*/  SHF.L.U32 R48, R48, 0x17, RZ ;  /* 0x0000001730307819 */ /* 0x000fe200000006ff */
[----:B------:R-:W1:Y:S01]  /*af00*/  MUFU.EX2 R47, R47 ;  /* 0x0000002f002f7308 */ /* 0x000e620000000800 */
[----:B------:R-:W-:Y:S01]  /*af10*/  SHF.L.U32 R50, R50, 0x17, RZ ;  /* 0x0000001732327819 */ /* 0x000fe200000006ff */
[----:B--2---:R-:W-:Y:S01]  /*af20*/  FFMA R56, R56, R57, 1 ;  /* 0x3f80000038387423 */ /* 0x004fe20000000039 */
[----:B------:R-:W-:Y:S01]  /*af30*/  SHF.L.U32 R53, R53, 0x17, RZ ;  /* 0x0000001735357819 */ /* 0x000fe200000006ff */
[----:B------:R-:W-:Y:S01]  /*af40*/  FFMA R61, R6, R9, 1 ;  /* 0x3f800000063d7423 */ /* 0x000fe20000000009 */
[----:B------:R-:W-:Y:S01]  /*af50*/  SHF.L.U32 R54, R54, 0x17, RZ ;  /* 0x0000001736367819 */ /* 0x000fe200000006ff */
[----:B------:R-:W-:Y:S01]  /*af60*/  FFMA R66, R43, R36, 1 ;  /* 0x3f8000002b427423 */ /* 0x000fe20000000024 */
[----:B------:R-:W-:Y:S01]  /*af70*/  FFMA R63, R48, R45, 1 ;  /* 0x3f800000303f7423 */ /* 0x000fe2000000002d */
[----:B------:R-:W2:Y:S01]  /*af80*/  MUFU.EX2 R98, R98 ;  /* 0x0000006200627308 */ /* 0x000ea20000000800 */
[----:B---3--:R-:W-:Y:S01]  /*af90*/  FFMA R95, R44, R95, 1 ;  /* 0x3f8000002c5f7423 */ /* 0x008fe2000000005f */
[----:B------:R-:W-:-:S06]  /*afa0*/  FFMA R51, R50, R51, 1 ;  /* 0x3f80000032337423 */ /* 0x000fcc0000000033 */
[----:B------:R3:W4:Y:S01]  /*afb0*/  MUFU.EX2 R42, R55 ;  /* 0x00000037002a7308 */ /* 0x0007220000000800 */
[----:B-1----:R-:W-:-:S07]  /*afc0*/  FFMA R68, R46, R47, 1 ;  /* 0x3f8000002e447423 */ /* 0x002fce000000002f */
[----:B------:R-:W1:Y:S01]  /*afd0*/  MUFU.EX2 R101, R101 ;  /* 0x0000006500657308 */ /* 0x000e620000000800 */
[----:B---3--:R-:W-:Y:S01]  /*afe0*/  FFMA R55, R10, R39, 1 ;  /* 0x3f8000000a377423 */ /* 0x008fe20000000027 */
[----:B--2---:R-:W-:-:S06]  /*aff0*/  FFMA R98, R49, R98, 1 ;  /* 0x3f80000031627423 */ /* 0x004fcc0000000062 */
[----:B------:R4:W2:Y:S02]  /*b000*/  MUFU.EX2 R3, R60 ;  /* 0x0000003c00037308 */ /* 0x0008a40000000800 */
[----:B----4-:R-:W-:Y:S01]  /*b010*/  FFMA R60, R53, R42, 1 ;  /* 0x3f800000353c7423 */ /* 0x010fe2000000002a */
        /* <DEDUP_REMOVED lines=8> */
.L_x_289:
[----:B------:R-:W1:Y:S02]  /*b0a0*/  MUFU.RCP R39, R52 ;  /* 0x0000003400277308 */ /* 0x000e640000001000 */
[----:B-1----:R-:W-:-:S04]  /*b0b0*/  FFMA R0, R52, R39, -1 ;  /* 0xbf80000034007423 */ /* 0x002fc80000000027 */
[----:B------:R-:W-:-:S04]  /*b0c0*/  FADD.FTZ R0, -R0, -RZ ;  /* 0x800000ff00007221 */ /* 0x000fc80000010100 */
[----:B------:R-:W-:-:S07]  /*b0d0*/  FFMA R39, R39, R0, R39 ;  /* 0x0000000027277223 */ /* 0x000fce0000000027 */
.L_x_290:
[----:B------:R-:W-:Y:S05]  /*b0e0*/  BSYNC B1 ;  /* 0x0000000000017941 */ /* 0x000fea0003800000 */
.L_x_288:
        /* <DEDUP_REMOVED lines=10> */
.L_x_292:
[----:B------:R-:W1:Y:S02]  /*b190*/  MUFU.RCP R40, R59 ;  /* 0x0000003b00287308 */ /* 0x000e640000001000 */
[----:B-1----:R-:W-:-:S04]  /*b1a0*/  FFMA R0, R59, R40, -1 ;  /* 0xbf8000003b007423 */ /* 0x002fc80000000028 */
[----:B------:R-:W-:-:S04]  /*b1b0*/  FADD.FTZ R3, -R0, -RZ ;  /* 0x800000ff00037221 */ /* 0x000fc80000010100 */
[----:B------:R-:W-:-:S07]  /*b1c0*/  FFMA R40, R40, R3, R40 ;  /* 0x0000000328287223 */ /* 0x000fce0000000028 */
.L_x_293:
[----:B------:R-:W-:Y:S05]  /*b1d0*/  BSYNC B1 ;  /* 0x0000000000017941 */ /* 0x000fea0003800000 */
.L_x_291:
        /* <DEDUP_REMOVED lines=10> */
.L_x_295:
[----:B------:R-:W1:Y:S02]  /*b280*/  MUFU.RCP R41, R62 ;  /* 0x0000003e00297308 */ /* 0x000e640000001000 */
[----:B-1----:R-:W-:-:S04]  /*b290*/  FFMA R0, R62, R41, -1 ;  /* 0xbf8000003e007423 */ /* 0x002fc80000000029 */
[----:B------:R-:W-:-:S04]  /*b2a0*/  FADD.FTZ R0, -R0, -RZ ;  /* 0x800000ff00007221 */ /* 0x000fc80000010100 */
[----:B------:R-:W-:-:S07]  /*b2b0*/  FFMA R41, R41, R0, R41 ;  /* 0x0000000029297223 */ /* 0x000fce0000000029 */
.L_x_296:
[----:B------:R-:W-:Y:S05]  /*b2c0*/  BSYNC B1 ;  /* 0x0000000000017941 */ /* 0x000fea0003800000 */
.L_x_294:
        /* <DEDUP_REMOVED lines=10> */
.L_x_298:
[----:B------:R-:W1:Y:S02]  /*b370*/  MUFU.RCP R42, R55 ;  /* 0x00000037002a7308 */ /* 0x000e640000001000 */
[----:B-1----:R-:W-:-:S04]  /*b380*/  FFMA R0, R55, R42, -1 ;  /* 0xbf80000037007423 */ /* 0x002fc8000000002a */
[----:B------:R-:W-:-:S04]  /*b390*/  FADD.FTZ R3, -R0, -RZ ;  /* 0x800000ff00037221 */ /* 0x000fc80000010100 */
[----:B------:R-:W-:-:S07]  /*b3a0*/  FFMA R42, R42, R3, R42 ;  /* 0x000000032a2a7223 */ /* 0x000fce000000002a */
.L_x_299:
[----:B------:R-:W-:Y:S05]  /*b3b0*/  BSYNC B1 ;  /* 0x0000000000017941 */ /* 0x000fea0003800000 */
.L_x_297:
        /* <DEDUP_REMOVED lines=10> */
.L_x_301:
[----:B------:R-:W1:Y:S02]  /*b460*/  MUFU.RCP R43, R64 ;  /* 0x00000040002b7308 */ /* 0x000e640000001000 */
[----:B-1----:R-:W-:-:S04]  /*b470*/  FFMA R0, R64, R43, -1 ;  /* 0xbf80000040007423 */ /* 0x002fc8000000002b */
[----:B------:R-:W-:-:S04]  /*b480*/  FADD.FTZ R0, -R0, -RZ ;  /* 0x800000ff00007221 */ /* 0x000fc80000010100 */
[----:B------:R-:W-:-:S07]  /*b490*/  FFMA R43, R43, R0, R43 ;  /* 0x000000002b2b7223 */ /* 0x000fce000000002b */
.L_x_302:
[----:B------:R-:W-:Y:S05]  /*b4a0*/  BSYNC B1 ;  /* 0x0000000000017941 */ /* 0x000fea0003800000 */
.L_x_300:
        /* <DEDUP_REMOVED lines=10> */
.L_x_304:
[----:B------:R-:W1:Y:S02]  /*b550*/  MUFU.RCP R44, R61 ;  /* 0x0000003d002c7308 */ /* 0x000e640000001000 */
[----:B-1----:R-:W-:-:S04]  /*b560*/  FFMA R0, R61, R44, -1 ;  /* 0xbf8000003d007423 */ /* 0x002fc8000000002c */
[----:B------:R-:W-:-:S04]  /*b570*/  FADD.FTZ R3, -R0, -RZ ;  /* 0x800000ff00037221 */ /* 0x000fc80000010100 */
[----:B------:R-:W-:-:S07]  /*b580*/  FFMA R44, R44, R3, R44 ;  /* 0x000000032c2c7223 */ /* 0x000fce000000002c */
.L_x_305:
[----:B------:R-:W-:Y:S05]  /*b590*/  BSYNC B1 ;  /* 0x0000000000017941 */ /* 0x000fea0003800000 */
.L_x_303:
        /* <DEDUP_REMOVED lines=10> */
.L_x_307:
[----:B------:R-:W1:Y:S02]  /*b640*/  MUFU.RCP R45, R66 ;  /* 0x00000042002d7308 */ /* 0x000e640000001000 */
[----:B-1----:R-:W-:-:S04]  /*b650*/  FFMA R0, R66, R45, -1 ;  /* 0xbf80000042007423 */ /* 0x002fc8000000002d */
[----:B------:R-:W-:-:S04]  /*b660*/  FADD.FTZ R0, -R0, -RZ ;  /* 0x800000ff00007221 */ /* 0x000fc80000010100 */
[----:B------:R-:W-:-:S07]  /*b670*/  FFMA R45, R45, R0, R45 ;  /* 0x000000002d2d7223 */ /* 0x000fce000000002d */
.L_x_308:
[----:B------:R-:W-:Y:S05]  /*b680*/  BSYNC B1 ;  /* 0x0000000000017941 */ /* 0x000fea0003800000 */
.L_x_306:
        /* <DEDUP_REMOVED lines=10> */
.L_x_310:
[----:B------:R-:W1:Y:S02]  /*b730*/  MUFU.RCP R46, R95 ;  /* 0x0000005f002e7308 */ /* 0x000e640000001000 */
[----:B-1----:R-:W-:-:S04]  /*b740*/  FFMA R0, R95, R46, -1 ;  /* 0xbf8000005f007423 */ /* 0x002fc8000000002e */
[----:B------:R-:W-:-:S04]  /*b750*/  FADD.FTZ R3, -R0, -RZ ;  /* 0x800000ff00037221 */ /* 0x000fc80000010100 */
[----:B------:R-:W-:-:S07]  /*b760*/  FFMA R46, R46, R3, R46 ;  /* 0x000000032e2e7223 */ /* 0x000fce000000002e */
.L_x_311:
[----:B------:R-:W-:Y:S05]  /*b770*/  BSYNC B1 ;  /* 0x0000000000017941 */ /* 0x000fea0003800000 */
.L_x_309:
        /* <DEDUP_REMOVED lines=10> */
.L_x_313:
[----:B------:R-:W1:Y:S02]  /*b820*/  MUFU.RCP R47, R68 ;  /* 0x00000044002f7308 */ /* 0x000e640000001000 */
[----:B-1----:R-:W-:-:S04]  /*b830*/  FFMA R0, R68, R47, -1 ;  /* 0xbf80000044007423 */ /* 0x002fc8000000002f */
[----:B------:R-:W-:-:S04]  /*b840*/  FADD.FTZ R0, -R0, -RZ ;  /* 0x800000ff00007221 */ /* 0x000fc80000010100 */
[----:B------:R-:W-:-:S07]  /*b850*/  FFMA R47, R47, R0, R47 ;  /* 0x000000002f2f7223 */ /* 0x000fce000000002f */
.L_x_314:
[----:B------:R-:W-:Y:S05]  /*b860*/  BSYNC B1 ;  /* 0x0000000000017941 */ /* 0x000fea0003800000 */
.L_x_312:
        /* <DEDUP_REMOVED lines=10> */
.L_x_316:
[----:B------:R-:W1:Y:S02]  /*b910*/  MUFU.RCP R48, R63 ;  /* 0x0000003f00307308 */ /* 0x000e640000001000 */
[----:B-1----:R-:W-:-:S04]  /*b920*/  FFMA R0, R63, R48, -1 ;  /* 0xbf8000003f007423 */ /* 0x002fc80000000030 */
[----:B------:R-:W-:-:S04]  /*b930*/  FADD.FTZ R3, -R0, -RZ ;  /* 0x800000ff00037221 */ /* 0x000fc80000010100 */
[----:B------:R-:W-:-:S07]  /*b940*/  FFMA R48, R48, R3, R48 ;  /* 0x0000000330307223 */ /* 0x000fce0000000030 */
.L_x_317:
[----:B------:R-:W-:Y:S05]  /*b950*/  BSYNC B1 ;  /* 0x0000000000017941 */ /* 0x000fea0003800000 */
.L_x_315:
        /* <DEDUP_REMOVED lines=10> */
.L_x_319:
[----:B------:R-:W1:Y:S02]  /*ba00*/  MUFU.RCP R49, R98 ;  /* 0x0000006200317308 */ /* 0x000e640000001000 */
[----:B-1----:R-:W-:-:S04]  /*ba10*/  FFMA R0, R98, R49, -1 ;  /* 0xbf80000062007423 */ /* 0x002fc80000000031 */
[----:B------:R-:W-:-:S04]  /*ba20*/  FADD.FTZ R0, -R0, -RZ ;  /* 0x800000ff00007221 */ /* 0x000fc80000010100 */
[----:B------:R-:W-:-:S07]  /*ba30*/  FFMA R49, R49, R0, R49 ;  /* 0x0000000031317223 */ /* 0x000fce0000000031 */
.L_x_320:
[----:B------:R-:W-:Y:S05]  /*ba40*/  BSYNC B1 ;  /* 0x0000000000017941 */ /* 0x000fea0003800000 */
.L_x_318:
        /* <DEDUP_REMOVED lines=10> */
.L_x_322:
[----:B------:R-:W1:Y:S02]  /*baf0*/  MUFU.RCP R50, R51 ;  /* 0x0000003300327308 */ /* 0x000e640000001000 */
[----:B-1----:R-:W-:-:S04]  /*bb00*/  FFMA R0, R51, R50, -1 ;  /* 0xbf80000033007423 */ /* 0x002fc80000000032 */
[----:B------:R-:W-:-:S04]  /*bb10*/  FADD.FTZ R3, -R0, -RZ ;  /* 0x800000ff00037221 */ /* 0x000fc80000010100 */
[----:B------:R-:W-:-:S07]  /*bb20*/  FFMA R50, R50, R3, R50 ;  /* 0x0000000332327223 */ /* 0x000fce0000000032 */
.L_x_323:
[----:B------:R-:W-:Y:S05]  /*bb30*/  BSYNC B1 ;  /* 0x0000000000017941 */ /* 0x000fea0003800000 */
.L_x_321:
        /* <DEDUP_REMOVED lines=10> */
.L_x_325:
[----:B------:R-:W1:Y:S02]  /*bbe0*/  MUFU.RCP R51, R60 ;  /* 0x0000003c00337308 */ /* 0x000e640000001000 */
[----:B-1----:R-:W-:-:S04]  /*bbf0*/  FFMA R0, R60, R51, -1 ;  /* 0xbf8000003c007423 */ /* 0x002fc80000000033 */
[----:B------:R-:W-:-:S04]  /*bc00*/  FADD.FTZ R0, -R0, -RZ ;  /* 0x800000ff00007221 */ /* 0x000fc80000010100 */
[----:B------:R-:W-:-:S07]  /*bc10*/  FFMA R51, R51, R0, R51 ;  /* 0x0000000033337223 */ /* 0x000fce0000000033 */
.L_x_326:
[----:B------:R-:W-:Y:S05]  /*bc20*/  BSYNC B1 ;  /* 0x0000000000017941 */ /* 0x000fea0003800000 */
.L_x_324:
        /* <DEDUP_REMOVED lines=10> */
.L_x_328:
[----:B------:R-:W1:Y:S02]  /*bcd0*/  MUFU.RCP R52, R101 ;  /* 0x0000006500347308 */ /* 0x000e640000001000 */
[----:B-1----:R-:W-:-:S04]  /*bce0*/  FFMA R0, R101, R52, -1 ;  /* 0xbf80000065007423 */ /* 0x002fc80000000034 */
[----:B------:R-:W-:-:S04]  /*bcf0*/  FADD.FTZ R3, -R0, -RZ ;  /* 0x800000ff00037221 */ /* 0x000fc80000010100 */
[----:B------:R-:W-:-:S07]  /*bd00*/  FFMA R52, R52, R3, R52 ;  /* 0x0000000334347223 */ /* 0x000fce0000000034 */
.L_x_329:
[----:B------:R-:W-:Y:S05]  /*bd10*/  BSYNC B1 ;  /* 0x0000000000017941 */ /* 0x000fea0003800000 */
.L_x_327:
        /* <DEDUP_REMOVED lines=10> */
.L_x_331:
[----:B------:R-:W1:Y:S02]  /*bdc0*/  MUFU.RCP R53, R56 ;  /* 0x0000003800357308 */ /* 0x000e640000001000 */
[----:B-1----:R-:W-:-:S04]  /*bdd0*/  FFMA R0, R56, R53, -1 ;  /* 0xbf80000038007423 */ /* 0x002fc80000000035 */
[----:B------:R-:W-:-:S04]  /*bde0*/  FADD.FTZ R0, -R0, -RZ ;  /* 0x800000ff00007221 */ /* 0x000fc80000010100 */
[----:B------:R-:W-:-:S07]  /*bdf0*/  FFMA R53, R53, R0, R53 ;  /* 0x0000000035357223 */ /* 0x000fce0000000035 */
.L_x_332:
[----:B------:R-:W-:Y:S05]  /*be00*/  BSYNC B1 ;  /* 0x0000000000017941 */ /* 0x000fea0003800000 */
.L_x_330:
        /* <DEDUP_REMOVED lines=8> */
.L_x_333:
[----:B------:R-:W1:Y:S02]  /*be90*/  MUFU.RCP R0, R57 ;  /* 0x0000003900007308 */ /* 0x000e640000001000 */
[----:B-1----:R-:W-:-:S04]  /*bea0*/  FFMA R3, R57, R0, -1 ;  /* 0xbf80000039037423 */ /* 0x002fc80000000000 */
[----:B------:R-:W-:-:S04]  /*beb0*/  FADD.FTZ R3, -R3, -RZ ;  /* 0x800000ff03037221 */ /* 0x000fc80000010100 */
[----:B------:R-:W-:-:S07]  /*bec0*/  FFMA R0, R0, R3, R0 ;  /* 0x0000000300007223 */ /* 0x000fce0000000000 */
.L_x_334:
        /* <DEDUP_REMOVED lines=10> */
[----:B------:R-:W-:-:S05]  /*bf70*/  F2FP.BF16.F32.PACK_AB R43, R0, R53 ;  /* 0x00000035002b723e */ /* 0x000fca00000010ff */
[----:B------:R1:W-:Y:S01]  /*bf80*/  STSM.16.M88.4 [R30], R40 ;  /* 0x000000281e007844 */ /* 0x0003e20000000200 */
        /* <DEDUP_REMOVED lines=17> */
.L_x_336:
[----:B------:R-:W-:Y:S05]  /*c0a0*/  BSYNC B0 ;  /* 0x0000000000007941 */ /* 0x000fea0003800000 */
.L_x_335:
[----:B------:R-:W-:Y:S06]  /*c0b0*/  BAR.SYNC.DEFER_BLOCKING 0x1, 0x100 ;  /* 0x0044000000007b1d */ /* 0x000fec0000010000 */
[----:B------:R-:W-:Y:S04]  /*c0c0*/  BSSY B0, `(.L_x_337) ;  /* 0x0000009000007945 */ /* 0x000fe80003800000 */
[----:B------:R-:W-:Y:S05]  /*c0d0*/  @P0 BRA `(.L_x_338) ;  /* 0x00000000001c0947 */ /* 0x000fea0003800000 */
[----:B------:R-:W-:-:S13]  /*c0e0*/  ISETP.NE.AND P2, PT, R160, 0x3, PT ;  /* 0x00000003a000780c */ /* 0x000fda0003f45270 */
[----:B------:R-:W-:Y:S05]  /*c0f0*/  @!P2 BRA `(.L_x_339) ;  /* 0x000000000004a947 */ /* 0x000fea0003800000 */
[----:B------:R-:W-:Y:S01]  /*c100*/  BPT.TRAP 0x1 ;  /* 0x000000040000795c */ /* 0x000fe20000300000 */
.L_x_339:
[----:B------:R-:W-:-:S04]  /*c110*/  ULEA UR4, UR5, UR45, 0x3 ;  /* 0x0000002d05047291 */ /* 0x000fc8000f8e183f */
[----:B------:R-:W-:-:S04]  /*c120*/  UIADD3 UR4, UR4, 0x60, URZ ;  /* 0x0000006004047890 */ /* 0x000fc8000fffe03f */
[----:B------:R-:W-:-:S09]  /*c130*/  UPRMT UR4, UR50, 0x654, UR4 ;  /* 0x0000065432047896 */ /* 0x000fd20008000004 */
[----:B------:R-:W-:Y:S03]  /*c140*/  SYNCS.ARRIVE.TRANS64.RED.A1T0 RZ, [UR4], RZ ;  /* 0x000000ffffff79a7 */ /* 0x000fe60008100404 */
.L_x_338:
[----:B------:R-:W-:Y:S05]  /*c150*/  BSYNC B0 ;  /* 0x0000000000007941 */ /* 0x000fea0003800000 */
.L_x_337:
        /* <DEDUP_REMOVED lines=8> */
.L_x_342:
[----:B------:R-:W-:Y:S01]  /*c1e0*/  LEA R0, R12, UR45, 0x3 ;  /* 0x0000002d0c007c11 */ /* 0x000fe2000f8e18ff */
[----:B------:R-:W-:Y:S01]  /*c1f0*/  BSSY B1, `(.L_x_343) ;  /* 0x0000007000017945 */ /* 0x000fe20003800000 */
[----:B------:R-:W-:Y:S02]  /*c200*/  SHF.L.U32 R3, R34, 0x1f, RZ ;  /* 0x0000001f22037819 */ /* 0x000fe400000006ff */
[----:B------:R-:W-:Y:S02]  /*c210*/  IADD3 R9, R12, 0x1, RZ ;  /* 0x000000010c097810 */ /* 0x000fe40007ffe0ff */
[----:B------:R-:W2:Y:S02]  /*c220*/  SYNCS.PHASECHK.TRANS64.TRYWAIT P2, [R0+URZ+0x40], R3 ;  /* 0x00004003000075a7 */ /* 0x000ea4000804017f */
[----:B------:R-:W-:-:S04]  /*c230*/  ISETP.NE.AND P3, PT, R9, 0x4, PT ;  /* 0x000000040900780c */ /* 0x000fc80003f65270 */
[----:B------:R-:W-:Y:S01]  /*c240*/  SEL R39, RZ, 0x1, P3 ;  /* 0x00000001ff277807 */ /* 0x000fe20001800000 */
[----:B--2---:R-:W-:Y:S08]  /*c250*/  @!P2 BRA `(.L_x_344) ;  /* 0x0000009000c8a947 */ /* 0x004ff00003800000 */
.L_x_618:
[----:B------:R-:W-:Y:S05]  /*c260*/  BSYNC B1 ;  /* 0x0000000000017941 */ /* 0x000fea0003800000 */
.L_x_343:
[----:B------:R-:W-:Y:S05]  /*c270*/  @P1 BRA `(.L_x_345) ;  /* 0x0000000000941947 */ /* 0x000fea0003800000 */
[----:B------:R-:W-:Y:S01]  /*c280*/  LEA R14, R12, R37, 0xd ;  /* 0x000000250c0e7211 */ /* 0x000fe200078e68ff */
[----:B------:R-:W-:Y:S05]  /*c290*/  WARPSYNC.ALL ;  /* 0x0000000000007948 */ /* 0x000fea0003800000 */
[----:B-1----:R-:W-:Y:S01]  /*c2a0*/  LEA R41, R157, R14, 0x1 ;  /* 0x0000000e9d297211 */ /* 0x002fe200078e08ff */
[----:B------:R-:W2:Y:S05]  /*c2b0*/  LDSM.16.M88.4 R4, [R14] ;  /* 0x000000000e04783b */ /* 0x000eaa0000000200 */
[----:B------:R-:W1:Y:S01]  /*c2c0*/  LDSM.16.M88.4 R40, [R41] ;  /* 0x000000002928783b */ /* 0x000e620000000200 */
[----:B--2---:R-:W-:Y:S01]  /*c2d0*/  IMAD.U32 R0, R4, 0x10000, RZ ;  /* 0x0001000004007824 */ /* 0x004fe200078e00ff */
[----:B------:R-:W-:-:S02]  /*c2e0*/  SHF.L.U32 R12, R6, 0x10, RZ ;  /* 0x00000010060c7819 */ /* 0x000fc400000006ff */
[----:B------:R-:W-:Y:S01]  /*c2f0*/  SHF.L.U32 R20, R7, 0x10, RZ ;  /* 0x0000001007147819 */ /* 0x000fe200000006ff */
[----:B------:R-:W-:Y:S01]  /*c300*/  FMUL R13, R155, R0 ;  /* 0x000000009b0d7220 */ /* 0x000fe20000400000 */
[----:B------:R-:W-:Y:S01]  /*c310*/  LOP3.LUT R24, R7, 0xffff0000, RZ, 0xc0, !PT ;  /* 0xffff000007187812 */ /* 0x000fe200078ec0ff */
[----:B-1----:R-:W-:Y:S01]  /*c320*/  IMAD.U32 R30, R41, 0x10000, RZ ;  /* 0x00010000291e7824 */ /* 0x002fe200078e00ff */
[----:B------:R-:W-:Y:S01]  /*c330*/  SHF.L.U32 R26, R40, 0x10, RZ ;  /* 0x00000010281a7819 */ /* 0x000fe200000006ff */
[C---:B------:R-:W-:Y:S01]  /*c340*/  FMUL R27, R155.reuse, R20 ;  /* 0x000000149b1b7220 */ /* 0x040fe20000400000 */
[----:B------:R-:W-:Y:S01]  /*c350*/  SHF.L.U32 R44, R42, 0x10, RZ ;  /* 0x000000102a2c7819 */ /* 0x000fe200000006ff */
        /* <DEDUP_REMOVED lines=23> */
.L_x_345:
[----:B------:R-:W-:Y:S02]  /*c4d0*/  LOP3.LUT R34, R34, R39, RZ, 0x3c, !PT ;  /* 0x0000002722227212 */ /* 0x000fe400078e3cff */
[----:B------:R-:W-:-:S07]  /*c4e0*/  SEL R12, R9, RZ, P3 ;  /* 0x000000ff090c7207 */ /* 0x000fce0001800000 */
.L_x_341:
[----:B------:R-:W-:Y:S05]  /*c4f0*/  BSYNC B0 ;  /* 0x0000000000007941 */ /* 0x000fea0003800000 */
.L_x_340:
[----:B------:R-:W-:Y:S01]  /*c500*/  MOV R58, 0x3bbb989d ;  /* 0x3bbb989d003a7802 */ /* 0x000fe20000000f00 */
[C---:B------:R-:W-:Y:S01]  /*c510*/  FFMA R106, R156.reuse, R106, R15 ;  /* 0x0000006a9c6a7223 */ /* 0x040fe2000000000f */
[C---:B------:R-:W-:Y:S01]  /*c520*/  FFMA R105, R156.reuse, R105, R14 ;  /* 0x000000699c697223 */ /* 0x040fe2000000000e */
[----:B------:R-:W-:Y:S01]  /*c530*/  MOV R59, 0x437c0000 ;  /* 0x437c0000003b7802 */ /* 0x000fe20000000f00 */
[----:B------:R-:W-:Y:S01]  /*c540*/  FFMA R107, R156, R107, R21 ;  /* 0x0000006b9c6b7223 */ /* 0x000fe20000000015 */
[-C--:B-1----:R-:W-:Y:S01]  /*c550*/  FFMA.SAT R5, -R106, R58.reuse, 0.5 ;  /* 0x3f0000006a057423 */ /* 0x082fe2000000213a */
[----:B------:R-:W-:Y:S01]  /*c560*/  FFMA.SAT R4, -R105, R58, 0.5 ;  /* 0x3f00000069047423 */ /* 0x000fe2000000213a */
[----:B------:R-:W-:Y:S01]  /*c570*/  FFMA R108, R156, R108, R23 ;  /* 0x0000006c9c6c7223 */ /* 0x000fe20000000017 */
[----:B------:R-:W-:Y:S01]  /*c580*/  FFMA.SAT R8, -R107, R58, 0.5 ;  /* 0x3f0000006b087423 */ /* 0x000fe2000000213a */
[-C--:B------:R-:W-:Y:S01]  /*c590*/  FFMA.RM R7, R5, R59.reuse, 12582913 ;  /* 0x4b40000105077423 */ /* 0x080fe2000000403b */
[-C--:B------:R-:W-:Y:S01]  /*c5a0*/  FFMA.RM R4, R4, R59.reuse, 12582913 ;  /* 0x4b40000104047423 */ /* 0x080fe2000000403b */
[----:B------:R-:W-:Y:S01]  /*c5b0*/  FFMA R104, R156, R104, R13 ;  /* 0x000000689c687223 */ /* 0x000fe2000000000d */
[----:B------:R-:W-:Y:S01]  /*c5c0*/  FFMA.RM R10, R8, R59, 12582913 ;  /* 0x4b400001080a7423 */ /* 0x000fe2000000403b */
[----:B------:R-:W-:Y:S01]  /*c5d0*/  FADD R5, R7, -12583039 ;  /* 0xcb40007f07057421 */ /* 0x000fe20000000000 */
[----:B------:R-:W-:Y:S01]  /*c5e0*/  FADD R6, R4, -12583039 ;  /* 0xcb40007f04067421 */ /* 0x000fe20000000000 */
[----:B------:R-:W-:Y:S01]  /*c5f0*/  FFMA R109, R156, R109, R25 ;  /* 0x0000006d9c6d7223 */ /* 0x000fe20000000019 */
[-C--:B------:R-:W-:Y:S01]  /*c600*/  FFMA.SAT R30, -R108, R58.reuse, 0.5 ;  /* 0x3f0000006c1e7423 */ /* 0x080fe2000000213a */
[----:B------:R-:W-:Y:S01]  /*c610*/  FFMA R9, -R106, 1.4426950216293334961, -R5 ;  /* 0x3fb8aa3b6a097823 */ /* 0x000fe20000000905 */
[----:B------:R-:W-:Y:S01]  /*c620*/  FFMA R6, -R105, 1.4426950216293334961, -R6 ;  /* 0x3fb8aa3b69067823 */ /* 0x000fe20000000906 */
[----:B------:R-:W-:Y:S01]  /*c630*/  FADD R8, R10, -12583039 ;  /* 0xcb40007f0a087421 */ /* 0x000fe20000000000 */
[-C--:B--2---:R-:W-:Y:S01]  /*c640*/  FFMA.SAT R0, -R104, R58.reuse, 0.5 ;  /* 0x3f00000068007423 */ /* 0x084fe2000000213a */
[----:B------:R-:W-:Y:S01]  /*c650*/  FFMA.SAT R40, -R109, R58, 0.5 ;  /* 0x3f0000006d287423 */ /* 0x000fe2000000213a */
[----:B------:R-:W-:Y:S01]  /*c660*/  FFMA R9, -R106, 1.925963033500011079e-08, R9 ;  /* 0x32a570606a097823 */ /* 0x000fe20000000109 */
[C---:B------:R-:W-:Y:S01]  /*c670*/  FFMA R110, R156.reuse, R110, R27 ;  /* 0x0000006e9c6e7223 */ /* 0x040fe2000000001b */
[----:B------:R-:W-:Y:S01]  /*c680*/  FFMA R111, R156, R111, R159 ;  /* 0x0000006f9c6f7223 */ /* 0x000fe2000000009f */
[----:B------:R-:W-:Y:S01]  /*c690*/  FFMA R6, -R105, 1.925963033500011079e-08, R6 ;  /* 0x32a5706069067823 */ /* 0x000fe20000000106 */
[-C--:B------:R-:W-:Y:S01]  /*c6a0*/  FFMA.RM R36, R30, R59.reuse, 12582913 ;  /* 0x4b4000011e247423 */ /* 0x080fe2000000403b */
[-C--:B------:R-:W-:Y:S01]  /*c6b0*/  FFMA.RM R0, R0, R59.reuse, 12582913 ;  /* 0x4b40000100007423 */ /* 0x080fe2000000403b */
[C---:B------:R-:W-:Y:S01]  /*c6c0*/  FFMA R30, -R107.reuse, 1.4426950216293334961, -R8 ;  /* 0x3fb8aa3b6b1e7823 */ /* 0x040fe20000000908 */
[-C--:B------:R-:W-:Y:S01]  /*c6d0*/  FFMA.RM R40, R40, R59.reuse, 12582913 ;  /* 0x4b40000128287423 */ /* 0x080fe2000000403b */
[----:B------:R1:W-:Y:S01]  /*c6e0*/  MUFU.EX2 R8, R9 ;  /* 0x0000000900087308 */ /* 0x0003e20000000800 */
[----:B------:R-:W-:Y:S01]  /*c6f0*/  FFMA.SAT R42, -R110, R58, 0.5 ;  /* 0x3f0000006e2a7423 */ /* 0x000fe2000000213a */
[----:B------:R-:W-:Y:S01]  /*c700*/  FADD R39, R36, -12583039 ;  /* 0xcb40007f24277421 */ /* 0x000fe20000000000 */
[----:B------:R-:W-:Y:S01]  /*c710*/  FADD R3, R0, -12583039 ;  /* 0xcb40007f00037421 */ /* 0x000fe20000000000 */
[----:B------:R-:W-:Y:S01]  /*c720*/  FFMA R112, R156, R112, R161 ;  /* 0x000000709c707223 */ /* 0x000fe200000000a1 */
[----:B------:R-:W-:Y:S01]  /*c730*/  FFMA R30, -R107, 1.925963033500011079e-08, R30 ;  /* 0x32a570606b1e7823 */ /* 0x000fe2000000011e */
[----:B------:R-:W-:Y:S01]  /*c740*/  FFMA.RM R42, R42, R59, 12582913 ;  /* 0x4b4000012a2a7423 */ /* 0x000fe2000000403b */
[----:B------:R-:W-:Y:S01]  /*c750*/  FFMA R3, -R104, 1.4426950216293334961, -R3 ;  /* 0x3fb8aa3b68037823 */ /* 0x000fe20000000903 */
[----:B------:R2:W-:Y:S01]  /*c760*/  MUFU.EX2 R5, R6 ;  /* 0x0000000600057308 */ /* 0x0005e20000000800 */
[-C--:B-1----:R-:W-:Y:S01]  /*c770*/  FFMA.SAT R9, -R111, R58.reuse, 0.5 ;  /* 0x3f0000006f097423 */ /* 0x082fe2000000213a */
[----:B------:R-:W-:Y:S01]  /*c780*/  FFMA R41, -R108, 1.4426950216293334961, -R39 ;  /* 0x3fb8aa3b6c297823 */ /* 0x000fe20000000927 */
[----:B------:R-:W-:Y:S01]  /*c790*/  FFMA.SAT R45, -R112, R58, 0.5 ;  /* 0x3f000000702d7423 */ /* 0x000fe2000000213a */
[----:B------:R-:W-:Y:S01]  /*c7a0*/  FFMA R113, R156, R113, R31 ;  /* 0x000000719c717223 */ /* 0x000fe2000000001f */
[-C--:B------:R-:W-:Y:S01]  /*c7b0*/  FFMA.RM R44, R9, R59.reuse, 12582913 ;  /* 0x4b400001092c7423 */ /* 0x080fe2000000403b */
[----:B------:R-:W-:Y:S01]  /*c7c0*/  FADD R9, R42, -12583039 ;  /* 0xcb40007f2a097421 */ /* 0x000fe20000000000 */
[----:B------:R-:W-:Y:S01]  /*c7d0*/  FFMA R114, R156, R114, R29 ;  /* 0x000000729c727223 */ /* 0x000fe2000000001d */
[----:B------:R1:W-:Y:S01]  /*c7e0*/  MUFU.EX2 R39, R30 ;  /* 0x0000001e00277308 */ /* 0x0003e20000000800 */
[----:B--2---:R-:W-:Y:S01]  /*c7f0*/  FADD R6, R40, -12583039 ;  /* 0xcb40007f28067421 */ /* 0x004fe20000000000 */
[----:B------:R-:W-:Y:S01]  /*c800*/  FFMA R3, -R104, 1.925963033500011079e-08, R3 ;  /* 0x32a5706068037823 */ /* 0x000fe20000000103 */
[----:B------:R-:W-:Y:S01]  /*c810*/  FFMA.RM R46, R45, R59, 12582913 ;  /* 0x4b4000012d2e7423 */ /* 0x000fe2000000403b */
[-C--:B------:R-:W-:Y:S01]  /*c820*/  FFMA.SAT R47, -R113, R58.reuse, 0.5 ;  /* 0x3f000000712f7423 */ /* 0x080fe2000000213a */
[C---:B------:R-:W-:Y:S01]  /*c830*/  FFMA R6, -R109.reuse, 1.4426950216293334961, -R6 ;  /* 0x3fb8aa3b6d067823 */ /* 0x040fe20000000906 */
[----:B------:R-:W-:Y:S01]  /*c840*/  FFMA R115, R156, R115, R20 ;  /* 0x000000739c737223 */ /* 0x000fe20000000014 */
[----:B------:R-:W-:Y:S01]  /*c850*/  FFMA R43, -R110, 1.4426950216293334961, -R9 ;  /* 0x3fb8aa3b6e2b7823 */ /* 0x000fe20000000909 */
[-C--:B------:R-:W-:Y:S01]  /*c860*/  FFMA.SAT R48, -R114, R58.reuse, 0.5 ;  /* 0x3f00000072307423 */ /* 0x080fe2000000213a */
[----:B-1----:R-:W-:Y:S01]  /*c870*/  FADD R30, R44, -12583039 ;  /* 0xcb40007f2c1e7421 */ /* 0x002fe20000000000 */
[----:B------:R-:W-:Y:S01]  /*c880*/  FFMA R6, -R109, 1.925963033500011079e-08, R6 ;  /* 0x32a570606d067823 */ /* 0x000fe20000000106 */
[----:B------:R-:W-:Y:S01]  /*c890*/  FADD R45, R46, -12583039 ;  /* 0xcb40007f2e2d7421 */ /* 0x000fe20000000000 */
[----:B------:R-:W-:Y:S01]  /*c8a0*/  FFMA.SAT R49, -R115, R58, 0.5 ;  /* 0x3f00000073317423 */ /* 0x000fe2000000213a */
[C---:B------:R-:W-:Y:S01]  /*c8b0*/  FFMA R30, -R111.reuse, 1.4426950216293334961, -R30 ;  /* 0x3fb8aa3b6f1e7823 */ /* 0x040fe2000000091e */
[----:B------:R1:W-:Y:S01]  /*c8c0*/  MUFU.EX2 R9, R6 ;  /* 0x0000000600097308 */ /* 0x0003e20000000800 */
[-C--:B------:R-:W-:Y:S01]  /*c8d0*/  FFMA.RM R50, R48, R59.reuse, 12582913 ;  /* 0x4b40000130327423 */ /* 0x080fe2000000403b */
[C---:B------:R-:W-:Y:S01]  /*c8e0*/  FFMA R116, R156.reuse, R116, R33 ;  /* 0x000000749c747223 */ /* 0x040fe20000000021 */
[----:B------:R-:W-:Y:S01]  /*c8f0*/  FFMA R30, -R111, 1.925963033500011079e-08, R30 ;  /* 0x32a570606f1e7823 */ /* 0x000fe2000000011e */
[----:B------:R-:W-:Y:S01]  /*c900*/  FFMA.RM R52, R49, R59, 12582913 ;  /* 0x4b40000131347423 */ /* 0x000fe2000000403b */
[C---:B------:R-:W-:Y:S01]  /*c910*/  FFMA R117, R156.reuse, R117, R24 ;  /* 0x000000759c757223 */ /* 0x040fe20000000018 */
[C---:B------:R-:W-:Y:S01]  /*c920*/  FFMA R118, R156.reuse, R118, R35 ;  /* 0x000000769c767223 */ /* 0x040fe20000000023 */
[----:B------:R-:W-:Y:S01]  /*c930*/  FFMA R119, R156, R119, R26 ;  /* 0x000000779c777223 */ /* 0x000fe2000000001a */
[----:B------:R-:W2:Y:S01]  /*c940*/  MUFU.EX2 R3, R3 ;  /* 0x0000000300037308 */ /* 0x000ea20000000800 */
[-C--:B-1----:R-:W-:Y:S01]  /*c950*/  FFMA.RM R6, R47, R59.reuse, 12582913 ;  /* 0x4b4000012f067423 */ /* 0x082fe2000000403b */
[----:B------:R-:W-:Y:S01]  /*c960*/  FFMA R47, -R112, 1.4426950216293334961, -R45 ;  /* 0x3fb8aa3b702f7823 */ /* 0x000fe2000000092d */
[----:B------:R-:W-:Y:S01]  /*c970*/  FADD R49, R50, -12583039 ;  /* 0xcb40007f32317421 */ /* 0x000fe20000000000 */
[----:B------:R-:W-:Y:S01]  /*c980*/  FADD R54, R52, -12583039 ;  /* 0xcb40007f34367421 */ /* 0x000fe20000000000 */
[----:B------:R-:W-:Y:S01]  /*c990*/  FADD R48, R6, -12583039 ;  /* 0xcb40007f06307421 */ /* 0x000fe20000000000 */
[-C--:B------:R-:W-:Y:S01]  /*c9a0*/  FFMA.SAT R53, -R117, R58.reuse, 0.5 ;  /* 0x3f00000075357423 */ /* 0x080fe2000000213a */
[----:B------:R-:W-:Y:S01]  /*c9b0*/  FFMA.SAT R55, -R118, R58, 0.5 ;  /* 0x3f00000076377423 */ /* 0x000fe2000000213a */
[----:B------:R1:W-:Y:S01]  /*c9c0*/  MUFU.EX2 R45, R30 ;  /* 0x0000001e002d7308 */ /* 0x0003e20000000800 */
[----:B------:R-:W-:Y:S01]  /*c9d0*/  FFMA R48, -R113, 1.4426950216293334961, -R48 ;  /* 0x3fb8aa3b71307823 */ /* 0x000fe20000000930 */
[----:B------:R-:W-:Y:S01]  /*c9e0*/  FFMA R49, -R114, 1.4426950216293334961, -R49 ;  /* 0x3fb8aa3b72317823 */ /* 0x000fe20000000931 */
[----:B------:R-:W-:Y:S01]  /*c9f0*/  FFMA R54, -R115, 1.4426950216293334961, -R54 ;  /* 0x3fb8aa3b73367823 */ /* 0x000fe20000000936 */
[-C--:B------:R-:W-:Y:S01]  /*ca00*/  FFMA.RM R56, R53, R59.reuse, 12582913 ;  /* 0x4b40000135387423 */ /* 0x080fe2000000403b */
[----:B------:R-:W-:Y:S01]  /*ca10*/  FFMA R48, -R113, 1.925963033500011079e-08, R48 ;  /* 0x32a5706071307823 */ /* 0x000fe20000000130 */
[----:B------:R-:W-:Y:S01]  /*ca20*/  FFMA.RM R57, R55, R59, 12582913 ;  /* 0x4b40000137397423 */ /* 0x000fe2000000403b */
[----:B------:R-:W-:-:S02]  /*ca30*/  IMAD.SHL.U32 R0, R0, 0x800000, RZ ;  /* 0x0080000000007824 */ /* 0x000fc400078e00ff */
[----:B------:R-:W-:Y:S01]  /*ca40*/  FFMA R114, -R114, 1.925963033500011079e-08, R49 ;  /* 0x32a5706072727823 */ /* 0x000fe20000000131 */
[-C--:B-1----:R-:W-:Y:S01]  /*ca50*/  FFMA.SAT R30, -R116, R58.reuse, 0.5 ;  /* 0x3f000000741e7423 */ /* 0x082fe2000000213a */
[----:B------:R-:W-:Y:S01]  /*ca60*/  FFMA.SAT R58, -R119, R58, 0.5 ;  /* 0x3f000000773a7423 */ /* 0x000fe2000000213a */
[----:B------:R1:W-:Y:S01]  /*ca70*/  MUFU.EX2 R49, R48 ;  /* 0x0000003000317308 */ /* 0x0003e20000000800 */
[----:B------:R-:W-:Y:S01]  /*ca80*/  FFMA R54, -R115, 1.925963033500011079e-08, R54 ;  /* 0x32a5706073367823 */ /* 0x000fe20000000136 */
[-C--:B------:R-:W-:Y:S01]  /*ca90*/  FFMA.RM R30, R30, R59.reuse, 12582913 ;  /* 0x4b4000011e1e7423 */ /* 0x080fe2000000403b */
[----:B------:R-:W-:Y:S01]  /*caa0*/  FFMA.RM R58, R58, R59, 12582913 ;  /* 0x4b4000013a3a7423 */ /* 0x000fe2000000403b */
[----:B------:R-:W-:Y:S01]  /*cab0*/  SHF.L.U32 R4, R4, 0x17, RZ ;  /* 0x0000001704047819 */ /* 0x000fe200000006ff */
[----:B------:R-:W-:Y:S01]  /*cac0*/  FADD R59, R57, -12583039 ;  /* 0xcb40007f393b7421 */ /* 0x000fe20000000000 */
[----:B------:R-:W-:Y:S01]  /*cad0*/  FADD R53, R30, -12583039 ;  /* 0xcb40007f1e357421 */ /* 0x000fe20000000000 */
[----:B------:R-:W-:Y:S01]  /*cae0*/  FADD R60, R58, -12583039 ;  /* 0xcb40007f3a3c7421 */ /* 0x000fe20000000000 */
[----:B--2---:R-:W-:Y:S01]  /*caf0*/  FFMA R61, R0, R3, 1 ;  /* 0x3f800000003d7423 */ /* 0x004fe20000000003 */
[----:B-1----:R-:W-:Y:S01]  /*cb00*/  FADD R48, R56, -12583039 ;  /* 0xcb40007f38307421 */ /* 0x002fe20000000000 */
[----:B------:R-:W-:Y:S01]  /*cb10*/  FFMA R55, -R116, 1.4426950216293334961, -R53 ;  /* 0x3fb8aa3b74377823 */ /* 0x000fe20000000935 */
[----:B------:R-:W-:Y:S01]  /*cb20*/  FFMA R59, -R118, 1.4426950216293334961, -R59 ;  /* 0x3fb8aa3b763b7823 */ /* 0x000fe2000000093b */
[----:B------:R1:W2:Y:S01]  /*cb30*/  MUFU.EX2 R53, R54 ;  /* 0x0000003600357308 */ /* 0x0002a20000000800 */
[----:B------:R-:W-:Y:S01]  /*cb40*/  FFMA R48, -R117, 1.4426950216293334961, -R48 ;  /* 0x3fb8aa3b75307823 */ /* 0x000fe20000000930 */
[----:B------:R-:W-:Y:S01]  /*cb50*/  FFMA R60, -R119, 1.4426950216293334961, -R60 ;  /* 0x3fb8aa3b773c7823 */ /* 0x000fe2000000093c */
[----:B------:R-:W-:Y:S01]  /*cb60*/  FFMA R41, -R108, 1.925963033500011079e-08, R41 ;  /* 0x32a570606c297823 */ /* 0x000fe20000000129 */
[----:B------:R-:W-:Y:S01]  /*cb70*/  FFMA R43, -R110, 1.925963033500011079e-08, R43 ;  /* 0x32a570606e2b7823 */ /* 0x000fe2000000012b */
[----:B------:R-:W-:Y:S01]  /*cb80*/  FFMA R47, -R112, 1.925963033500011079e-08, R47 ;  /* 0x32a57060702f7823 */ /* 0x000fe2000000012f */
[----:B------:R-:W-:Y:S01]  /*cb90*/  FFMA R55, -R116, 1.925963033500011079e-08, R55 ;  /* 0x32a5706074377823 */ /* 0x000fe20000000137 */
[----:B------:R-:W-:Y:S01]  /*cba0*/  FFMA R48, -R117, 1.925963033500011079e-08, R48 ;  /* 0x32a5706075307823 */ /* 0x000fe20000000130 */
[----:B------:R-:W-:Y:S01]  /*cbb0*/  FFMA R59, -R118, 1.925963033500011079e-08, R59 ;  /* 0x32a57060763b7823 */ /* 0x000fe2000000013b */
[----:B-1----:R-:W-:Y:S01]  /*cbc0*/  FFMA R54, R4, R5, 1 ;  /* 0x3f80000004367423 */ /* 0x002fe20000000005 */
[----:B------:R-:W-:-:S02]  /*cbd0*/  VIADD R4, R61, 0x1800000 ;  /* 0x018000003d047836 */ /* 0x000fc40000000000 */
[----:B------:R-:W-:Y:S01]  /*cbe0*/  FFMA R60, -R119, 1.925963033500011079e-08, R60 ;  /* 0x32a57060773c7823 */ /* 0x000fe2000000013c */
[----:B------:R-:W1:Y:S01]  /*cbf0*/  MUFU.EX2 R41, R41 ;  /* 0x0000002900297308 */ /* 0x000e620000000800 */
        /* <DEDUP_REMOVED lines=9> */
[----:B--2---:R-:W-:Y:S01]  /*cc90*/  FFMA R52, R52, R53, 1 ;  /* 0x3f80000034347423 */ /* 0x004fe20000000035 */
[----:B------:R-:W-:Y:S01]  /*cca0*/  SHF.L.U32 R36, R36, 0x17, RZ ;  /* 0x0000001724247819 */ /* 0x000fe200000006ff */
[----:B------:R-:W-:Y:S01]  /*ccb0*/  FFMA R63, R7, R8, 1 ;  /* 0x3f800000073f7423 */ /* 0x000fe20000000008 */
[----:B------:R-:W-:Y:S01]  /*ccc0*/  SHF.L.U32 R42, R42, 0x17, RZ ;  /* 0x000000172a2a7819 */ /* 0x000fe200000006ff */
[----:B------:R-:W-:Y:S01]  /*ccd0*/  FFMA R62, R10, R39, 1 ;  /* 0x3f8000000a3e7423 */ /* 0x000fe20000000027 */
[----:B------:R-:W-:Y:S01]  /*cce0*/  SHF.L.U32 R44, R44, 0x17, RZ ;  /* 0x000000172c2c7819 */ /* 0x000fe200000006ff */
[----:B------:R-:W2:Y:S01]  /*ccf0*/  MUFU.EX2 R47, R47 ;  /* 0x0000002f002f7308 */ /* 0x000ea20000000800 */
[----:B------:R-:W-:Y:S01]  /*cd00*/  SHF.L.U32 R46, R46, 0x17, RZ ;  /* 0x000000172e2e7819 */ /* 0x000fe200000006ff */
[----:B-1----:R-:W-:Y:S01]  /*cd10*/  FFMA R65, R36, R41, 1 ;  /* 0x3f80000024417423 */ /* 0x002fe20000000029 */
[----:B------:R-:W-:Y:S01]  /*cd20*/  SHF.L.U32 R6, R6, 0x17, RZ ;  /* 0x0000001706067819 */ /* 0x000fe200000006ff */
[----:B------:R-:W-:Y:S01]  /*cd30*/  FFMA R64, R40, R9, 1 ;  /* 0x3f80000028407423 */ /* 0x000fe20000000009 */
[----:B------:R-:W-:-:S02]  /*cd40*/  SHF.L.U32 R50, R50, 0x17, RZ ;  /* 0x0000001732327819 */ /* 0x000fc400000006ff */
[----:B------:R-:W-:Y:S01]  /*cd50*/  SHF.L.U32 R30, R30, 0x17, RZ ;  /* 0x000000171e1e7819 */ /* 0x000fe200000006ff */
[----:B------:R-:W1:Y:S01]  /*cd60*/  MUFU.EX2 R51, R114 ;  /* 0x0000007200337308 */ /* 0x000e620000000800 */
[----:B------:R-:W-:Y:S01]  /*cd70*/  SHF.L.U32 R56, R56, 0x17, RZ ;  /* 0x0000001738387819 */ /* 0x000fe200000006ff */
[----:B---3--:R-:W-:Y:S01]  /*cd80*/  FFMA R67, R42, R43, 1 ;  /* 0x3f8000002a437423 */ /* 0x008fe2000000002b */
[----:B------:R-:W-:Y:S01]  /*cd90*/  SHF.L.U32 R58, R58, 0x17, RZ ;  /* 0x000000173a3a7819 */ /* 0x000fe200000006ff */
[----:B------:R-:W-:-:S04]  /*cda0*/  FFMA R66, R6, R49, 1 ;  /* 0x3f80000006427423 */ /* 0x000fc80000000031 */
[----:B------:R-:W3:Y:S01]  /*cdb0*/  MUFU.EX2 R55, R55 ;  /* 0x0000003700377308 */ /* 0x000ee20000000800 */
[----:B--2---:R-:W-:-:S07]  /*cdc0*/  FFMA R47, R46, R47, 1 ;  /* 0x3f8000002e2f7423 */ /* 0x004fce000000002f */
[----:B------:R2:W4:Y:S01]  /*cdd0*/  MUFU.EX2 R3, R48 ;  /* 0x0000003000037308 */ /* 0x0005220000000800 */
[----:B-1----:R-:W-:-:S07]  /*cde0*/  FFMA R51, R50, R51, 1 ;  /* 0x3f80000032337423 */ /* 0x002fce0000000033 */
[----:B------:R-:W1:Y:S01]  /*cdf0*/  MUFU.EX2 R0, R59 ;  /* 0x0000003b00007308 */ /* 0x000e620000000800 */
[----:B--2---:R-:W-:Y:S01]  /*ce00*/  FFMA R48, R44, R45, 1 ;  /* 0x3f8000002c307423 */ /* 0x004fe2000000002d */
[----:B---3--:R-:W-:-:S06]  /*ce10*/  FFMA R55, R30, R55, 1 ;  /* 0x3f8000001e377423 */ /* 0x008fcc0000000037 */
[----:B------:R-:W2:Y:S01]  /*ce20*/  MUFU.EX2 R5, R60 ;  /* 0x0000003c00057308 */ /* 0x000ea20000000800 */
        /* <DEDUP_REMOVED lines=9> */
.L_x_347:
[----:B------:R-:W1:Y:S02]  /*cec0*/  MUFU.RCP R30, R61 ;  /* 0x0000003d001e7308 */ /* 0x000e640000001000 */
[----:B-1----:R-:W-:-:S04]  /*ced0*/  FFMA R0, R61, R30, -1 ;  /* 0xbf8000003d007423 */ /* 0x002fc8000000001e */
[----:B------:R-:W-:-:S04]  /*cee0*/  FADD.FTZ R3, -R0, -RZ ;  /* 0x800000ff00037221 */ /* 0x000fc80000010100 */
[----:B------:R-:W-:-:S07]  /*cef0*/  FFMA R30, R30, R3, R30 ;  /* 0x000000031e1e7223 */ /* 0x000fce000000001e */
.L_x_348:
[----:B------:R-:W-:Y:S05]  /*cf00*/  BSYNC B1 ;  /* 0x0000000000017941 */ /* 0x000fea0003800000 */
.L_x_346:
        /* <DEDUP_REMOVED lines=10> */
.L_x_350:
[----:B------:R-:W1:Y:S02]  /*cfb0*/  MUFU.RCP R39, R54 ;  /* 0x0000003600277308 */ /* 0x000e640000001000 */
[----:B-1----:R-:W-:-:S04]  /*cfc0*/  FFMA R0, R54, R39, -1 ;  /* 0xbf80000036007423 */ /* 0x002fc80000000027 */
[----:B------:R-:W-:-:S04]  /*cfd0*/  FADD.FTZ R0, -R0, -RZ ;  /* 0x800000ff00007221 */ /* 0x000fc80000010100 */
[----:B------:R-:W-:-:S07]  /*cfe0*/  FFMA R39, R39, R0, R39 ;  /* 0x0000000027277223 */ /* 0x000fce0000000027 */
.L_x_351:
[----:B------:R-:W-:Y:S05]  /*cff0*/  BSYNC B1 ;  /* 0x0000000000017941 */ /* 0x000fea0003800000 */
.L_x_349:
        /* <DEDUP_REMOVED lines=10> */
.L_x_353:
[----:B------:R-:W1:Y:S02]  /*d0a0*/  MUFU.RCP R40, R63 ;  /* 0x0000003f00287308 */ /* 0x000e640000001000 */
[----:B-1----:R-:W-:-:S04]  /*d0b0*/  FFMA R0, R63, R40, -1 ;  /* 0xbf8000003f007423 */ /* 0x002fc80000000028 */
[----:B------:R-:W-:-:S04]  /*d0c0*/  FADD.FTZ R3, -R0, -RZ ;  /* 0x800000ff00037221 */ /* 0x000fc80000010100 */
[----:B------:R-:W-:-:S07]  /*d0d0*/  FFMA R40, R40, R3, R40 ;  /* 0x0000000328287223 */ /* 0x000fce0000000028 */
.L_x_354:
[----:B------:R-:W-:Y:S05]  /*d0e0*/  BSYNC B1 ;  /* 0x0000000000017941 */ /* 0x000fea0003800000 */
.L_x_352:
        /* <DEDUP_REMOVED lines=10> */
.L_x_356:
[----:B------:R-:W1:Y:S02]  /*d190*/  MUFU.RCP R41, R62 ;  /* 0x0000003e00297308 */ /* 0x000e640000001000 */
[----:B-1----:R-:W-:-:S04]  /*d1a0*/  FFMA R0, R62, R41, -1 ;  /* 0xbf8000003e007423 */ /* 0x002fc80000000029 */
[----:B------:R-:W-:-:S04]  /*d1b0*/  FADD.FTZ R0, -R0, -RZ ;  /* 0x800000ff00007221 */ /* 0x000fc80000010100 */
[----:B------:R-:W-:-:S07]  /*d1c0*/  FFMA R41, R41, R0, R41 ;  /* 0x0000000029297223 */ /* 0x000fce0000000029 */
.L_x_357:
[----:B------:R-:W-:Y:S05]  /*d1d0*/  BSYNC B1 ;  /* 0x0000000000017941 */ /* 0x000fea0003800000 */
.L_x_355:
        /* <DEDUP_REMOVED lines=10> */
.L_x_359:
[----:B------:R-:W1:Y:S02]  /*d280*/  MUFU.RCP R42, R65 ;  /* 0x00000041002a7308 */ /* 0x000e640000001000 */
[----:B-1----:R-:W-:-:S04]  /*d290*/  FFMA R0, R65, R42, -1 ;  /* 0xbf80000041007423 */ /* 0x002fc8000000002a */
[----:B------:R-:W-:-:S04]  /*d2a0*/  FADD.FTZ R3, -R0, -RZ ;  /* 0x800000ff00037221 */ /* 0x000fc80000010100 */
[----:B------:R-:W-:-:S07]  /*d2b0*/  FFMA R42, R42, R3, R42 ;  /* 0x000000032a2a7223 */ /* 0x000fce000000002a */
.L_x_360:
[----:B------:R-:W-:Y:S05]  /*d2c0*/  BSYNC B1 ;  /* 0x0000000000017941 */ /* 0x000fea0003800000 */
.L_x_358:
        /* <DEDUP_REMOVED lines=10> */
.L_x_362:
[----:B------:R-:W1:Y:S02]  /*d370*/  MUFU.RCP R43, R64 ;  /* 0x00000040002b7308 */ /* 0x000e640000001000 */
[----:B-1----:R-:W-:-:S04]  /*d380*/  FFMA R0, R64, R43, -1 ;  /* 0xbf80000040007423 */ /* 0x002fc8000000002b */
[----:B------:R-:W-:-:S04]  /*d390*/  FADD.FTZ R0, -R0, -RZ ;  /* 0x800000ff00007221 */ /* 0x000fc80000010100 */
[----:B------:R-:W-:-:S07]  /*d3a0*/  FFMA R43, R43, R0, R43 ;  /* 0x000000002b2b7223 */ /* 0x000fce000000002b */
.L_x_363:
[----:B------:R-:W-:Y:S05]  /*d3b0*/  BSYNC B1 ;  /* 0x0000000000017941 */ /* 0x000fea0003800000 */
.L_x_361:
        /* <DEDUP_REMOVED lines=10> */
.L_x_365:
[----:B------:R-:W1:Y:S02]  /*d460*/  MUFU.RCP R44, R67 ;  /* 0x00000043002c7308 */ /* 0x000e640000001000 */
[----:B-1----:R-:W-:-:S04]  /*d470*/  FFMA R0, R67, R44, -1 ;  /* 0xbf80000043007423 */ /* 0x002fc8000000002c */
[----:B------:R-:W-:-:S04]  /*d480*/  FADD.FTZ R3, -R0, -RZ ;  /* 0x800000ff00037221 */ /* 0x000fc80000010100 */
[----:B------:R-:W-:-:S07]  /*d490*/  FFMA R44, R44, R3, R44 ;  /* 0x000000032c2c7223 */ /* 0x000fce000000002c */
.L_x_366:
[----:B------:R-:W-:Y:S05]  /*d4a0*/  BSYNC B1 ;  /* 0x0000000000017941 */ /* 0x000fea0003800000 */
.L_x_364:
        /* <DEDUP_REMOVED lines=10> */
.L_x_368:
[----:B------:R-:W1:Y:S02]  /*d550*/  MUFU.RCP R45, R48 ;  /* 0x00000030002d7308 */ /* 0x000e640000001000 */
[----:B-1----:R-:W-:-:S04]  /*d560*/  FFMA R0, R48, R45, -1 ;  /* 0xbf80000030007423 */ /* 0x002fc8000000002d */
[----:B------:R-:W-:-:S04]  /*d570*/  FADD.FTZ R0, -R0, -RZ ;  /* 0x800000ff00007221 */ /* 0x000fc80000010100 */
[----:B------:R-:W-:-:S07]  /*d580*/  FFMA R45, R45, R0, R45 ;  /* 0x000000002d2d7223 */ /* 0x000fce000000002d */
.L_x_369:
[----:B------:R-:W-:Y:S05]  /*d590*/  BSYNC B1 ;  /* 0x0000000000017941 */ /* 0x000fea0003800000 */
.L_x_367:
        /* <DEDUP_REMOVED lines=10> */
.L_x_371:
[----:B------:R-:W1:Y:S02]  /*d640*/  MUFU.RCP R46, R47 ;  /* 0x0000002f002e7308 */ /* 0x000e640000001000 */
[----:B-1----:R-:W-:-:S04]  /*d650*/  FFMA R0, R47, R46, -1 ;  /* 0xbf8000002f007423 */ /* 0x002fc8000000002e */
[----:B------:R-:W-:-:S04]  /*d660*/  FADD.FTZ R3, -R0, -RZ ;  /* 0x800000ff00037221 */ /* 0x000fc80000010100 */
[----:B------:R-:W-:-:S07]  /*d670*/  FFMA R46, R46, R3, R46 ;  /* 0x000000032e2e7223 */ /* 0x000fce000000002e */
.L_x_372:
[----:B------:R-:W-:Y:S05]  /*d680*/  BSYNC B1 ;  /* 0x0000000000017941 */ /* 0x000fea0003800000 */
.L_x_370:
        /* <DEDUP_REMOVED lines=10> */
.L_x_374:
[----:B------:R-:W1:Y:S02]  /*d730*/  MUFU.RCP R47, R66 ;  /* 0x00000042002f7308 */ /* 0x000e640000001000 */
[----:B-1----:R-:W-:-:S04]  /*d740*/  FFMA R0, R66, R47, -1 ;  /* 0xbf80000042007423 */ /* 0x002fc8000000002f */
[----:B------:R-:W-:-:S04]  /*d750*/  FADD.FTZ R0, -R0, -RZ ;  /* 0x800000ff00007221 */ /* 0x000fc80000010100 */
[----:B------:R-:W-:-:S07]  /*d760*/  FFMA R47, R47, R0, R47 ;  /* 0x000000002f2f7223 */ /* 0x000fce000000002f */
.L_x_375:
[----:B------:R-:W-:Y:S05]  /*d770*/  BSYNC B1 ;  /* 0x0000000000017941 */ /* 0x000fea0003800000 */
.L_x_373:
        /* <DEDUP_REMOVED lines=10> */
.L_x_377:
[----:B------:R-:W1:Y:S02]  /*d820*/  MUFU.RCP R48, R51 ;  /* 0x0000003300307308 */ /* 0x000e640000001000 */
[----:B-1----:R-:W-:-:S04]  /*d830*/  FFMA R0, R51, R48, -1 ;  /* 0xbf80000033007423 */ /* 0x002fc80000000030 */
[----:B------:R-:W-:-:S04]  /*d840*/  FADD.FTZ R3, -R0, -RZ ;  /* 0x800000ff00037221 */ /* 0x000fc80000010100 */
[----:B------:R-:W-:-:S07]  /*d850*/  FFMA R48, R48, R3, R48 ;  /* 0x0000000330307223 */ /* 0x000fce0000000030 */
.L_x_378:
[----:B------:R-:W-:Y:S05]  /*d860*/  BSYNC B1 ;  /* 0x0000000000017941 */ /* 0x000fea0003800000 */
.L_x_376:
        /* <DEDUP_REMOVED lines=10> */
.L_x_380:
[----:B------:R-:W1:Y:S02]  /*d910*/  MUFU.RCP R49, R52 ;  /* 0x0000003400317308 */ /* 0x000e640000001000 */
[----:B-1----:R-:W-:-:S04]  /*d920*/  FFMA R0, R52, R49, -1 ;  /* 0xbf80000034007423 */ /* 0x002fc80000000031 */
[----:B------:R-:W-:-:S04]  /*d930*/  FADD.FTZ R0, -R0, -RZ ;  /* 0x800000ff00007221 */ /* 0x000fc80000010100 */
[----:B------:R-:W-:-:S07]  /*d940*/  FFMA R49, R49, R0, R49 ;  /* 0x0000000031317223 */ /* 0x000fce0000000031 */
.L_x_381:
[----:B------:R-:W-:Y:S05]  /*d950*/  BSYNC B1 ;  /* 0x0000000000017941 */ /* 0x000fea0003800000 */
.L_x_379:
        /* <DEDUP_REMOVED lines=10> */
.L_x_383:
[----:B------:R-:W1:Y:S02]  /*da00*/  MUFU.RCP R50, R55 ;  /* 0x0000003700327308 */ /* 0x000e640000001000 */
[----:B-1----:R-:W-:-:S04]  /*da10*/  FFMA R0, R55, R50, -1 ;  /* 0xbf80000037007423 */ /* 0x002fc80000000032 */
[----:B------:R-:W-:-:S04]  /*da20*/  FADD.FTZ R3, -R0, -RZ ;  /* 0x800000ff00037221 */ /* 0x000fc80000010100 */
[----:B------:R-:W-:-:S07]  /*da30*/  FFMA R50, R50, R3, R50 ;  /* 0x0000000332327223 */ /* 0x000fce0000000032 */
.L_x_384:
[----:B------:R-:W-:Y:S05]  /*da40*/  BSYNC B1 ;  /* 0x0000000000017941 */ /* 0x000fea0003800000 */
.L_x_382:
        /* <DEDUP_REMOVED lines=10> */
.L_x_386:
[----:B------:R-:W1:Y:S02]  /*daf0*/  MUFU.RCP R51, R56 ;  /* 0x0000003800337308 */ /* 0x000e640000001000 */
[----:B-1----:R-:W-:-:S04]  /*db00*/  FFMA R0, R56, R51, -1 ;  /* 0xbf80000038007423 */ /* 0x002fc80000000033 */
[----:B------:R-:W-:-:S04]  /*db10*/  FADD.FTZ R0, -R0, -RZ ;  /* 0x800000ff00007221 */ /* 0x000fc80000010100 */
[----:B------:R-:W-:-:S07]  /*db20*/  FFMA R51, R51, R0, R51 ;  /* 0x0000000033337223 */ /* 0x000fce0000000033 */
.L_x_387:
[----:B------:R-:W-:Y:S05]  /*db30*/  BSYNC B1 ;  /* 0x0000000000017941 */ /* 0x000fea0003800000 */
.L_x_385:
        /* <DEDUP_REMOVED lines=10> */
.L_x_389:
[----:B------:R-:W1:Y:S02]  /*dbe0*/  MUFU.RCP R52, R57 ;  /* 0x0000003900347308 */ /* 0x000e640000001000 */
[----:B-1----:R-:W-:-:S04]  /*dbf0*/  FFMA R0, R57, R52, -1 ;  /* 0xbf80000039007423 */ /* 0x002fc80000000034 */
[----:B------:R-:W-:-:S04]  /*dc00*/  FADD.FTZ R3, -R0, -RZ ;  /* 0x800000ff00037221 */ /* 0x000fc80000010100 */
[----:B------:R-:W-:-:S07]  /*dc10*/  FFMA R52, R52, R3, R52 ;  /* 0x0000000334347223 */ /* 0x000fce0000000034 */
.L_x_390:
[----:B------:R-:W-:Y:S05]  /*dc20*/  BSYNC B1 ;  /* 0x0000000000017941 */ /* 0x000fea0003800000 */
.L_x_388:
        /* <DEDUP_REMOVED lines=8> */
.L_x_391:
[----:B------:R-:W1:Y:S02]  /*dcb0*/  MUFU.RCP R0, R53 ;  /* 0x0000003500007308 */ /* 0x000e640000001000 */
[----:B-1----:R-:W-:-:S04]  /*dcc0*/  FFMA R3, R53, R0, -1 ;  /* 0xbf80000035037423 */ /* 0x002fc80000000000 */
[----:B------:R-:W-:-:S04]  /*dcd0*/  FADD.FTZ R3, -R3, -RZ ;  /* 0x800000ff03037221 */ /* 0x000fc80000010100 */
[----:B------:R-:W-:-:S07]  /*dce0*/  FFMA R0, R0, R3, R0 ;  /* 0x0000000300007223 */ /* 0x000fce0000000000 */
.L_x_392:
        /* <DEDUP_REMOVED lines=29> */
.L_x_394:
[----:B------:R-:W-:Y:S05]  /*dec0*/  BSYNC B0 ;  /* 0x0000000000007941 */ /* 0x000fea0003800000 */
.L_x_393:
[----:B------:R-:W-:Y:S06]  /*ded0*/  BAR.SYNC.DEFER_BLOCKING 0x1, 0x100 ;  /* 0x0044000000007b1d */ /* 0x000fec0000010000 */
[----:B------:R-:W-:Y:S04]  /*dee0*/  BSSY B0, `(.L_x_395) ;  /* 0x0000009000007945 */ /* 0x000fe80003800000 */
[----:B------:R-:W-:Y:S05]  /*def0*/  @P0 BRA `(.L_x_396) ;  /* 0x00000000001c0947 */ /* 0x000fea0003800000 */
[----:B------:R-:W-:-:S13]  /*df00*/  ISETP.NE.AND P2, PT, R160, 0x3, PT ;  /* 0x00000003a000780c */ /* 0x000fda0003f45270 */
[----:B------:R-:W-:Y:S05]  /*df10*/  @!P2 BRA `(.L_x_397) ;  /* 0x000000000004a947 */ /* 0x000fea0003800000 */
[----:B------:R-:W-:Y:S01]  /*df20*/  BPT.TRAP 0x1 ;  /* 0x000000040000795c */ /* 0x000fe20000300000 */
.L_x_397:
[----:B------:R-:W-:-:S04]  /*df30*/  ULEA UR4, UR5, UR45, 0x3 ;  /* 0x0000002d05047291 */ /* 0x000fc8000f8e183f */
[----:B------:R-:W-:-:S04]  /*df40*/  UIADD3 UR4, UR4, 0x60, URZ ;  /* 0x0000006004047890 */ /* 0x000fc8000fffe03f */
[----:B------:R-:W-:-:S09]  /*df50*/  UPRMT UR4, UR50, 0x654, UR4 ;  /* 0x0000065432047896 */ /* 0x000fd20008000004 */
[----:B------:R-:W-:Y:S03]  /*df60*/  SYNCS.ARRIVE.TRANS64.RED.A1T0 RZ, [UR4], RZ ;  /* 0x000000ffffff79a7 */ /* 0x000fe60008100404 */
.L_x_396:
[----:B------:R-:W-:Y:S05]  /*df70*/  BSYNC B0 ;  /* 0x0000000000007941 */ /* 0x000fea0003800000 */
.L_x_395:
        /* <DEDUP_REMOVED lines=8> */
.L_x_400:
        /* <DEDUP_REMOVED lines=8> */
.L_x_619:
[----:B------:R-:W-:Y:S05]  /*e080*/  BSYNC B1 ;  /* 0x0000000000017941 */ /* 0x000fea0003800000 */
.L_x_401:
[----:B------:R-:W-:Y:S05]  /*e090*/  @P1 BRA `(.L_x_403) ;  /* 0x0000000000941947 */ /* 0x000fea0003800000 */
[----:B------:R-:W-:Y:S01]  /*e0a0*/  LEA R14, R12, R37, 0xd ;  /* 0x000000250c0e7211 */ /* 0x000fe200078e68ff */
[----:B------:R-:W-:Y:S05]  /*e0b0*/  WARPSYNC.ALL ;  /* 0x0000000000007948 */ /* 0x000fea0003800000 */
[----:B-1----:R-:W-:Y:S01]  /*e0c0*/  IMAD R41, R157, 0x2, R14 ;  /* 0x000000029d297824 */ /* 0x002fe200078e020e */
[----:B------:R-:W2:Y:S05]  /*e0d0*/  LDSM.16.M88.4 R4, [R14] ;  /* 0x000000000e04783b */ /* 0x000eaa0000000200 */
[----:B------:R-:W1:Y:S01]  /*e0e0*/  LDSM.16.M88.4 R40, [R41] ;  /* 0x000000002928783b */ /* 0x000e620000000200 */
[----:B--2---:R-:W-:-:S02]  /*e0f0*/  SHF.L.U32 R0, R4, 0x10, RZ ;  /* 0x0000001004007819 */ /* 0x004fc400000006ff */
[----:B------:R-:W-:Y:S02]  /*e100*/  SHF.L.U32 R12, R6, 0x10, RZ ;  /* 0x00000010060c7819 */ /* 0x000fe400000006ff */
[C---:B------:R-:W-:Y:S01]  /*e110*/  SHF.L.U32 R20, R7.reuse, 0x10, RZ ;  /* 0x0000001007147819 */ /* 0x040fe200000006ff */
[----:B-1----:R-:W-:Y:S01]  /*e120*/  IMAD.U32 R26, R40, 0x10000, RZ ;  /* 0x00010000281a7824 */ /* 0x002fe200078e00ff */
[----:B------:R-:W-:Y:S01]  /*e130*/  LOP3.LUT R24, R7, 0xffff0000, RZ, 0xc0, !PT ;  /* 0xffff000007187812 */ /* 0x000fe200078ec0ff */
        /* <DEDUP_REMOVED lines=27> */
.L_x_403:
[----:B------:R-:W-:Y:S02]  /*e2f0*/  LOP3.LUT R34, R34, R39, RZ, 0x3c, !PT ;  /* 0x0000002722227212 */ /* 0x000fe400078e3cff */
[----:B------:R-:W-:-:S07]  /*e300*/  SEL R12, R9, RZ, P3 ;  /* 0x000000ff090c7207 */ /* 0x000fce0001800000 */
.L_x_399:
[----:B------:R-:W-:Y:S05]  /*e310*/  BSYNC B0 ;  /* 0x0000000000007941 */ /* 0x000fea0003800000 */
.L_x_398:
[----:B------:R-:W-:Y:S01]  /*e320*/  MOV R57, 0x3bbb989d ;  /* 0x3bbb989d00397802 */ /* 0x000fe20000000f00 */
[C---:B------:R-:W-:Y:S01]  /*e330*/  FFMA R121, R156.reuse, R121, R14 ;  /* 0x000000799c797223 */ /* 0x040fe2000000000e */
[C---:B------:R-:W-:Y:S01]  /*e340*/  FFMA R122, R156.reuse, R122, R15 ;  /* 0x0000007a9c7a7223 */ /* 0x040fe2000000000f */
[----:B------:R-:W-:Y:S02]  /*e350*/  IMAD.MOV.U32 R59, RZ, RZ, 0x437c0000 ;  /* 0x437c0000ff3b7424 */ /* 0x000fe400078e00ff */
[----:B------:R-:W-:Y:S01]  /*e360*/  FFMA R123, R156, R123, R21 ;  /* 0x0000007b9c7b7223 */ /* 0x000fe20000000015 */
[-C--:B-1----:R-:W-:Y:S01]  /*e370*/  FFMA.SAT R4, -R121, R57.reuse, 0.5 ;  /* 0x3f00000079047423 */ /* 0x082fe20000002139 */
[----:B------:R-:W-:Y:S01]  /*e380*/  FFMA.SAT R5, -R122, R57, 0.5 ;  /* 0x3f0000007a057423 */ /* 0x000fe20000002139 */
[----:B------:R-:W-:Y:S01]  /*e390*/  FFMA R125, R156, R125, R25 ;  /* 0x0000007d9c7d7223 */ /* 0x000fe20000000019 */
[----:B------:R-:W-:Y:S01]  /*e3a0*/  FFMA.SAT R8, -R123, R57, 0.5 ;  /* 0x3f0000007b087423 */ /* 0x000fe20000002139 */
[-C--:B------:R-:W-:Y:S01]  /*e3b0*/  FFMA.RM R4, R4, R59.reuse, 12582913 ;  /* 0x4b40000104047423 */ /* 0x080fe2000000403b */
[-C--:B------:R-:W-:Y:S01]  /*e3c0*/  FFMA.RM R7, R5, R59.reuse, 12582913 ;  /* 0x4b40000105077423 */ /* 0x080fe2000000403b */
[C---:B------:R-:W-:Y:S01]  /*e3d0*/  FFMA R120, R156.reuse, R120, R13 ;  /* 0x000000789c787223 */ /* 0x040fe2000000000d */
[----:B------:R-:W-:Y:S01]  /*e3e0*/  FFMA R124, R156, R124, R23 ;  /* 0x0000007c9c7c7223 */ /* 0x000fe20000000017 */
[----:B------:R-:W-:Y:S01]  /*e3f0*/  FADD R6, R4, -12583039 ;  /* 0xcb40007f04067421 */ /* 0x000fe20000000000 */
[----:B------:R-:W-:Y:S01]  /*e400*/  FADD R5, R7, -12583039 ;  /* 0xcb40007f07057421 */ /* 0x000fe20000000000 */
[----:B------:R-:W-:Y:S01]  /*e410*/  FFMA.RM R10, R8, R59, 12582913 ;  /* 0x4b400001080a7423 */ /* 0x000fe2000000403b */
[-C--:B------:R-:W-:Y:S01]  /*e420*/  FFMA.SAT R36, -R125, R57.reuse, 0.5 ;  /* 0x3f0000007d247423 */ /* 0x080fe20000002139 */
[C---:B------:R-:W-:Y:S01]  /*e430*/  FFMA R6, -R121.reuse, 1.4426950216293334961, -R6 ;  /* 0x3fb8aa3b79067823 */ /* 0x040fe20000000906 */
[----:B------:R-:W-:Y:S01]  /*e440*/  FFMA R9, -R122, 1.4426950216293334961, -R5 ;  /* 0x3fb8aa3b7a097823 */ /* 0x000fe20000000905 */
[-C--:B--2---:R-:W-:Y:S01]  /*e450*/  FFMA.SAT R0, -R120, R57.reuse, 0.5 ;  /* 0x3f00000078007423 */ /* 0x084fe20000002139 */
[----:B------:R-:W-:Y:S01]  /*e460*/  FFMA.SAT R30, -R124, R57, 0.5 ;  /* 0x3f0000007c1e7423 */ /* 0x000fe20000002139 */
[----:B------:R-:W-:Y:S01]  /*e470*/  FADD R8, R10, -12583039 ;  /* 0xcb40007f0a087421 */ /* 0x000fe20000000000 */
[----:B------:R-:W-:Y:S01]  /*e480*/  FFMA R126, R156, R126, R27 ;  /* 0x0000007e9c7e7223 */ /* 0x000fe2000000001b */
[----:B------:R-:W-:Y:S01]  /*e490*/  FFMA R6, -R121, 1.925963033500011079e-08, R6 ;  /* 0x32a5706079067823 */ /* 0x000fe20000000106 */
[----:B------:R-:W-:Y:S01]  /*e4a0*/  FFMA R9, -R122, 1.925963033500011079e-08, R9 ;  /* 0x32a570607a097823 */ /* 0x000fe20000000109 */
[----:B------:R-:W-:Y:S01]  /*e4b0*/  FFMA.RM R36, R36, R59, 12582913 ;  /* 0x4b40000124247423 */ /* 0x000fe2000000403b */
[----:B------:R-:W-:Y:S01]  /*e4c0*/  FFMA R127, R156, R127, R159 ;  /* 0x0000007f9c7f7223 */ /* 0x000fe2000000009f */
[-C--:B------:R-:W-:Y:S01]  /*e4d0*/  FFMA.RM R0, R0, R59.reuse, 12582913 ;  /* 0x4b40000100007423 */ /* 0x080fe2000000403b */
[----:B------:R-:W-:Y:S01]  /*e4e0*/  FFMA.RM R32, R30, R59, 12582913 ;  /* 0x4b4000011e207423 */ /* 0x000fe2000000403b */
[----:B------:R-:W-:Y:S01]  /*e4f0*/  FFMA.SAT R40, -R126, R57, 0.5 ;  /* 0x3f0000007e287423 */ /* 0x000fe20000002139 */
[----:B------:R1:W-:Y:S01]  /*e500*/  MUFU.EX2 R5, R6 ;  /* 0x0000000600057308 */ /* 0x0003e20000000800 */
[C---:B------:R-:W-:Y:S01]  /*e510*/  FFMA R30, -R123.reuse, 1.4426950216293334961, -R8 ;  /* 0x3fb8aa3b7b1e7823 */ /* 0x040fe20000000908 */
[----:B------:R-:W-:Y:S01]  /*e520*/  FADD R3, R0, -12583039 ;  /* 0xcb40007f00037421 */ /* 0x000fe20000000000 */
[----:B------:R-:W-:Y:S01]  /*e530*/  FADD R39, R32, -12583039 ;  /* 0xcb40007f20277421 */ /* 0x000fe20000000000 */
[----:B------:R-:W-:Y:S01]  /*e540*/  FFMA.RM R40, R40, R59, 12582913 ;  /* 0x4b40000128287423 */ /* 0x000fe2000000403b */
[----:B------:R-:W-:Y:S01]  /*e550*/  FFMA R128, R156, R128, R161 ;  /* 0x000000809c807223 */ /* 0x000fe200000000a1 */
[----:B------:R-:W-:Y:S01]  /*e560*/  FFMA R30, -R123, 1.925963033500011079e-08, R30 ;  /* 0x32a570607b1e7823 */ /* 0x000fe2000000011e */
[----:B------:R-:W-:Y:S01]  /*e570*/  FFMA R3, -R120, 1.4426950216293334961, -R3 ;  /* 0x3fb8aa3b78037823 */ /* 0x000fe20000000903 */
[----:B------:R2:W-:Y:S01]  /*e580*/  MUFU.EX2 R8, R9 ;  /* 0x0000000900087308 */ /* 0x0005e20000000800 */
[----:B-1----:R-:W-:Y:S01]  /*e590*/  FADD R6, R36, -12583039 ;  /* 0xcb40007f24067421 */ /* 0x002fe20000000000 */
[----:B------:R-:W-:Y:S01]  /*e5a0*/  FFMA R41, -R124, 1.4426950216293334961, -R39 ;  /* 0x3fb8aa3b7c297823 */ /* 0x000fe20000000927 */
[----:B------:R-:W-:Y:S01]  /*e5b0*/  FFMA.SAT R44, -R128, R57, 0.5 ;  /* 0x3f000000802c7423 */ /* 0x000fe20000002139 */
[C---:B------:R-:W-:Y:S01]  /*e5c0*/  FFMA R129, R156.reuse, R129, R31 ;  /* 0x000000819c817223 */ /* 0x040fe2000000001f */
[----:B------:R-:W-:Y:S01]  /*e5d0*/  FFMA R6, -R125, 1.4426950216293334961, -R6 ;  /* 0x3fb8aa3b7d067823 */ /* 0x000fe20000000906 */
[----:B------:R-:W-:Y:S01]  /*e5e0*/  FFMA R130, R156, R130, R29 ;  /* 0x000000829c827223 */ /* 0x000fe2000000001d */
[----:B------:R-:W-:Y:S01]  /*e5f0*/  FFMA R3, -R120, 1.925963033500011079e-08, R3 ;  /* 0x32a5706078037823 */ /* 0x000fe20000000103 */
[----:B------:R1:W-:Y:S01]  /*e600*/  MUFU.EX2 R39, R30 ;  /* 0x0000001e00277308 */ /* 0x0003e20000000800 */
[----:B--2---:R-:W-:Y:S01]  /*e610*/  FFMA.SAT R9, -R127, R57, 0.5 ;  /* 0x3f0000007f097423 */ /* 0x004fe20000002139 */
[----:B------:R-:W-:Y:S01]  /*e620*/  FFMA R6, -R125, 1.925963033500011079e-08, R6 ;  /* 0x32a570607d067823 */ /* 0x000fe20000000106 */
[----:B------:R-:W-:Y:S01]  /*e630*/  FFMA.RM R44, R44, R59, 12582913 ;  /* 0x4b4000012c2c7423 */ /* 0x000fe2000000403b */
[----:B------:R-:W-:Y:S01]  /*e640*/  FFMA.SAT R46, -R129, R57, 0.5 ;  /* 0x3f000000812e7423 */ /* 0x000fe20000002139 */
[----:B------:R-:W-:Y:S01]  /*e650*/  FFMA.RM R42, R9, R59, 12582913 ;  /* 0x4b400001092a7423 */ /* 0x000fe2000000403b */
[----:B------:R-:W-:Y:S01]  /*e660*/  FADD R9, R40, -12583039 ;  /* 0xcb40007f28097421 */ /* 0x000fe20000000000 */
[----:B------:R-:W-:Y:S01]  /*e670*/  FFMA R131, R156, R131, R20 ;  /* 0x000000839c837223 */ /* 0x000fe20000000014 */
[----:B------:R-:W-:Y:S01]  /*e680*/  FADD R45, R44, -12583039 ;  /* 0xcb40007f2c2d7421 */ /* 0x000fe20000000000 */
[----:B-1----:R-:W-:Y:S01]  /*e690*/  FADD R30, R42, -12583039 ;  /* 0xcb40007f2a1e7421 */ /* 0x002fe20000000000 */
[----:B------:R-:W-:Y:S01]  /*e6a0*/  FFMA R43, -R126, 1.4426950216293334961, -R9 ;  /* 0x3fb8aa3b7e2b7823 */ /* 0x000fe20000000909 */
[----:B------:R-:W-:Y:S01]  /*e6b0*/  FFMA.RM R46, R46, R59, 12582913 ;  /* 0x4b4000012e2e7423 */ /* 0x000fe2000000403b */
[----:B------:R1:W-:Y:S01]  /*e6c0*/  MUFU.EX2 R9, R6 ;  /* 0x0000000600097308 */ /* 0x0003e20000000800 */
[----:B------:R-:W-:Y:S01]  /*e6d0*/  FFMA R30, -R127, 1.4426950216293334961, -R30 ;  /* 0x3fb8aa3b7f1e7823 */ /* 0x000fe2000000091e */
[----:B------:R-:W-:Y:S01]  /*e6e0*/  FFMA.SAT R49, -R131, R57, 0.5 ;  /* 0x3f00000083317423 */ /* 0x000fe20000002139 */
[C---:B------:R-:W-:Y:S01]  /*e6f0*/  FFMA R132, R156.reuse, R132, R33 ;  /* 0x000000849c847223 */ /* 0x040fe20000000021 */
[C---:B------:R-:W-:Y:S01]  /*e700*/  FFMA R134, R156.reuse, R134, R35 ;  /* 0x000000869c867223 */ /* 0x040fe20000000023 */
[----:B------:R-:W-:Y:S01]  /*e710*/  FFMA R30, -R127, 1.925963033500011079e-08, R30 ;  /* 0x32a570607f1e7823 */ /* 0x000fe2000000011e */
[----:B------:R-:W-:Y:S01]  /*e720*/  FFMA R133, R156, R133, R24 ;  /* 0x000000859c857223 */ /* 0x000fe20000000018 */
[----:B------:R-:W-:Y:S01]  /*e730*/  FFMA R47, -R128, 1.4426950216293334961, -R45 ;  /* 0x3fb8aa3b802f7823 */ /* 0x000fe2000000092d */
[----:B------:R-:W2:Y:S01]  /*e740*/  MUFU.EX2 R3, R3 ;  /* 0x0000000300037308 */ /* 0x000ea20000000800 */
[----:B-1----:R-:W-:Y:S01]  /*e750*/  FFMA.SAT R6, -R130, R57, 0.5 ;  /* 0x3f00000082067423 */ /* 0x002fe20000002139 */
[----:B------:R-:W-:Y:S01]  /*e760*/  FFMA.RM R50, R49, R59, 12582913 ;  /* 0x4b40000131327423 */ /* 0x000fe2000000403b */
[----:B------:R-:W-:Y:S01]  /*e770*/  FFMA R135, R156, R135, R26 ;  /* 0x000000879c877223 */ /* 0x000fe2000000001a */
[----:B------:R-:W-:Y:S01]  /*e780*/  FFMA.SAT R55, -R134, R57, 0.5 ;  /* 0x3f00000086377423 */ /* 0x000fe20000002139 */
[----:B------:R-:W-:Y:S01]  /*e790*/  FFMA.RM R48, R6, R59, 12582913 ;  /* 0x4b40000106307423 */ /* 0x000fe2000000403b */
[----:B------:R-:W-:Y:S01]  /*e7a0*/  FADD R6, R46, -12583039 ;  /* 0xcb40007f2e067421 */ /* 0x000fe20000000000 */
[----:B------:R-:W-:Y:S01]  /*e7b0*/  FFMA.SAT R53, -R133, R57, 0.5 ;  /* 0x3f00000085357423 */ /* 0x000fe20000002139 */
[----:B------:R1:W-:Y:S01]  /*e7c0*/  MUFU.EX2 R45, R30 ;  /* 0x0000001e002d7308 */ /* 0x0003e20000000800 */
[----:B------:R-:W-:Y:S01]  /*e7d0*/  FADD R49, R48, -12583039 ;  /* 0xcb40007f30317421 */ /* 0x000fe20000000000 */
[----:B------:R-:W-:Y:S01]  /*e7e0*/  FFMA R6, -R129, 1.4426950216293334961, -R6 ;  /* 0x3fb8aa3b81067823 */ /* 0x000fe20000000906 */
[-C--:B------:R-:W-:Y:S01]  /*e7f0*/  FFMA.RM R56, R55, R59.reuse, 12582913 ;  /* 0x4b40000137387423 */ /* 0x080fe2000000403b */
[----:B------:R-:W-:Y:S01]  /*e800*/  FFMA.RM R54, R53, R59, 12582913 ;  /* 0x4b40000135367423 */ /* 0x000fe2000000403b */
[----:B------:R-:W-:Y:S01]  /*e810*/  FFMA R49, -R130, 1.4426950216293334961, -R49 ;  /* 0x3fb8aa3b82317823 */ /* 0x000fe20000000931 */
[----:B------:R-:W-:Y:S01]  /*e820*/  FFMA R6, -R129, 1.925963033500011079e-08, R6 ;  /* 0x32a5706081067823 */ /* 0x000fe20000000106 */
[----:B------:R-:W-:Y:S01]  /*e830*/  SHF.L.U32 R0, R0, 0x17, RZ ;  /* 0x0000001700007819 */ /* 0x000fe200000006ff */
[----:B------:R-:W-:Y:S01]  /*e840*/  FADD R52, R50, -12583039 ;  /* 0xcb40007f32347421 */ /* 0x000fe20000000000 */
[-C--:B-1----:R-:W-:Y:S01]  /*e850*/  FFMA.SAT R30, -R132, R57.reuse, 0.5 ;  /* 0x3f000000841e7423 */ /* 0x082fe20000002139 */
[----:B------:R-:W-:Y:S01]  /*e860*/  FFMA.SAT R57, -R135, R57, 0.5 ;  /* 0x3f00000087397423 */ /* 0x000fe20000002139 */
[----:B------:R-:W-:Y:S01]  /*e870*/  FFMA R130, -R130, 1.925963033500011079e-08, R49 ;  /* 0x32a5706082827823 */ /* 0x000fe20000000131 */
[----:B------:R-:W-:Y:S01]  /*e880*/  FFMA R52, -R131, 1.4426950216293334961, -R52 ;  /* 0x3fb8aa3b83347823 */ /* 0x000fe20000000934 */
[-C--:B------:R-:W-:Y:S01]  /*e890*/  FFMA.RM R30, R30, R59.reuse, 12582913 ;  /* 0x4b4000011e1e7423 */ /* 0x080fe2000000403b */
[----:B------:R-:W-:Y:S01]  /*e8a0*/  FFMA.RM R58, R57, R59, 12582913 ;  /* 0x4b400001393a7423 */ /* 0x000fe2000000403b */
[----:B------:R-:W-:Y:S01]  /*e8b0*/  FADD R57, R56, -12583039 ;  /* 0xcb40007f38397421 */ /* 0x000fe20000000000 */
[----:B------:R1:W-:Y:S01]  /*e8c0*/  MUFU.EX2 R49, R6 ;  /* 0x0000000600317308 */ /* 0x0003e20000000800 */
[----:B------:R-:W-:Y:S01]  /*e8d0*/  FADD R53, R30, -12583039 ;  /* 0xcb40007f1e357421 */ /* 0x000fe20000000000 */
[----:B------:R-:W-:Y:S01]  /*e8e0*/  FADD R60, R58, -12583039 ;  /* 0xcb40007f3a3c7421 */ /* 0x000fe20000000000 */
[----:B--2---:R-:W-:Y:S01]  /*e8f0*/  FFMA R59, R0, R3, 1 ;  /* 0x3f800000003b7423 */ /* 0x004fe20000000003 */
[----:B------:R-:W-:Y:S01]  /*e900*/  FFMA R57, -R134, 1.4426950216293334961, -R57 ;  /* 0x3fb8aa3b86397823 */ /* 0x000fe20000000939 */
[----:B------:R-:W-:Y:S01]  /*e910*/  FFMA R55, -R132, 1.4426950216293334961, -R53 ;  /* 0x3fb8aa3b84377823 */ /* 0x000fe20000000935 */
[----:B------:R-:W-:Y:S01]  /*e920*/  FFMA R60, -R135, 1.4426950216293334961, -R60 ;  /* 0x3fb8aa3b873c7823 */ /* 0x000fe2000000093c */
[----:B------:R-:W-:Y:S01]  /*e930*/  FFMA R41, -R124, 1.925963033500011079e-08, R41 ;  /* 0x32a570607c297823 */ /* 0x000fe20000000129 */
[----:B------:R-:W-:Y:S01]  /*e940*/  FFMA R43, -R126, 1.925963033500011079e-08, R43 ;  /* 0x32a570607e2b7823 */ /* 0x000fe2000000012b */
[----:B-1----:R-:W-:Y:S01]  /*e950*/  FADD R6, R54, -12583039 ;  /* 0xcb40007f36067421 */ /* 0x002fe20000000000 */
[----:B------:R-:W-:Y:S01]  /*e960*/  FFMA R47, -R128, 1.925963033500011079e-08, R47 ;  /* 0x32a57060802f7823 */ /* 0x000fe2000000012f */
[----:B------:R-:W-:Y:S01]  /*e970*/  FFMA R52, -R131, 1.925963033500011079e-08, R52 ;  /* 0x32a5706083347823 */ /* 0x000fe20000000134 */
[----:B------:R-:W-:Y:S01]  /*e980*/  FFMA R55, -R132, 1.925963033500011079e-08, R55 ;  /* 0x32a5706084377823 */ /* 0x000fe20000000137 */
[----:B------:R-:W-:Y:S01]  /*e990*/  FFMA R6, -R133, 1.4426950216293334961, -R6 ;  /* 0x3fb8aa3b85067823 */ /* 0x000fe20000000906 */
[----:B------:R-:W-:Y:S01]  /*e9a0*/  FFMA R57, -R134, 1.925963033500011079e-08, R57 ;  /* 0x32a5706086397823 */ /* 0x000fe20000000139 */
[----:B------:R-:W-:Y:S01]  /*e9b0*/  SHF.L.U32 R4, R4, 0x17, RZ ;  /* 0x0000001704047819 */ /* 0x000fe200000006ff */
[----:B------:R-:W-:Y:S01]  /*e9c0*/  FFMA R60, -R135, 1.925963033500011079e-08, R60 ;  /* 0x32a57060873c7823 */ /* 0x000fe2000000013c */
[----:B------:R-:W-:Y:S01]  /*e9d0*/  IADD3 R0, R59, 0x1800000, RZ ;  /* 0x018000003b007810 */ /* 0x000fe20007ffe0ff */
[----:B------:R-:W-:Y:S01]  /*e9e0*/  FFMA R6, -R133, 1.925963033500011079e-08, R6 ;  /* 0x32a5706085067823 */ /* 0x000fe20000000106 */
[----:B------:R1:W2:Y:S01]  /*e9f0*/  MUFU.EX2 R53, R52 ;  /* 0x0000003400357308 */ /* 0x0002a20000000800 */
[----:B------:R-:W-:Y:S01]  /*ea00*/  SHF.L.U32 R50, R50, 0x17, RZ ;  /* 0x0000001732327819 */ /* 0x000fe200000006ff */
[----:B------:R-:W-:Y:S01]  /*ea10*/  IMAD.SHL.U32 R32, R32, 0x800000, RZ ;  /* 0x0080000020207824 */ /* 0x000fe200078e00ff */
[----:B------:R-:W-:Y:S01]  /*ea20*/  LOP3.LUT R0, R0, 0x7f800000, RZ, 0xc0, !PT ;  /* 0x7f80000000007812 */ /* 0x000fe200078ec0ff */
[----:B------:R-:W-:Y:S01]  /*ea30*/  IMAD.SHL.U32 R46, R46, 0x800000, RZ ;  /* 0x008000002e2e7824 */ /* 0x000fe200078e00ff */
[----:B------:R-:W-:Y:S01]  /*ea40*/  SHF.L.U32 R7, R7, 0x17, RZ ;  /* 0x0000001707077819 */ /* 0x000fe200000006ff */
[----:B------:R-:W-:Y:S01]  /*ea50*/  IMAD.SHL.U32 R54, R54, 0x800000, RZ ;  /* 0x0080000036367824 */ /* 0x000fe200078e00ff */
[----:B------:R-:W-:Y:S01]  /*ea60*/  ISETP.GT.U32.AND P2, PT, R0, 0x1ffffff, PT ;  /* 0x01ffffff0000780c */ /* 0x000fe20003f44070 */
[----:B------:R-:W3:Y:S01]  /*ea70*/  MUFU.EX2 R41, R41 ;  /* 0x0000002900297308 */ /* 0x000ee20000000800 */
[----:B-1----:R-:W-:Y:S01]  /*ea80*/  FFMA R52, R4, R5, 1 ;  /* 0x3f80000004347423 */ /* 0x002fe20000000005 */
[----:B------:R-:W-:Y:S01]  /*ea90*/  SHF.L.U32 R10, R10, 0x17, RZ ;  /* 0x000000170a0a7819 */ /* 0x000fe200000006ff */
[----:B------:R-:W-:Y:S01]  /*eaa0*/  BSSY B1, `(.L_x_404) ;  /* 0x0000028000017945 */ /* 0x000fe20003800000 */
[----:B------:R-:W-:Y:S01]  /*eab0*/  SHF.L.U32 R36, R36, 0x17, RZ ;  /* 0x0000001724247819 */ /* 0x000fe200000006ff */
[----:B------:R-:W-:Y:S01]  /*eac0*/  FFMA R61, R7, R8, 1 ;  /* 0x3f800000073d7423 */ /* 0x000fe20000000008 */
[----:B------:R-:W-:Y:S01]  /*ead0*/  SHF.L.U32 R40, R40, 0x17, RZ ;  /* 0x0000001728287819 */ /* 0x000fe200000006ff */
[----:B------:R-:W-:Y:S01]  /*eae0*/  FFMA R62, R10, R39, 1 ;  /* 0x3f8000000a3e7423 */ /* 0x000fe20000000027 */
[----:B------:R-:W1:Y:S01]  /*eaf0*/  MUFU.EX2 R43, R43 ;  /* 0x0000002b002b7308 */ /* 0x000e620000000800 */
        /* <DEDUP_REMOVED lines=9> */
[----:B---3--:R-:W-:Y:S01]  /*eb90*/  FFMA R63, R32, R41, 1 ;  /* 0x3f800000203f7423 */ /* 0x008fe20000000029 */
[----:B------:R-:W-:Y:S01]  /*eba0*/  SHF.L.U32 R58, R58, 0x17, RZ ;  /* 0x000000173a3a7819 */ /* 0x000fe200000006ff */
[----:B------:R-:W-:-:S04]  /*ebb0*/  FFMA R46, R46, R49, 1 ;  /* 0x3f8000002e2e7423 */ /* 0x000fc80000000031 */
[----:B------:R-:W3:Y:S01]  /*ebc0*/  MUFU.EX2 R51, R130 ;  /* 0x0000008200337308 */ /* 0x000ee20000000800 */
[----:B-1----:R-:W-:-:S07]  /*ebd0*/  FFMA R65, R40, R43, 1 ;  /* 0x3f80000028417423 */ /* 0x002fce000000002b */
[----:B------:R-:W1:Y:S01]  /*ebe0*/  MUFU.EX2 R55, R55 ;  /* 0x0000003700377308 */ /* 0x000e620000000800 */
[----:B--2---:R-:W-:-:S07]  /*ebf0*/  FFMA R47, R44, R47, 1 ;  /* 0x3f8000002c2f7423 */ /* 0x004fce000000002f */
[----:B------:R-:W2:Y:S01]  /*ec00*/  MUFU.EX2 R3, R6 ;  /* 0x0000000600037308 */ /* 0x000ea20000000800 */
[----:B---3--:R-:W-:-:S07]  /*ec10*/  FFMA R51, R48, R51, 1 ;  /* 0x3f80000030337423 */ /* 0x008fce0000000033 */
[----:B------:R-:W3:Y:S01]  /*ec20*/  MUFU.EX2 R57, R57 ;  /* 0x0000003900397308 */ /* 0x000ee20000000800 */
[----:B-1----:R-:W-:-:S07]  /*ec30*/  FFMA R55, R30, R55, 1 ;  /* 0x3f8000001e377423 */ /* 0x002fce0000000037 */
[----:B------:R-:W1:Y:S01]  /*ec40*/  MUFU.EX2 R5, R60 ;  /* 0x0000003c00057308 */ /* 0x000e620000000800 */
[----:B--2---:R-:W-:Y:S01]  /*ec50*/  FFMA R54, R54, R3, 1 ;  /* 0x3f80000036367423 */ /* 0x004fe20000000003 */
[----:B---3--:R-:W-:Y:S01]  /*ec60*/  FFMA R57, R56, R57, 1 ;  /* 0x3f80000038397423 */ /* 0x008fe20000000039 */
[----:B-1----:R-:W-:Y:S01]  /*ec70*/  FFMA R53, R58, R5, 1 ;  /* 0x3f8000003a357423 */ /* 0x002fe20000000005 */
[----:B------:R-:W-:Y:S06]  /*ec80*/  @P2 BRA `(.L_x_405) ;  /* 0x0000000000142947 */ /* 0x000fec0003800000 */
[----:B------:R-:W-:Y:S02]  /*ec90*/  MOV R0, R59 ;  /* 0x0000003b00007202 */ /* 0x000fe40000000f00 */
[----:B------:R-:W-:-:S07]  /*eca0*/  MOV R4, 0xecc0 ;  /* 0x0000ecc000047802 */ /* 0x000fce0000000f00 */
[----:B------:R-:W-:Y:S05]  /*ecb0*/  CALL.REL.NOINC `($__internal_0_$__cuda_sm20_rcp_rn_f32_slowpath) ;  /* 0x0000007000107944 */ /* 0x000fea0003c00000 */
[----:B------:R-:W-:Y:S01]  /*ecc0*/  MOV R30, R0 ;  /* 0x00000000001e7202 */ /* 0x000fe20000000f00 */
[----:B------:R-:W-:Y:S06]  /*ecd0*/  BRA `(.L_x_406) ;  /* 0x0000000000107947 */ /* 0x000fec0003800000 */
.L_x_405:
[----:B------:R-:W1:Y:S02]  /*ece0*/  MUFU.RCP R30, R59 ;  /* 0x0000003b001e7308 */ /* 0x000e640000001000 */
[----:B-1----:R-:W-:-:S04]  /*ecf0*/  FFMA R0, R59, R30, -1 ;  /* 0xbf8000003b007423 */ /* 0x002fc8000000001e */
[----:B------:R-:W-:-:S04]  /*ed00*/  FADD.FTZ R3, -R0, -RZ ;  /* 0x800000ff00037221 */ /* 0x000fc80000010100 */
[----:B------:R-:W-:-:S07]  /*ed10*/  FFMA R30, R30, R3, R30 ;  /* 0x000000031e1e7223 */ /* 0x000fce000000001e */
.L_x_406:
[----:B------:R-:W-:Y:S05]  /*ed20*/  BSYNC B1 ;  /* 0x0000000000017941 */ /* 0x000fea0003800000 */
.L_x_404:
        /* <DEDUP_REMOVED lines=10> */
.L_x_408:
[----:B------:R-:W1:Y:S02]  /*edd0*/  MUFU.RCP R39, R52 ;  /* 0x0000003400277308 */ /* 0x000e640000001000 */
[----:B-1----:R-:W-:-:S04]  /*ede0*/  FFMA R0, R52, R39, -1 ;  /* 0xbf80000034007423 */ /* 0x002fc80000000027 */
[----:B------:R-:W-:-:S04]  /*edf0*/  FADD.FTZ R0, -R0, -RZ ;  /* 0x800000ff00007221 */ /* 0x000fc80000010100 */
[----:B------:R-:W-:-:S07]  /*ee00*/  FFMA R39, R39, R0, R39 ;  /* 0x0000000027277223 */ /* 0x000fce0000000027 */
.L_x_409:
[----:B------:R-:W-:Y:S05]  /*ee10*/  BSYNC B1 ;  /* 0x0000000000017941 */ /* 0x000fea0003800000 */
.L_x_407:
        /* <DEDUP_REMOVED lines=10> */
.L_x_411:
[----:B------:R-:W1:Y:S02]  /*eec0*/  MUFU.RCP R32, R61 ;  /* 0x0000003d00207308 */ /* 0x000e640000001000 */
[----:B-1----:R-:W-:-:S04]  /*eed0*/  FFMA R0, R61, R32, -1 ;  /* 0xbf8000003d007423 */ /* 0x002fc80000000020 */
[----:B------:R-:W-:-:S04]  /*eee0*/  FADD.FTZ R3, -R0, -RZ ;  /* 0x800000ff00037221 */ /* 0x000fc80000010100 */
[----:B------:R-:W-:-:S07]  /*eef0*/  FFMA R32, R32, R3, R32 ;  /* 0x0000000320207223 */ /* 0x000fce0000000020 */
.L_x_412:
[----:B------:R-:W-:Y:S05]  /*ef00*/  BSYNC B1 ;  /* 0x0000000000017941 */ /* 0x000fea0003800000 */
.L_x_410:
        /* <DEDUP_REMOVED lines=10> */
.L_x_414:
[----:B------:R-:W1:Y:S02]  /*efb0*/  MUFU.RCP R41, R62 ;  /* 0x0000003e00297308 */ /* 0x000e640000001000 */
[----:B-1----:R-:W-:-:S04]  /*efc0*/  FFMA R0, R62, R41, -1 ;  /* 0xbf8000003e007423 */ /* 0x002fc80000000029 */
[----:B------:R-:W-:-:S04]  /*efd0*/  FADD.FTZ R0, -R0, -RZ ;  /* 0x800000ff00007221 */ /* 0x000fc80000010100 */
[----:B------:R-:W-:-:S07]  /*efe0*/  FFMA R41, R41, R0, R41 ;  /* 0x0000000029297223 */ /* 0x000fce0000000029 */
.L_x_415:
[----:B------:R-:W-:Y:S05]  /*eff0*/  BSYNC B1 ;  /* 0x0000000000017941 */ /* 0x000fea0003800000 */
.L_x_413:
        /* <DEDUP_REMOVED lines=10> */
.L_x_417:
[----:B------:R-:W1:Y:S02]  /*f0a0*/  MUFU.RCP R40, R63 ;  /* 0x0000003f00287308 */ /* 0x000e640000001000 */
[----:B-1----:R-:W-:-:S04]  /*f0b0*/  FFMA R0, R63, R40, -1 ;  /* 0xbf8000003f007423 */ /* 0x002fc80000000028 */
[----:B------:R-:W-:-:S04]  /*f0c0*/  FADD.FTZ R3, -R0, -RZ ;  /* 0x800000ff00037221 */ /* 0x000fc80000010100 */
[----:B------:R-:W-:-:S07]  /*f0d0*/  FFMA R40, R40, R3, R40 ;  /* 0x0000000328287223 */ /* 0x000fce0000000028 */
.L_x_418:
[----:B------:R-:W-:Y:S05]  /*f0e0*/  BSYNC B1 ;  /* 0x0000000000017941 */ /* 0x000fea0003800000 */
.L_x_416:
        /* <DEDUP_REMOVED lines=10> */
.L_x_420:
[----:B------:R-:W1:Y:S02]  /*f190*/  MUFU.RCP R43, R64 ;  /* 0x00000040002b7308 */ /* 0x000e640000001000 */
[----:B-1----:R-:W-:-:S04]  /*f1a0*/  FFMA R0, R64, R43, -1 ;  /* 0xbf80000040007423 */ /* 0x002fc8000000002b */
[----:B------:R-:W-:-:S04]  /*f1b0*/  FADD.FTZ R0, -R0, -RZ ;  /* 0x800000ff00007221 */ /* 0x000fc80000010100 */
[----:B------:R-:W-:-:S07]  /*f1c0*/  FFMA R43, R43, R0, R43 ;  /* 0x000000002b2b7223 */ /* 0x000fce000000002b */
.L_x_421:
[----:B------:R-:W-:Y:S05]  /*f1d0*/  BSYNC B1 ;  /* 0x0000000000017941 */ /* 0x000fea0003800000 */
.L_x_419:
        /* <DEDUP_REMOVED lines=10> */
.L_x_423:
[----:B------:R-:W1:Y:S02]  /*f280*/  MUFU.RCP R42, R65 ;  /* 0x00000041002a7308 */ /* 0x000e640000001000 */
[----:B-1----:R-:W-:-:S04]  /*f290*/  FFMA R0, R65, R42, -1 ;  /* 0xbf80000041007423 */ /* 0x002fc8000000002a */
[----:B------:R-:W-:-:S04]  /*f2a0*/  FADD.FTZ R3, -R0, -RZ ;  /* 0x800000ff00037221 */ /* 0x000fc80000010100 */
[----:B------:R-:W-:-:S07]  /*f2b0*/  FFMA R42, R42, R3, R42 ;  /* 0x000000032a2a7223 */ /* 0x000fce000000002a */
.L_x_424:
[----:B------:R-:W-:Y:S05]  /*f2c0*/  BSYNC B1 ;  /* 0x0000000000017941 */ /* 0x000fea0003800000 */
.L_x_422:
        /* <DEDUP_REMOVED lines=10> */
.L_x_426:
[----:B------:R-:W1:Y:S02]  /*f370*/  MUFU.RCP R45, R66 ;  /* 0x00000042002d7308 */ /* 0x000e640000001000 */
[----:B-1----:R-:W-:-:S04]  /*f380*/  FFMA R0, R66, R45, -1 ;  /* 0xbf80000042007423 */ /* 0x002fc8000000002d */
[----:B------:R-:W-:-:S04]  /*f390*/  FADD.FTZ R0, -R0, -RZ ;  /* 0x800000ff00007221 */ /* 0x000fc80000010100 */
[----:B------:R-:W-:-:S07]  /*f3a0*/  FFMA R45, R45, R0, R45 ;  /* 0x000000002d2d7223 */ /* 0x000fce000000002d */
.L_x_427:
[----:B------:R-:W-:Y:S05]  /*f3b0*/  BSYNC B1 ;  /* 0x0000000000017941 */ /* 0x000fea0003800000 */
.L_x_425:
        /* <DEDUP_REMOVED lines=10> */
.L_x_429:
[----:B------:R-:W1:Y:S02]  /*f460*/  MUFU.RCP R44, R47 ;  /* 0x0000002f002c7308 */ /* 0x000e640000001000 */
[----:B-1----:R-:W-:-:S04]  /*f470*/  FFMA R0, R47, R44, -1 ;  /* 0xbf8000002f007423 */ /* 0x002fc8000000002c */
[----:B------:R-:W-:-:S04]  /*f480*/  FADD.FTZ R3, -R0, -RZ ;  /* 0x800000ff00037221 */ /* 0x000fc80000010100 */
[----:B------:R-:W-:-:S07]  /*f490*/  FFMA R44, R44, R3, R44 ;  /* 0x000000032c2c7223 */ /* 0x000fce000000002c */
.L_x_430:
[----:B------:R-:W-:Y:S05]  /*f4a0*/  BSYNC B1 ;  /* 0x0000000000017941 */ /* 0x000fea0003800000 */
.L_x_428:
        /* <DEDUP_REMOVED lines=10> */
.L_x_432:
[----:B------:R-:W1:Y:S02]  /*f550*/  MUFU.RCP R47, R46 ;  /* 0x0000002e002f7308 */ /* 0x000e640000001000 */
[----:B-1----:R-:W-:-:S04]  /*f560*/  FFMA R0, R46, R47, -1 ;  /* 0xbf8000002e007423 */ /* 0x002fc8000000002f */
[----:B------:R-:W-:-:S04]  /*f570*/  FADD.FTZ R0, -R0, -RZ ;  /* 0x800000ff00007221 */ /* 0x000fc80000010100 */
[----:B------:R-:W-:-:S07]  /*f580*/  FFMA R47, R47, R0, R47 ;  /* 0x000000002f2f7223 */ /* 0x000fce000000002f */
.L_x_433:
[----:B------:R-:W-:Y:S05]  /*f590*/  BSYNC B1 ;  /* 0x0000000000017941 */ /* 0x000fea0003800000 */
.L_x_431:
        /* <DEDUP_REMOVED lines=10> */
.L_x_435:
[----:B------:R-:W1:Y:S02]  /*f640*/  MUFU.RCP R46, R51 ;  /* 0x00000033002e7308 */ /* 0x000e640000001000 */
[----:B-1----:R-:W-:-:S04]  /*f650*/  FFMA R0, R51, R46, -1 ;  /* 0xbf80000033007423 */ /* 0x002fc8000000002e */
[----:B------:R-:W-:-:S04]  /*f660*/  FADD.FTZ R3, -R0, -RZ ;  /* 0x800000ff00037221 */ /* 0x000fc80000010100 */
[----:B------:R-:W-:-:S07]  /*f670*/  FFMA R46, R46, R3, R46 ;  /* 0x000000032e2e7223 */ /* 0x000fce000000002e */
.L_x_436:
[----:B------:R-:W-:Y:S05]  /*f680*/  BSYNC B1 ;  /* 0x0000000000017941 */ /* 0x000fea0003800000 */
.L_x_434:
        /* <DEDUP_REMOVED lines=10> */
.L_x_438:
[----:B------:R-:W1:Y:S02]  /*f730*/  MUFU.RCP R49, R50 ;  /* 0x0000003200317308 */ /* 0x000e640000001000 */
[----:B-1----:R-:W-:-:S04]  /*f740*/  FFMA R0, R50, R49, -1 ;  /* 0xbf80000032007423 */ /* 0x002fc80000000031 */
[----:B------:R-:W-:-:S04]  /*f750*/  FADD.FTZ R0, -R0, -RZ ;  /* 0x800000ff00007221 */ /* 0x000fc80000010100 */
[----:B------:R-:W-:-:S07]  /*f760*/  FFMA R49, R49, R0, R49 ;  /* 0x0000000031317223 */ /* 0x000fce0000000031 */
.L_x_439:
[----:B------:R-:W-:Y:S05]  /*f770*/  BSYNC B1 ;  /* 0x0000000000017941 */ /* 0x000fea0003800000 */
.L_x_437:
        /* <DEDUP_REMOVED lines=10> */
.L_x_441:
[----:B------:R-:W1:Y:S02]  /*f820*/  MUFU.RCP R48, R55 ;  /* 0x0000003700307308 */ /* 0x000e640000001000 */
[----:B-1----:R-:W-:-:S04]  /*f830*/  FFMA R0, R55, R48, -1 ;  /* 0xbf80000037007423 */ /* 0x002fc80000000030 */
[----:B------:R-:W-:-:S04]  /*f840*/  FADD.FTZ R3, -R0, -RZ ;  /* 0x800000ff00037221 */ /* 0x000fc80000010100 */
[----:B------:R-:W-:-:S07]  /*f850*/  FFMA R48, R48, R3, R48 ;  /* 0x0000000330307223 */ /* 0x000fce0000000030 */
.L_x_442:
[----:B------:R-:W-:Y:S05]  /*f860*/  BSYNC B1 ;  /* 0x0000000000017941 */ /* 0x000fea0003800000 */
.L_x_440:
        /* <DEDUP_REMOVED lines=10> */
.L_x_444:
[----:B------:R-:W1:Y:S02]  /*f910*/  MUFU.RCP R51, R54 ;  /* 0x0000003600337308 */ /* 0x000e640000001000 */
[----:B-1----:R-:W-:-:S04]  /*f920*/  FFMA R0, R54, R51, -1 ;  /* 0xbf80000036007423 */ /* 0x002fc80000000033 */
[----:B------:R-:W-:-:S04]  /*f930*/  FADD.FTZ R0, -R0, -RZ ;  /* 0x800000ff00007221 */ /* 0x000fc80000010100 */
[----:B------:R-:W-:-:S07]  /*f940*/  FFMA R51, R51, R0, R51 ;  /* 0x0000000033337223 */ /* 0x000fce0000000033 */
.L_x_445:
[----:B------:R-:W-:Y:S05]  /*f950*/  BSYNC B1 ;  /* 0x0000000000017941 */ /* 0x000fea0003800000 */
.L_x_443:
        /* <DEDUP_REMOVED lines=10> */
.L_x_447:
[----:B------:R-:W1:Y:S02]  /*fa00*/  MUFU.RCP R50, R57 ;  /* 0x0000003900327308 */ /* 0x000e640000001000 */
[----:B-1----:R-:W-:-:S04]  /*fa10*/  FFMA R0, R57, R50, -1 ;  /* 0xbf80000039007423 */ /* 0x002fc80000000032 */
[----:B------:R-:W-:-:S04]  /*fa20*/  FADD.FTZ R3, -R0, -RZ ;  /* 0x800000ff00037221 */ /* 0x000fc80000010100 */
[----:B------:R-:W-:-:S07]  /*fa30*/  FFMA R50, R50, R3, R50 ;  /* 0x0000000332327223 */ /* 0x000fce0000000032 */
.L_x_448:
[----:B------:R-:W-:Y:S05]  /*fa40*/  BSYNC B1 ;  /* 0x0000000000017941 */ /* 0x000fea0003800000 */
.L_x_446:
        /* <DEDUP_REMOVED lines=8> */
.L_x_449:
[----:B------:R-:W1:Y:S02]  /*fad0*/  MUFU.RCP R0, R53 ;  /* 0x0000003500007308 */ /* 0x000e640000001000 */
[----:B-1----:R-:W-:-:S04]  /*fae0*/  FFMA R3, R53, R0, -1 ;  /* 0xbf80000035037423 */ /* 0x002fc80000000000 */
[----:B------:R-:W-:-:S04]  /*faf0*/  FADD.FTZ R3, -R3, -RZ ;  /* 0x800000ff03037221 */ /* 0x000fc80000010100 */
[----:B------:R-:W-:-:S07]  /*fb00*/  FFMA R0, R0, R3, R0 ;  /* 0x0000000300007223 */ /* 0x000fce0000000000 */
.L_x_450:
        /* <DEDUP_REMOVED lines=29> */
.L_x_452:
[----:B------:R-:W-:Y:S05]  /*fce0*/  BSYNC B0 ;  /* 0x0000000000007941 */ /* 0x000fea0003800000 */
.L_x_451:
[----:B------:R-:W-:Y:S06]  /*fcf0*/  BAR.SYNC.DEFER_BLOCKING 0x1, 0x100 ;  /* 0x0044000000007b1d */ /* 0x000fec0000010000 */
[----:B------:R-:W-:Y:S04]  /*fd00*/  BSSY B0, `(.L_x_453) ;  /* 0x0000009000007945 */ /* 0x000fe80003800000 */
[----:B------:R-:W-:Y:S05]  /*fd10*/  @P0 BRA `(.L_x_454) ;  /* 0x00000000001c0947 */ /* 0x000fea0003800000 */
[----:B------:R-:W-:-:S13]  /*fd20*/  ISETP.NE.AND P2, PT, R160, 0x3, PT ;  /* 0x00000003a000780c */ /* 0x000fda0003f45270 */
[----:B------:R-:W-:Y:S05]  /*fd30*/  @!P2 BRA `(.L_x_455) ;  /* 0x000000000004a947 */ /* 0x000fea0003800000 */
[----:B------:R-:W-:Y:S01]  /*fd40*/  BPT.TRAP 0x1 ;  /* 0x000000040000795c */ /* 0x000fe20000300000 */
.L_x_455:
[----:B------:R-:W-:-:S04]  /*fd50*/  ULEA UR4, UR5, UR45, 0x3 ;  /* 0x0000002d05047291 */ /* 0x000fc8000f8e183f */
[----:B------:R-:W-:-:S04]  /*fd60*/  UIADD3 UR4, UR4, 0x60, URZ ;  /* 0x0000006004047890 */ /* 0x000fc8000fffe03f */
[----:B------:R-:W-:-:S09]  /*fd70*/  UPRMT UR4, UR50, 0x654, UR4 ;  /* 0x0000065432047896 */ /* 0x000fd20008000004 */
[----:B------:R-:W-:Y:S03]  /*fd80*/  SYNCS.ARRIVE.TRANS64.RED.A1T0 RZ, [UR4], RZ ;  /* 0x000000ffffff79a7 */ /* 0x000fe60008100404 */
.L_x_454:
[----:B------:R-:W-:Y:S05]  /*fd90*/  BSYNC B0 ;  /* 0x0000000000007941 */ /* 0x000fea0003800000 */
.L_x_453:
        /* <DEDUP_REMOVED lines=8> */
.L_x_458:
[----:B------:R-:W-:Y:S01]  /*fe20*/  SHF.L.U32 R34, R34, 0x1f, RZ ;  /* 0x0000001f22227819 */ /* 0x000fe200000006ff */
[----:B------:R-:W-:Y:S01]  /*fe30*/  BSSY B1, `(.L_x_459) ;  /* 0x0000004000017945 */ /* 0x000fe20003800000 */
[----:B------:R-:W-:-:S04]  /*fe40*/  LEA R3, R12, UR45, 0x3 ;  /* 0x0000002d0c037c11 */ /* 0x000fc8000f8e18ff */
[----:B------:R-:W2:Y:S02]  /*fe50*/  SYNCS.PHASECHK.TRANS64.TRYWAIT P2, [R3+URZ+0x40], R34 ;  /* 0x00004022030075a7 */ /* 0x000ea4000804017f */
[----:B--2---:R-:W-:Y:S05]  /*fe60*/  @!P2 BRA `(.L_x_460) ;  /* 0x0000005400eca947 */ /* 0x004fea0003800000 */
.L_x_620:
[----:B------:R-:W-:Y:S05]  /*fe70*/  BSYNC B1 ;  /* 0x0000000000017941 */ /* 0x000fea0003800000 */
.L_x_459:
[----:B------:R-:W-:Y:S05]  /*fe80*/  @P1 BRA `(.L_x_457) ;  /* 0x0000000000941947 */ /* 0x000fea0003800000 */
[----:B------:R-:W-:Y:S01]  /*fe90*/  LEA R12, R12, R37, 0xd ;  /* 0x000000250c0c7211 */ /* 0x000fe200078e68ff */
[----:B------:R-:W-:Y:S05]  /*fea0*/  WARPSYNC.ALL ;  /* 0x0000000000007948 */ /* 0x000fea0003800000 */
[----:B------:R-:W-:Y:S01]  /*feb0*/  IMAD R0, R157, 0x2, R12 ;  /* 0x000000029d007824 */ /* 0x000fe200078e020c */
[----:B-1----:R-:W1:Y:S04]  /*fec0*/  LDSM.16.M88.4 R4, [R12] ;  /* 0x000000000c04783b */ /* 0x002e680000000200 */
[----:B--2---:R-:W2:Y:S01]  /*fed0*/  LDSM.16.M88.4 R32, [R0] ;  /* 0x000000000020783b */ /* 0x004ea20000000200 */
[----:B-1----:R-:W-:-:S02]  /*fee0*/  SHF.L.U32 R8, R4, 0x10, RZ ;  /* 0x0000001004087819 */ /* 0x002fc400000006ff */
[----:B------:R-:W-:Y:S02]  /*fef0*/  LOP3.LUT R20, R5, 0xffff0000, RZ, 0xc0, !PT ;  /* 0xffff000005147812 */ /* 0x000fe400078ec0ff */
        /* <DEDUP_REMOVED lines=30> */
.L_x_457:
[----:B------:R-:W-:Y:S05]  /*100e0*/  BSYNC B0 ;  /* 0x0000000000007941 */ /* 0x000fea0003800000 */
.L_x_456:
[----:B------:R-:W-:Y:S01]  /*100f0*/  MOV R42, 0x3bbb989d ;  /* 0x3bbb989d002a7802 */ /* 0x000fe20000000f00 */
[C---:B------:R-:W-:Y:S01]  /*10100*/  FFMA R13, R156.reuse, R136, R13 ;  /* 0x000000889c0d7223 */ /* 0x040fe2000000000d */
[C---:B------:R-:W-:Y:S01]  /*10110*/  FFMA R14, R156.reuse, R137, R14 ;  /* 0x000000899c0e7223 */ /* 0x040fe2000000000e */
[----:B-1----:R-:W-:Y:S02]  /*10120*/  IMAD.MOV.U32 R44, RZ, RZ, 0x437c0000 ;  /* 0x437c0000ff2c7424 */ /* 0x002fe400078e00ff */
[----:B------:R-:W-:Y:S01]  /*10130*/  FFMA R15, R156, R138, R15 ;  /* 0x0000008a9c0f7223 */ /* 0x000fe2000000000f */
[-C--:B------:R-:W-:Y:S01]  /*10140*/  FFMA.SAT R0, -R13, R42.reuse, 0.5 ;  /* 0x3f0000000d007423 */ /* 0x080fe2000000212a */
[-C--:B--2---:R-:W-:Y:S01]  /*10150*/  FFMA.SAT R3, -R14, R42.reuse, 0.5 ;  /* 0x3f0000000e037423 */ /* 0x084fe2000000212a */
[----:B------:R-:W-:Y:S01]  /*10160*/  FFMA R21, R156, R139, R21 ;  /* 0x0000008b9c157223 */ /* 0x000fe20000000015 */
[----:B------:R-:W-:Y:S01]  /*10170*/  FFMA.SAT R6, -R15, R42, 0.5 ;  /* 0x3f0000000f067423 */ /* 0x000fe2000000212a */
[-C--:B------:R-:W-:Y:S01]  /*10180*/  FFMA.RM R0, R0, R44.reuse, 12582913 ;  /* 0x4b40000100007423 */ /* 0x080fe2000000402c */
[----:B------:R-:W-:Y:S01]  /*10190*/  FFMA.RM R5, R3, R44, 12582913 ;  /* 0x4b40000103057423 */ /* 0x000fe2000000402c */
[----:B------:R-:W-:Y:S01]  /*101a0*/  FFMA.SAT R9, -R21, R42, 0.5 ;  /* 0x3f00000015097423 */ /* 0x000fe2000000212a */
[----:B------:R-:W-:Y:S01]  /*101b0*/  FFMA.RM R8, R6, R44, 12582913 ;  /* 0x4b40000106087423 */ /* 0x000fe2000000402c */
[----:B------:R-:W-:Y:S01]  /*101c0*/  FADD R4, R0, -12583039 ;  /* 0xcb40007f00047421 */ /* 0x000fe20000000000 */
[----:B------:R-:W-:Y:S01]  /*101d0*/  FADD R3, R5, -12583039 ;  /* 0xcb40007f05037421 */ /* 0x000fe20000000000 */
[----:B------:R-:W-:Y:S01]  /*101e0*/  FFMA R25, R156, R141, R25 ;  /* 0x0000008d9c197223 */ /* 0x000fe20000000019 */
[----:B------:R-:W-:Y:S01]  /*101f0*/  FADD R6, R8, -12583039 ;  /* 0xcb40007f08067421 */ /* 0x000fe20000000000 */
[----:B------:R-:W-:Y:S01]  /*10200*/  FFMA R4, -R13, 1.4426950216293334961, -R4 ;  /* 0x3fb8aa3b0d047823 */ /* 0x000fe20000000904 */
[----:B------:R-:W-:Y:S01]  /*10210*/  FFMA R7, -R14, 1.4426950216293334961, -R3 ;  /* 0x3fb8aa3b0e077823 */ /* 0x000fe20000000903 */
[----:B------:R-:W-:Y:S01]  /*10220*/  FFMA R23, R156, R140, R23 ;  /* 0x0000008c9c177223 */ /* 0x000fe20000000017 */
[----:B------:R-:W-:Y:S01]  /*10230*/  FFMA R10, -R15, 1.4426950216293334961, -R6 ;  /* 0x3fb8aa3b0f0a7823 */ /* 0x000fe20000000906 */
[----:B------:R-:W-:Y:S01]  /*10240*/  FFMA R4, -R13, 1.925963033500011079e-08, R4 ;  /* 0x32a570600d047823 */ /* 0x000fe20000000104 */
[----:B------:R-:W-:Y:S01]  /*10250*/  FFMA R7, -R14, 1.925963033500011079e-08, R7 ;  /* 0x32a570600e077823 */ /* 0x000fe20000000107 */
[----:B------:R-:W-:Y:S01]  /*10260*/  FFMA.RM R11, R9, R44, 12582913 ;  /* 0x4b400001090b7423 */ /* 0x000fe2000000402c */
[----:B------:R-:W-:Y:S01]  /*10270*/  FFMA.SAT R13, -R25, R42, 0.5 ;  /* 0x3f000000190d7423 */ /* 0x000fe2000000212a */
[C---:B------:R-:W-:Y:S01]  /*10280*/  FFMA R27, R156.reuse, R142, R27 ;  /* 0x0000008e9c1b7223 */ /* 0x040fe2000000001b */
[----:B------:R-:W-:Y:S01]  /*10290*/  FFMA.SAT R9, -R23, R42, 0.5 ;  /* 0x3f00000017097423 */ /* 0x000fe2000000212a */
[----:B------:R1:W-:Y:S01]  /*102a0*/  MUFU.EX2 R6, R7 ;  /* 0x0000000700067308 */ /* 0x0003e20000000800 */
[----:B------:R-:W-:Y:S01]  /*102b0*/  FFMA R10, -R15, 1.925963033500011079e-08, R10 ;  /* 0x32a570600f0a7823 */ /* 0x000fe2000000010a */
[----:B------:R-:W-:Y:S01]  /*102c0*/  FFMA.RM R13, R13, R44, 12582913 ;  /* 0x4b4000010d0d7423 */ /* 0x000fe2000000402c */
[----:B------:R-:W-:Y:S01]  /*102d0*/  FADD R12, R11, -12583039 ;  /* 0xcb40007f0b0c7421 */ /* 0x000fe20000000000 */
[C---:B------:R-:W-:Y:S01]  /*102e0*/  FFMA R143, R156.reuse, R143, R159 ;  /* 0x0000008f9c8f7223 */ /* 0x040fe2000000009f */
[C---:B------:R-:W-:Y:S01]  /*102f0*/  FFMA R31, R156.reuse, R145, R31 ;  /* 0x000000919c1f7223 */ /* 0x040fe2000000001f */
[----:B------:R-:W-:Y:S01]  /*10300*/  FADD R30, R13, -12583039 ;  /* 0xcb40007f0d1e7421 */ /* 0x000fe20000000000 */
[----:B------:R-:W-:Y:S01]  /*10310*/  FFMA R12, -R21, 1.4426950216293334961, -R12 ;  /* 0x3fb8aa3b150c7823 */ /* 0x000fe2000000090c */
[----:B------:R2:W-:Y:S01]  /*10320*/  MUFU.EX2 R3, R4 ;  /* 0x0000000400037308 */ /* 0x0005e20000000800 */
[-C--:B-1----:R-:W-:Y:S01]  /*10330*/  FFMA.SAT R7, -R27, R42.reuse, 0.5 ;  /* 0x3f0000001b077423 */ /* 0x082fe2000000212a */
[----:B------:R-:W-:Y:S01]  /*10340*/  FFMA R30, -R25, 1.4426950216293334961, -R30 ;  /* 0x3fb8aa3b191e7823 */ /* 0x000fe2000000091e */
[----:B------:R-:W-:Y:S01]  /*10350*/  FFMA.SAT R15, -R143, R42, 0.5 ;  /* 0x3f0000008f0f7423 */ /* 0x000fe2000000212a */
[----:B------:R-:W-:Y:S01]  /*10360*/  FFMA R144, R156, R144, R161 ;  /* 0x000000909c907223 */ /* 0x000fe200000000a1 */
[----:B------:R-:W-:Y:S01]  /*10370*/  FFMA R12, -R21, 1.925963033500011079e-08, R12 ;  /* 0x32a57060150c7823 */ /* 0x000fe2000000010c */
[----:B------:R-:W-:Y:S01]  /*10380*/  FFMA R30, -R25, 1.925963033500011079e-08, R30 ;  /* 0x32a57060191e7823 */ /* 0x000fe2000000011e */
[----:B------:R-:W-:Y:S01]  /*10390*/  FFMA.RM R21, R15, R44, 12582913 ;  /* 0x4b4000010f157423 */ /* 0x000fe2000000402c */
[----:B------:R-:W-:Y:S01]  /*103a0*/  FFMA.SAT R25, -R31, R42, 0.5 ;  /* 0x3f0000001f197423 */ /* 0x000fe2000000212a */
[----:B--2---:R-:W-:Y:S01]  /*103b0*/  FFMA.RM R4, R9, R44, 12582913 ;  /* 0x4b40000109047423 */ /* 0x004fe2000000402c */
[----:B------:R-:W-:Y:S01]  /*103c0*/  FFMA.SAT R15, -R144, R42, 0.5 ;  /* 0x3f000000900f7423 */ /* 0x000fe2000000212a */
[----:B------:R1:W-:Y:S01]  /*103d0*/  MUFU.EX2 R9, R10 ;  /* 0x0000000a00097308 */ /* 0x0003e20000000800 */
[----:B------:R-:W-:Y:S01]  /*103e0*/  FFMA.RM R25, R25, R44, 12582913 ;  /* 0x4b40000119197423 */ /* 0x000fe2000000402c */
[----:B------:R-:W-:Y:S01]  /*103f0*/  FADD R14, R4, -12583039 ;  /* 0xcb40007f040e7421 */ /* 0x000fe20000000000 */
[C---:B------:R-:W-:Y:S01]  /*10400*/  FFMA R20, R156.reuse, R147, R20 ;  /* 0x000000939c147223 */ /* 0x040fe20000000014 */
[C---:B------:R-:W-:Y:S01]  /*10410*/  FFMA R29, R156.reuse, R146, R29 ;  /* 0x000000929c1d7223 */ /* 0x040fe2000000001d */
[----:B------:R-:W-:Y:S01]  /*10420*/  FFMA R24, R156, R149, R24 ;  /* 0x000000959c187223 */ /* 0x000fe20000000018 */
[----:B------:R-:W-:Y:S01]  /*10430*/  FFMA R14, -R23, 1.4426950216293334961, -R14 ;  /* 0x3fb8aa3b170e7823 */ /* 0x000fe2000000090e */
[----:B------:R-:W-:Y:S01]  /*10440*/  FFMA.SAT R36, -R20, R42, 0.5 ;  /* 0x3f00000014247423 */ /* 0x000fe2000000212a */
[----:B------:R-:W-:Y:S01]  /*10450*/  FFMA R33, R156, R148, R33 ;  /* 0x000000949c217223 */ /* 0x000fe20000000021 */
[-C--:B-1----:R-:W-:Y:S01]  /*10460*/  FFMA.RM R10, R7, R44.reuse, 12582913 ;  /* 0x4b400001070a7423 */ /* 0x082fe2000000402c */
[----:B------:R-:W-:Y:S01]  /*10470*/  FFMA R14, -R23, 1.925963033500011079e-08, R14 ;  /* 0x32a57060170e7823 */ /* 0x000fe2000000010e */
[----:B------:R-:W-:Y:S01]  /*10480*/  FFMA.RM R37, R36, R44, 12582913 ;  /* 0x4b40000124257423 */ /* 0x000fe2000000402c */
[----:B------:R-:W-:Y:S01]  /*10490*/  FFMA R26, R156, R151, R26 ;  /* 0x000000979c1a7223 */ /* 0x000fe2000000001a */
[----:B------:R-:W-:Y:S01]  /*104a0*/  FADD R32, R10, -12583039 ;  /* 0xcb40007f0a207421 */ /* 0x000fe20000000000 */
[----:B------:R1:W2:Y:S01]  /*104b0*/  MUFU.EX2 R7, R14 ;  /* 0x0000000e00077308 */ /* 0x0002a20000000800 */
[----:B------:R-:W-:Y:S01]  /*104c0*/  FFMA R35, R156, R150, R35 ;  /* 0x000000969c237223 */ /* 0x000fe20000000023 */
[-C--:B------:R-:W-:Y:S01]  /*104d0*/  FFMA.SAT R39, -R33, R42.reuse, 0.5 ;  /* 0x3f00000021277423 */ /* 0x080fe2000000212a */
[----:B------:R-:W-:Y:S01]  /*104e0*/  FFMA R32, -R27, 1.4426950216293334961, -R32 ;  /* 0x3fb8aa3b1b207823 */ /* 0x000fe20000000920 */
[----:B------:R-:W-:Y:S01]  /*104f0*/  FFMA.SAT R40, -R26, R42, 0.5 ;  /* 0x3f0000001a287423 */ /* 0x000fe2000000212a */
[----:B------:R-:W-:Y:S01]  /*10500*/  SHF.L.U32 R0, R0, 0x17, RZ ;  /* 0x0000001700007819 */ /* 0x000fe200000006ff */
[----:B------:R-:W-:Y:S01]  /*10510*/  FFMA.RM R39, R39, R44, 12582913 ;  /* 0x4b40000127277423 */ /* 0x000fe2000000402c */
[----:B------:R-:W-:Y:S01]  /*10520*/  FFMA R32, -R27, 1.925963033500011079e-08, R32 ;  /* 0x32a570601b207823 */ /* 0x000fe20000000120 */
[----:B------:R-:W-:Y:S01]  /*10530*/  FFMA.SAT R27, -R29, R42, 0.5 ;  /* 0x3f0000001d1b7423 */ /* 0x000fe2000000212a */
[-C--:B-1----:R-:W-:Y:S01]  /*10540*/  FFMA.RM R14, R15, R44.reuse, 12582913 ;  /* 0x4b4000010f0e7423 */ /* 0x082fe2000000402c */
[-C--:B------:R-:W-:Y:S01]  /*10550*/  FFMA.RM R43, R40, R44.reuse, 12582913 ;  /* 0x4b400001282b7423 */ /* 0x080fe2000000402c */
[----:B------:R1:W-:Y:S01]  /*10560*/  MUFU.EX2 R15, R32 ;  /* 0x00000020000f7308 */ /* 0x0003e20000000800 */
[----:B------:R-:W-:Y:S01]  /*10570*/  FFMA.RM R27, R27, R44, 12582913 ;  /* 0x4b4000011b1b7423 */ /* 0x000fe2000000402c */
[----:B------:R-:W-:Y:S01]  /*10580*/  FADD R34, R21, -12583039 ;  /* 0xcb40007f15227421 */ /* 0x000fe20000000000 */
[----:B------:R-:W-:Y:S01]  /*10590*/  FADD R23, R14, -12583039 ;  /* 0xcb40007f0e177421 */ /* 0x000fe20000000000 */
[----:B------:R-:W-:Y:S01]  /*105a0*/  FADD R45, R43, -12583039 ;  /* 0xcb40007f2b2d7421 */ /* 0x000fe20000000000 */
[----:B------:R-:W-:Y:S01]  /*105b0*/  FADD R36, R27, -12583039 ;  /* 0xcb40007f1b247421 */ /* 0x000fe20000000000 */
[----:B------:R-:W-:Y:S01]  /*105c0*/  FFMA R34, -R143, 1.4426950216293334961, -R34 ;  /* 0x3fb8aa3b8f227823 */ /* 0x000fe20000000922 */
[----:B------:R-:W-:-:S02]  /*105d0*/  IMAD.SHL.U32 R4, R4, 0x800000, RZ ;  /* 0x0080000004047824 */ /* 0x000fc400078e00ff */
[----:B------:R-:W-:Y:S01]  /*105e0*/  FFMA R23, -R144, 1.4426950216293334961, -R23 ;  /* 0x3fb8aa3b90177823 */ /* 0x000fe20000000917 */
[----:B-1----:R-:W-:Y:S01]  /*105f0*/  FADD R32, R25, -12583039 ;  /* 0xcb40007f19207421 */ /* 0x002fe20000000000 */
[----:B------:R-:W-:Y:S01]  /*10600*/  FFMA R36, -R29, 1.4426950216293334961, -R36 ;  /* 0x3fb8aa3b1d247823 */ /* 0x000fe20000000924 */
[----:B------:R-:W-:Y:S01]  /*10610*/  FFMA R45, -R26, 1.4426950216293334961, -R45 ;  /* 0x3fb8aa3b1a2d7823 */ /* 0x000fe2000000092d */
[----:B------:R-:W-:Y:S01]  /*10620*/  FFMA R34, -R143, 1.925963033500011079e-08, R34 ;  /* 0x32a570608f227823 */ /* 0x000fe20000000122 */
[----:B------:R-:W-:Y:S01]  /*10630*/  FFMA R32, -R31, 1.4426950216293334961, -R32 ;  /* 0x3fb8aa3b1f207823 */ /* 0x000fe20000000920 */
[----:B------:R-:W-:Y:S01]  /*10640*/  FFMA R36, -R29, 1.925963033500011079e-08, R36 ;  /* 0x32a570601d247823 */ /* 0x000fe20000000124 */
[----:B--2---:R-:W-:Y:S01]  /*10650*/  FFMA R46, R4, R7, 1 ;  /* 0x3f800000042e7423 */ /* 0x004fe20000000007 */
[----:B------:R-:W-:Y:S01]  /*10660*/  FFMA R23, -R144, 1.925963033500011079e-08, R23 ;  /* 0x32a5706090177823 */ /* 0x000fe20000000117 */
[----:B------:R-:W-:Y:S01]  /*10670*/  FFMA R32, -R31, 1.925963033500011079e-08, R32 ;  /* 0x32a570601f207823 */ /* 0x000fe20000000120 */
[----:B------:R-:W-:Y:S01]  /*10680*/  FADD R31, R37, -12583039 ;  /* 0xcb40007f251f7421 */ /* 0x000fe20000000000 */
[----:B------:R-:W-:Y:S01]  /*10690*/  SHF.L.U32 R5, R5, 0x17, RZ ;  /* 0x0000001705057819 */ /* 0x000fe200000006ff */
[----:B------:R-:W-:Y:S01]  /*106a0*/  FFMA R45, -R26, 1.925963033500011079e-08, R45 ;  /* 0x32a570601a2d7823 */ /* 0x000fe2000000012d */
[----:B------:R-:W1:Y:S01]  /*106b0*/  MUFU.EX2 R30, R30 ;  /* 0x0000001e001e7308 */ /* 0x000e620000000800 */
[C---:B------:R-:W-:Y:S01]  /*106c0*/  FFMA R31, -R20.reuse, 1.4426950216293334961, -R31 ;  /* 0x3fb8aa3b141f7823 */ /* 0x040fe2000000091f */
[----:B------:R-:W-:Y:S01]  /*106d0*/  SHF.L.U32 R13, R13, 0x17, RZ ;  /* 0x000000170d0d7819 */ /* 0x000fe200000006ff */
[----:B------:R-:W-:Y:S01]  /*106e0*/  IMAD.SHL.U32 R25, R25, 0x800000, RZ ;  /* 0x0080000019197824 */ /* 0x000fe200078e00ff */
[----:B------:R-:W-:Y:S01]  /*106f0*/  SHF.L.U32 R21, R21, 0x17, RZ ;  /* 0x0000001715157819 */ /* 0x000fe200000006ff */
[----:B------:R-:W-:Y:S01]  /*10700*/  FFMA R31, -R20, 1.925963033500011079e-08, R31 ;  /* 0x32a57060141f7823 */ /* 0x000fe2000000011f */
[-C--:B------:R-:W-:Y:S01]  /*10710*/  FFMA.SAT R20, -R24, R42.reuse, 0.5 ;  /* 0x3f00000018147423 */ /* 0x080fe2000000212a */
[----:B------:R-:W-:Y:S01]  /*10720*/  FFMA.SAT R42, -R35, R42, 0.5 ;  /* 0x3f000000232a7423 */ /* 0x000fe2000000212a */
[----:B------:R-:W-:Y:S01]  /*10730*/  MUFU.EX2 R34, R34 ;  /* 0x0000002200227308 */ /* 0x000fe20000000800 */
[----:B------:R-:W-:Y:S01]  /*10740*/  SHF.L.U32 R8, R8, 0x17, RZ ;  /* 0x0000001708087819 */ /* 0x000fe200000006ff */
[-C--:B------:R-:W-:Y:S01]  /*10750*/  FFMA.RM R29, R20, R44.reuse, 12582913 ;  /* 0x4b400001141d7423 */ /* 0x080fe2000000402c */
[----:B------:R-:W-:Y:S01]  /*10760*/  FFMA.RM R42, R42, R44, 12582913 ;  /* 0x4b4000012a2a7423 */ /* 0x000fe2000000402c */
[----:B------:R-:W-:Y:S01]  /*10770*/  FADD R20, R39, -12583039 ;  /* 0xcb40007f27147421 */ /* 0x000fe20000000000 */
[----:B------:R-:W-:Y:S01]  /*10780*/  SHF.L.U32 R11, R11, 0x17, RZ ;  /* 0x000000170b0b7819 */ /* 0x000fe200000006ff */
[----:B------:R-:W-:Y:S01]  /*10790*/  FADD R41, R29, -12583039 ;  /* 0xcb40007f1d297421 */ /* 0x000fe20000000000 */
[----:B------:R-:W-:Y:S01]  /*107a0*/  FADD R44, R42, -12583039 ;  /* 0xcb40007f2a2c7421 */ /* 0x000fe20000000000 */
[----:B------:R-:W-:Y:S01]  /*107b0*/  FFMA R40, -R33, 1.4426950216293334961, -R20 ;  /* 0x3fb8aa3b21287823 */ /* 0x000fe20000000914 */
[----:B------:R-:W2:Y:S01]  /*107c0*/  MUFU.EX2 R32, R32 ;  /* 0x0000002000207308 */ /* 0x000ea20000000800 */
[----:B------:R-:W-:Y:S01]  /*107d0*/  FFMA R41, -R24, 1.4426950216293334961, -R41 ;  /* 0x3fb8aa3b18297823 */ /* 0x000fe20000000929 */
[----:B------:R-:W-:Y:S01]  /*107e0*/  FFMA R44, -R35, 1.4426950216293334961, -R44 ;  /* 0x3fb8aa3b232c7823 */ /* 0x000fe2000000092c */
[----:B------:R-:W-:Y:S01]  /*107f0*/  FFMA R40, -R33, 1.925963033500011079e-08, R40 ;  /* 0x32a5706021287823 */ /* 0x000fe20000000128 */
[----:B------:R-:W-:Y:S01]  /*10800*/  SHF.L.U32 R10, R10, 0x17, RZ ;  /* 0x000000170a0a7819 */ /* 0x000fe200000006ff */
[----:B------:R-:W-:Y:S01]  /*10810*/  FFMA R41, -R24, 1.925963033500011079e-08, R41 ;  /* 0x32a5706018297823 */ /* 0x000fe20000000129 */
[----:B------:R-:W-:Y:S01]  /*10820*/  FFMA R24, R0, R3, 1 ;  /* 0x3f80000000187423 */ /* 0x000fe20000000003 */
[----:B------:R-:W-:Y:S01]  /*10830*/  FFMA R44, -R35, 1.925963033500011079e-08, R44 ;  /* 0x32a57060232c7823 */ /* 0x000fe2000000012c */
[----:B------:R3:W4:Y:S01]  /*10840*/  MUFU.EX2 R20, R31 ;  /* 0x0000001f00147308 */ /* 0x0007220000000800 */
[----:B------:R-:W-:Y:S01]  /*10850*/  SHF.L.U32 R14, R14, 0x17, RZ ;  /* 0x000000170e0e7819 */ /* 0x000fe200000006ff */
[----:B------:R-:W-:Y:S01]  /*10860*/  IMAD.SHL.U32 R29, R29, 0x800000, RZ ;  /* 0x008000001d1d7824 */ /* 0x000fe200078e00ff */
[----:B------:R-:W-:Y:S01]  /*10870*/  IADD3 R4, R24, 0x1800000, RZ ;  /* 0x0180000018047810 */ /* 0x000fe20007ffe0ff */
[----:B------:R-:W-:Y:S01]  /*10880*/  BSSY B1, `(.L_x_461) ;  /* 0x0000027000017945 */ /* 0x000fe20003800000 */
[----:B------:R-:W-:Y:S01]  /*10890*/  SHF.L.U32 R27, R27, 0x17, RZ ;  /* 0x000000171b1b7819 */ /* 0x000fe200000006ff */
[----:B-1----:R-:W-:Y:S01]  /*108a0*/  FFMA R35, R13, R30, 1 ;  /* 0x3f8000000d237423 */ /* 0x002fe2000000001e */
[----:B------:R-:W-:Y:S01]  /*108b0*/  LOP3.LUT R4, R4, 0x7f800000, RZ, 0xc0, !PT ;  /* 0x7f80000004047812 */ /* 0x000fe200078ec0ff */
[----:B------:R-:W1:Y:S01]  /*108c0*/  MUFU.EX2 R12, R12 ;  /* 0x0000000c000c7308 */ /* 0x000e620000000800 */
[----:B---3--:R-:W-:Y:S01]  /*108d0*/  FFMA R31, R5, R6, 1 ;  /* 0x3f800000051f7423 */ /* 0x008fe20000000006 */
[----:B------:R-:W-:Y:S01]  /*108e0*/  SHF.L.U32 R37, R37, 0x17, RZ ;  /* 0x0000001725257819 */ /* 0x000fe200000006ff */
[----:B--2---:R-:W-:Y:S01]  /*108f0*/  FFMA R25, R25, R32, 1 ;  /* 0x3f80000019197423 */ /* 0x004fe20000000020 */
[----:B------:R-:W-:Y:S01]  /*10900*/  ISETP.GT.U32.AND P1, PT, R4, 0x1ffffff, PT ;  /* 0x01ffffff0400780c */ /* 0x000fe20003f24070 */
[----:B------:R-:W-:Y:S01]  /*10910*/  FFMA R26, R8, R9, 1 ;  /* 0x3f800000081a7423 */ /* 0x000fe20000000009 */
[----:B------:R-:W-:Y:S01]  /*10920*/  SHF.L.U32 R39, R39, 0x17, RZ ;  /* 0x0000001727277819 */ /* 0x000fe200000006ff */
[----:B------:R-:W-:Y:S01]  /*10930*/  FFMA R30, R10, R15, 1 ;  /* 0x3f8000000a1e7423 */ /* 0x000fe2000000000f */
[----:B------:R-:W-:Y:S01]  /*10940*/  MUFU.EX2 R23, R23 ;  /* 0x0000001700177308 */ /* 0x000fe20000000800 */
[----:B------:R-:W-:Y:S01]  /*10950*/  SHF.L.U32 R43, R43, 0x17, RZ ;  /* 0x000000172b2b7819 */ /* 0x000fe200000006ff */
[----:B----4-:R-:W-:Y:S01]  /*10960*/  FFMA R37, R37, R20, 1 ;  /* 0x3f80000025257423 */ /* 0x010fe20000000014 */
[----:B------:R-:W-:-:S05]  /*10970*/  SHF.L.U32 R42, R42, 0x17, RZ ;  /* 0x000000172a2a7819 */ /* 0x000fca00000006ff */
[----:B------:R-:W2:Y:S01]  /*10980*/  MUFU.EX2 R36, R36 ;  /* 0x0000002400247308 */ /* 0x000ea20000000800 */
[----:B-1----:R-:W-:-:S07]  /*10990*/  FFMA R33, R11, R12, 1 ;  /* 0x3f8000000b217423 */ /* 0x002fce000000000c */
[----:B------:R-:W1:Y:S08]  /*109a0*/  MUFU.EX2 R40, R40 ;  /* 0x0000002800287308 */ /* 0x000e700000000800 */
[----:B------:R3:W4:Y:S01]  /*109b0*/  MUFU.EX2 R0, R41 ;  /* 0x0000002900007308 */ /* 0x0007220000000800 */
[----:B--2---:R-:W-:-:S07]  /*109c0*/  FFMA R32, R27, R36, 1 ;  /* 0x3f8000001b207423 */ /* 0x004fce0000000024 */
[----:B------:R-:W2:Y:S01]  /*109d0*/  MUFU.EX2 R6, R45 ;  /* 0x0000002d00067308 */ /* 0x000ea20000000800 */
[----:B---3--:R-:W-:Y:S01]  /*109e0*/  FFMA R41, R21, R34, 1 ;  /* 0x3f80000015297423 */ /* 0x008fe20000000022 */
[----:B------:R-:W-:Y:S01]  /*109f0*/  FFMA R34, R14, R23, 1 ;  /* 0x3f8000000e227423 */ /* 0x000fe20000000017 */
[----:B-1----:R-:W-:-:S05]  /*10a00*/  FFMA R40, R39, R40, 1 ;  /* 0x3f80000027287423 */ /* 0x002fca0000000028 */
[----:B------:R-:W1:Y:S01]  /*10a10*/  MUFU.EX2 R3, R44 ;  /* 0x0000002c00037308 */ /* 0x000e620000000800 */
[----:B----4-:R-:W-:Y:S01]  /*10a20*/  FFMA R29, R29, R0, 1 ;  /* 0x3f8000001d1d7423 */ /* 0x010fe20000000000 */
[----:B--2---:R-:W-:Y:S01]  /*10a30*/  FFMA R43, R43, R6, 1 ;  /* 0x3f8000002b2b7423 */ /* 0x004fe20000000006 */
[----:B-1----:R-:W-:Y:S01]  /*10a40*/  FFMA R42, R42, R3, 1 ;  /* 0x3f8000002a2a7423 */ /* 0x002fe20000000003 */
[----:B------:R-:W-:Y:S06]  /*10a50*/  @P1 BRA `(.L_x_462) ;  /* 0x0000000000141947 */ /* 0x000fec0003800000 */
[----:B------:R-:W-:Y:S02]  /*10a60*/  MOV R0, R24 ;  /* 0x0000001800007202 */ /* 0x000fe40000000f00 */
[----:B------:R-:W-:-:S07]  /*10a70*/  MOV R4, 0x10a90 ;  /* 0x00010a9000047802 */ /* 0x000fce0000000f00 */
[----:B------:R-:W-:Y:S05]  /*10a80*/  CALL.REL.NOINC `($__internal_0_$__cuda_sm20_rcp_rn_f32_slowpath) ;  /* 0x00000050009c7944 */ /* 0x000fea0003c00000 */
[----:B------:R-:W-:Y:S01]  /*10a90*/  MOV R11, R0 ;  /* 0x00000000000b7202 */ /* 0x000fe20000000f00 */
[----:B------:R-:W-:Y:S06]  /*10aa0*/  BRA `(.L_x_463) ;  /* 0x0000000000107947 */ /* 0x000fec0003800000 */
.L_x_462:
[----:B------:R-:W1:Y:S02]  /*10ab0*/  MUFU.RCP R11, R24 ;  /* 0x00000018000b7308 */ /* 0x000e640000001000 */
[----:B-1----:R-:W-:-:S04]  /*10ac0*/  FFMA R0, R24, R11, -1 ;  /* 0xbf80000018007423 */ /* 0x002fc8000000000b */
[----:B------:R-:W-:-:S04]  /*10ad0*/  FADD.FTZ R0, -R0, -RZ ;  /* 0x800000ff00007221 */ /* 0x000fc80000010100 */
[----:B------:R-:W-:-:S07]  /*10ae0*/  FFMA R11, R11, R0, R11 ;  /* 0x000000000b0b7223 */ /* 0x000fce000000000b */
.L_x_463:
[----:B------:R-:W-:Y:S05]  /*10af0*/  BSYNC B1 ;  /* 0x0000000000017941 */ /* 0x000fea0003800000 */
.L_x_461:
        /* <DEDUP_REMOVED lines=10> */
.L_x_465:
[----:B------:R-:W1:Y:S02]  /*10ba0*/  MUFU.RCP R12, R31 ;  /* 0x0000001f000c7308 */ /* 0x000e640000001000 */
[----:B-1----:R-:W-:-:S04]  /*10bb0*/  FFMA R0, R31, R12, -1 ;  /* 0xbf8000001f007423 */ /* 0x002fc8000000000c */
[----:B------:R-:W-:-:S04]  /*10bc0*/  FADD.FTZ R3, -R0, -RZ ;  /* 0x800000ff00037221 */ /* 0x000fc80000010100 */
[----:B------:R-:W-:-:S07]  /*10bd0*/  FFMA R12, R12, R3, R12 ;  /* 0x000000030c0c7223 */ /* 0x000fce000000000c */
.L_x_466:
[----:B------:R-:W-:Y:S05]  /*10be0*/  BSYNC B1 ;  /* 0x0000000000017941 */ /* 0x000fea0003800000 */
.L_x_464:
        /* <DEDUP_REMOVED lines=10> */
.L_x_468:
[----:B------:R-:W1:Y:S02]  /*10c90*/  MUFU.RCP R13, R26 ;  /* 0x0000001a000d7308 */ /* 0x000e640000001000 */
[----:B-1----:R-:W-:-:S04]  /*10ca0*/  FFMA R0, R26, R13, -1 ;  /* 0xbf8000001a007423 */ /* 0x002fc8000000000d */
[----:B------:R-:W-:-:S04]  /*10cb0*/  FADD.FTZ R0, -R0, -RZ ;  /* 0x800000ff00007221 */ /* 0x000fc80000010100 */
[----:B------:R-:W-:-:S07]  /*10cc0*/  FFMA R13, R13, R0, R13 ;  /* 0x000000000d0d7223 */ /* 0x000fce000000000d */
.L_x_469:
[----:B------:R-:W-:Y:S05]  /*10cd0*/  BSYNC B1 ;  /* 0x0000000000017941 */ /* 0x000fea0003800000 */
.L_x_467:
        /* <DEDUP_REMOVED lines=10> */
.L_x_471:
[----:B------:R-:W1:Y:S02]  /*10d80*/  MUFU.RCP R14, R33 ;  /* 0x00000021000e7308 */ /* 0x000e640000001000 */
[----:B-1----:R-:W-:-:S04]  /*10d90*/  FFMA R0, R33, R14, -1 ;  /* 0xbf80000021007423 */ /* 0x002fc8000000000e */
[----:B------:R-:W-:-:S04]  /*10da0*/  FADD.FTZ R3, -R0, -RZ ;  /* 0x800000ff00037221 */ /* 0x000fc80000010100 */
[----:B------:R-:W-:-:S07]  /*10db0*/  FFMA R14, R14, R3, R14 ;  /* 0x000000030e0e7223 */ /* 0x000fce000000000e */
.L_x_472:
[----:B------:R-:W-:Y:S05]  /*10dc0*/  BSYNC B1 ;  /* 0x0000000000017941 */ /* 0x000fea0003800000 */
.L_x_470:
        /* <DEDUP_REMOVED lines=10> */
.L_x_474:
[----:B------:R-:W1:Y:S02]  /*10e70*/  MUFU.RCP R15, R46 ;  /* 0x0000002e000f7308 */ /* 0x000e640000001000 */
[----:B-1----:R-:W-:-:S04]  /*10e80*/  FFMA R0, R46, R15, -1 ;  /* 0xbf8000002e007423 */ /* 0x002fc8000000000f */
[----:B------:R-:W-:-:S04]  /*10e90*/  FADD.FTZ R0, -R0, -RZ ;  /* 0x800000ff00007221 */ /* 0x000fc80000010100 */
[----:B------:R-:W-:-:S07]  /*10ea0*/  FFMA R15, R15, R0, R15 ;  /* 0x000000000f0f7223 */ /* 0x000fce000000000f */
.L_x_475:
[----:B------:R-:W-:Y:S05]  /*10eb0*/  BSYNC B1 ;  /* 0x0000000000017941 */ /* 0x000fea0003800000 */
.L_x_473:
        /* <DEDUP_REMOVED lines=10> */
.L_x_477:
[----:B------:R-:W1:Y:S02]  /*10f60*/  MUFU.RCP R20, R35 ;  /* 0x0000002300147308 */ /* 0x000e640000001000 */
[----:B-1----:R-:W-:-:S04]  /*10f70*/  FFMA R0, R35, R20, -1 ;  /* 0xbf80000023007423 */ /* 0x002fc80000000014 */
[----:B------:R-:W-:-:S04]  /*10f80*/  FADD.FTZ R3, -R0, -RZ ;  /* 0x800000ff00037221 */ /* 0x000fc80000010100 */
[----:B------:R-:W-:-:S07]  /*10f90*/  FFMA R20, R20, R3, R20 ;  /* 0x0000000314147223 */ /* 0x000fce0000000014 */
.L_x_478:
[----:B------:R-:W-:Y:S05]  /*10fa0*/  BSYNC B1 ;  /* 0x0000000000017941 */ /* 0x000fea0003800000 */
.L_x_476:
        /* <DEDUP_REMOVED lines=10> */
.L_x_480:
[----:B------:R-:W1:Y:S02]  /*11050*/  MUFU.RCP R21, R30 ;  /* 0x0000001e00157308 */ /* 0x000e640000001000 */
[----:B-1----:R-:W-:-:S04]  /*11060*/  FFMA R0, R30, R21, -1 ;  /* 0xbf8000001e007423 */ /* 0x002fc80000000015 */
[----:B------:R-:W-:-:S04]  /*11070*/  FADD.FTZ R0, -R0, -RZ ;  /* 0x800000ff00007221 */ /* 0x000fc80000010100 */
[----:B------:R-:W-:-:S07]  /*11080*/  FFMA R21, R21, R0, R21 ;  /* 0x0000000015157223 */ /* 0x000fce0000000015 */
.L_x_481:
[----:B------:R-:W-:Y:S05]  /*11090*/  BSYNC B1 ;  /* 0x0000000000017941 */ /* 0x000fea0003800000 */
.L_x_479:
        /* <DEDUP_REMOVED lines=10> */
.L_x_483:
[----:B------:R-:W1:Y:S02]  /*11140*/  MUFU.RCP R24, R41 ;  /* 0x0000002900187308 */ /* 0x000e640000001000 */
[----:B-1----:R-:W-:-:S04]  /*11150*/  FFMA R0, R41, R24, -1 ;  /* 0xbf80000029007423 */ /* 0x002fc80000000018 */
[----:B------:R-:W-:-:S04]  /*11160*/  FADD.FTZ R3, -R0, -RZ ;  /* 0x800000ff00037221 */ /* 0x000fc80000010100 */
[----:B------:R-:W-:-:S07]  /*11170*/  FFMA R24, R24, R3, R24 ;  /* 0x0000000318187223 */ /* 0x000fce0000000018 */
.L_x_484:
[----:B------:R-:W-:Y:S05]  /*11180*/  BSYNC B1 ;  /* 0x0000000000017941 */ /* 0x000fea0003800000 */
.L_x_482:
        /* <DEDUP_REMOVED lines=10> */
.L_x_486:
[----:B------:R-:W1:Y:S02]  /*11230*/  MUFU.RCP R23, R34 ;  /* 0x0000002200177308 */ /* 0x000e640000001000 */
[----:B-1----:R-:W-:-:S04]  /*11240*/  FFMA R0, R34, R23, -1 ;  /* 0xbf80000022007423 */ /* 0x002fc80000000017 */
[----:B------:R-:W-:-:S04]  /*11250*/  FADD.FTZ R0, -R0, -RZ ;  /* 0x800000ff00007221 */ /* 0x000fc80000010100 */
[----:B------:R-:W-:-:S07]  /*11260*/  FFMA R23, R23, R0, R23 ;  /* 0x0000000017177223 */ /* 0x000fce0000000017 */
.L_x_487:
[----:B------:R-:W-:Y:S05]  /*11270*/  BSYNC B1 ;  /* 0x0000000000017941 */ /* 0x000fea0003800000 */
.L_x_485:
        /* <DEDUP_REMOVED lines=10> */
.L_x_489:
[----:B------:R-:W1:Y:S02]  /*11320*/  MUFU.RCP R26, R25 ;  /* 0x00000019001a7308 */ /* 0x000e640000001000 */
[----:B-1----:R-:W-:-:S04]  /*11330*/  FFMA R0, R25, R26, -1 ;  /* 0xbf80000019007423 */ /* 0x002fc8000000001a */
[----:B------:R-:W-:-:S04]  /*11340*/  FADD.FTZ R3, -R0, -RZ ;  /* 0x800000ff00037221 */ /* 0x000fc80000010100 */
[----:B------:R-:W-:-:S07]  /*11350*/  FFMA R26, R26, R3, R26 ;  /* 0x000000031a1a7223 */ /* 0x000fce000000001a */
.L_x_490:
[----:B------:R-:W-:Y:S05]  /*11360*/  BSYNC B1 ;  /* 0x0000000000017941 */ /* 0x000fea0003800000 */
.L_x_488:
        /* <DEDUP_REMOVED lines=10> */
.L_x_492:
[----:B------:R-:W1:Y:S02]  /*11410*/  MUFU.RCP R25, R32 ;  /* 0x0000002000197308 */ /* 0x000e640000001000 */
[----:B-1----:R-:W-:-:S04]  /*11420*/  FFMA R0, R32, R25, -1 ;  /* 0xbf80000020007423 */ /* 0x002fc80000000019 */
[----:B------:R-:W-:-:S04]  /*11430*/  FADD.FTZ R0, -R0, -RZ ;  /* 0x800000ff00007221 */ /* 0x000fc80000010100 */
[----:B------:R-:W-:-:S07]  /*11440*/  FFMA R25, R25, R0, R25 ;  /* 0x0000000019197223 */ /* 0x000fce0000000019 */
.L_x_493:
[----:B------:R-:W-:Y:S05]  /*11450*/  BSYNC B1 ;  /* 0x0000000000017941 */ /* 0x000fea0003800000 */
.L_x_491:
        /* <DEDUP_REMOVED lines=10> */
.L_x_495:
[----:B------:R-:W1:Y:S02]  /*11500*/  MUFU.RCP R30, R37 ;  /* 0x00000025001e7308 */ /* 0x000e640000001000 */
[----:B-1----:R-:W-:-:S04]  /*11510*/  FFMA R0, R37, R30, -1 ;  /* 0xbf80000025007423 */ /* 0x002fc8000000001e */
[----:B------:R-:W-:-:S04]  /*11520*/  FADD.FTZ R3, -R0, -RZ ;  /* 0x800000ff00037221 */ /* 0x000fc80000010100 */
[----:B------:R-:W-:-:S07]  /*11530*/  FFMA R30, R30, R3, R30 ;  /* 0x000000031e1e7223 */ /* 0x000fce000000001e */
.L_x_496:
[----:B------:R-:W-:Y:S05]  /*11540*/  BSYNC B1 ;  /* 0x0000000000017941 */ /* 0x000fea0003800000 */
.L_x_494:
        /* <DEDUP_REMOVED lines=10> */
.L_x_498:
[----:B------:R-:W1:Y:S02]  /*115f0*/  MUFU.RCP R27, R40 ;  /* 0x00000028001b7308 */ /* 0x000e640000001000 */
[----:B-1----:R-:W-:-:S04]  /*11600*/  FFMA R0, R40, R27, -1 ;  /* 0xbf80000028007423 */ /* 0x002fc8000000001b */
[----:B------:R-:W-:-:S04]  /*11610*/  FADD.FTZ R0, -R0, -RZ ;  /* 0x800000ff00007221 */ /* 0x000fc80000010100 */
[----:B------:R-:W-:-:S07]  /*11620*/  FFMA R27, R27, R0, R27 ;  /* 0x000000001b1b7223 */ /* 0x000fce000000001b */
.L_x_499:
[----:B------:R-:W-:Y:S05]  /*11630*/  BSYNC B1 ;  /* 0x0000000000017941 */ /* 0x000fea0003800000 */
.L_x_497:
        /* <DEDUP_REMOVED lines=10> */
.L_x_501:
[----:B------:R-:W1:Y:S02]  /*116e0*/  MUFU.RCP R32, R29 ;  /* 0x0000001d00207308 */ /* 0x000e640000001000 */
[----:B-1----:R-:W-:-:S04]  /*116f0*/  FFMA R0, R29, R32, -1 ;  /* 0xbf8000001d007423 */ /* 0x002fc80000000020 */
[----:B------:R-:W-:-:S04]  /*11700*/  FADD.FTZ R3, -R0, -RZ ;  /* 0x800000ff00037221 */ /* 0x000fc80000010100 */
[----:B------:R-:W-:-:S07]  /*11710*/  FFMA R32, R32, R3, R32 ;  /* 0x0000000320207223 */ /* 0x000fce0000000020 */
.L_x_502:
[----:B------:R-:W-:Y:S05]  /*11720*/  BSYNC B1 ;  /* 0x0000000000017941 */ /* 0x000fea0003800000 */
.L_x_500:
        /* <DEDUP_REMOVED lines=10> */
.L_x_504:
[----:B------:R-:W1:Y:S02]  /*117d0*/  MUFU.RCP R29, R42 ;  /* 0x0000002a001d7308 */ /* 0x000e640000001000 */
[----:B-1----:R-:W-:-:S04]  /*117e0*/  FFMA R0, R42, R29, -1 ;  /* 0xbf8000002a007423 */ /* 0x002fc8000000001d */
[----:B------:R-:W-:-:S04]  /*117f0*/  FADD.FTZ R0, -R0, -RZ ;  /* 0x800000ff00007221 */ /* 0x000fc80000010100 */
[----:B------:R-:W-:-:S07]  /*11800*/  FFMA R29, R29, R0, R29 ;  /* 0x000000001d1d7223 */ /* 0x000fce000000001d */
.L_x_505:
[----:B------:R-:W-:Y:S05]  /*11810*/  BSYNC B1 ;  /* 0x0000000000017941 */ /* 0x000fea0003800000 */
.L_x_503:
        /* <DEDUP_REMOVED lines=8> */
.L_x_506:
[----:B------:R-:W1:Y:S02]  /*118a0*/  MUFU.RCP R0, R43 ;  /* 0x0000002b00007308 */ /* 0x000e640000001000 */
[----:B-1----:R-:W-:-:S04]  /*118b0*/  FFMA R3, R43, R0, -1 ;  /* 0xbf8000002b037423 */ /* 0x002fc80000000000 */
[----:B------:R-:W-:-:S04]  /*118c0*/  FADD.FTZ R3, -R3, -RZ ;  /* 0x800000ff03037221 */ /* 0x000fc80000010100 */
[----:B------:R-:W-:-:S07]  /*118d0*/  FFMA R0, R0, R3, R0 ;  /* 0x0000000300007223 */ /* 0x000fce0000000000 */
.L_x_507:
        /* <DEDUP_REMOVED lines=29> */
.L_x_509:
[----:B------:R-:W-:Y:S05]  /*11ab0*/  BSYNC B0 ;  /* 0x0000000000007941 */ /* 0x000fea0003800000 */
.L_x_508:
[----:B------:R-:W-:Y:S06]  /*11ac0*/  BAR.SYNC.DEFER_BLOCKING 0x1, 0x100 ;  /* 0x0044000000007b1d */ /* 0x000fec0000010000 */
[----:B------:R-:W-:Y:S04]  /*11ad0*/  BSSY B0, `(.L_x_510) ;  /* 0x0000009000007945 */ /* 0x000fe80003800000 */
[----:B------:R-:W-:Y:S05]  /*11ae0*/  @P0 BRA `(.L_x_511) ;  /* 0x00000000001c0947 */ /* 0x000fea0003800000 */
[----:B------:R-:W-:-:S13]  /*11af0*/  ISETP.NE.AND P0, PT, R160, 0x3, PT ;  /* 0x00000003a000780c */ /* 0x000fda0003f05270 */
[----:B------:R-:W-:Y:S05]  /*11b00*/  @!P0 BRA `(.L_x_512) ;  /* 0x0000000000048947 */ /* 0x000fea0003800000 */
[----:B------:R-:W-:Y:S01]  /*11b10*/  BPT.TRAP 0x1 ;  /* 0x000000040000795c */ /* 0x000fe20000300000 */
.L_x_512:
[----:B------:R-:W-:-:S04]  /*11b20*/  ULEA UR4, UR36, UR45, 0x3 ;  /* 0x0000002d24047291 */ /* 0x000fc8000f8e183f */
[----:B------:R-:W-:-:S04]  /*11b30*/  UIADD3 UR4, UR4, 0x60, URZ ;  /* 0x0000006004047890 */ /* 0x000fc8000fffe03f */
[----:B------:R-:W-:-:S09]  /*11b40*/  UPRMT UR4, UR50, 0x654, UR4 ;  /* 0x0000065432047896 */ /* 0x000fd20008000004 */
[----:B------:R-:W-:Y:S03]  /*11b50*/  SYNCS.ARRIVE.TRANS64.RED.A1T0 RZ, [UR4], RZ ;  /* 0x000000ffffff79a7 */ /* 0x000fe60008100404 */
.L_x_511:
[----:B------:R-:W-:Y:S05]  /*11b60*/  BSYNC B0 ;  /* 0x0000000000007941 */ /* 0x000fea0003800000 */
.L_x_510:
[----:B------:R-:W-:Y:S01]  /*11b70*/  IADD3 R2, P0, R2, UR46, RZ ;  /* 0x0000002e02027c10 */ /* 0x000fe2000ff1e0ff */
[----:B------:R-:W-:Y:S01]  /*11b80*/  ULDC.64 UR4, c[0x0][0x8f8] ;  /* 0x00023e0000047ab9 */ /* 0x000fe20000000a00 */
[----:B------:R-:W-:Y:S01]  /*11b90*/  UIADD3 UR36, UR36, 0x1, URZ ;  /* 0x0000000124247890 */ /* 0x000fe2000fffe03f */
[----:B------:R-:W-:Y:S01]  /*11ba0*/  PRMT R0, RZ, 0x7610, R0 ;  /* 0x00007610ff007816 */ /* 0x000fe20000000000 */
[----:B------:R-:W-:Y:S01]  /*11bb0*/  UMOV UR55, 0xffffffff ;  /* 0xffffffff00377882 */ /* 0x000fe20000000000 */
[----:B------:R-:W-:Y:S01]  /*11bc0*/  IADD3.X R16, R16, UR38, RZ, P0, !PT ;  /* 0x0000002610107c10 */ /* 0x000fe200087fe4ff */
[----:B------:R-:W-:Y:S01]  /*11bd0*/  UISETP.NE.AND UP0, UPT, UR36, 0x4, UPT ;  /* 0x000000042400788c */ /* 0x000fe2000bf05270 */
[----:B------:R-:W-:Y:S01]  /*11be0*/  ISETP.GE.U32.AND P0, PT, R2, UR4, PT ;  /* 0x0000000402007c0c */ /* 0x000fe2000bf06070 */
[----:B------:R-:W-:Y:S01]  /*11bf0*/  IMAD.MOV.U32 R159, RZ, RZ, -0x1 ;  /* 0xffffffffff9f7424 */ /* 0x000fe200078e00ff */
[----:B------:R-:W-:Y:S01]  /*11c00*/  MOV R23, 0xffffffff ;  /* 0xffffffff00177802 */ /* 0x000fe20000000f00 */
[----:B------:R-:W-:Y:S01]  /*11c10*/  USEL UR36, UR36, URZ, UP0 ;  /* 0x0000003f24247287 */ /* 0x000fe20008000000 */
[----:B------:R-:W-:-:S13]  /*11c20*/  ISETP.GE.U32.AND.EX P0, PT, R16, UR5, PT, P0 ;  /* 0x0000000510007c0c */ /* 0x000fda000bf06100 */
[----:B------:R-:W-:Y:S05]  /*11c30*/  @P0 BRA `(.L_x_513) ;  /* 0x00000004006c0947 */ /* 0x000fea0003800000 */
[----:B-1----:R-:W1:Y:S01]  /*11c40*/  S2R R12, SR_CTAID.X ;  /* 0x00000000000c7919 */ /* 0x002e620000002500 */
[----:B------:R-:W2:Y:S01]  /*11c50*/  LDC.64 R10, c[0x0][0x8d0] ;  /* 0x00023400ff0a7b82 */ /* 0x000ea20000000a00 */
[----:B------:R-:W-:Y:S01]  /*11c60*/  ULDC UR4, c[0x0][0x150] ;  /* 0x0000540000047ab9 */ /* 0x000fe20000000800 */
[----:B------:R-:W-:Y:S01]  /*11c70*/  MOV R8, R2 ;  /* 0x0000000200087202 */ /* 0x000fe20000000f00 */
[----:B------:R-:W3:Y:S01]  /*11c80*/  S2R R24, SR_CTAID.Y ;  /* 0x0000000000187919 */ /* 0x000ee20000002600 */
[----:B------:R-:W-:-:S04]  /*11c90*/  MOV R9, R16 ;  /* 0x0000001000097202 */ /* 0x000fc80000000f00 */
[----:B------:R-:W4:Y:S08]  /*11ca0*/  LDC R25, c[0x0][0x144] ;  /* 0x00005100ff197b82 */ /* 0x000f300000000800 */
[----:B------:R-:W3:Y:S08]  /*11cb0*/  LDC R0, c[0x0][0x8d8] ;  /* 0x00023600ff007b82 */ /* 0x000ef00000000800 */
[----:B------:R-:W3:Y:S01]  /*11cc0*/  LDC.64 R14, c[0x0][0x8c8] ;  /* 0x00023200ff0e7b82 */ /* 0x000ee20000000a00 */
[----:B--2---:R-:W-:-:S04]  /*11cd0*/  ISETP.NE.U32.AND P0, PT, R10, RZ, PT ;  /* 0x000000ff0a00720c */ /* 0x004fc80003f05070 */
[----:B------:R-:W-:Y:S02]  /*11ce0*/  ISETP.NE.AND.EX P0, PT, R11, RZ, PT, P0 ;  /* 0x000000ff0b00720c */ /* 0x000fe40003f05300 */
[----:B-1----:R-:W-:-:S05]  /*11cf0*/  I2FP.F32.U32 R3, R12 ;  /* 0x0000000c00037245 */ /* 0x002fca0000201000 */
[----:B------:R-:W-:-:S04]  /*11d00*/  FMUL R3, R3, UR4 ;  /* 0x0000000403037c20 */ /* 0x000fc80008400000 */
[----:B------:R1:W2:Y:S02]  /*11d10*/  F2I.U32.TRUNC.NTZ R23, R3 ;  /* 0x0000000300177305 */ /* 0x0002a4000020f000 */
[----:B----4-:R-:W-:Y:S05]  /*11d20*/  @!P0 BRA `(.L_x_514) ;  /* 0x0000000000288947 */ /* 0x010fea0003800000 */
[----:B-1----:R-:W1:Y:S02]  /*11d30*/  LDC R3, c[0x0][0x8dc] ;  /* 0x00023700ff037b82 */ /* 0x002e640000000800 */
[----:B-1----:R-:W-:-:S04]  /*11d40*/  IADD3 R3, P0, R2, R3, RZ ;  /* 0x0000000302037210 */ /* 0x002fc80007f1e0ff */
[----:B------:R-:W-:-:S05]  /*11d50*/  IADD3.X R13, RZ, R16, RZ, P0, !PT ;  /* 0x00000010ff0d7210 */ /* 0x000fca00007fe4ff */
[----:B------:R-:W-:-:S04]  /*11d60*/  IMAD.WIDE.U32 R4, R13, R10, RZ ;  /* 0x0000000a0d047225 */ /* 0x000fc800078e00ff */
[----:B------:R-:W-:-:S04]  /*11d70*/  IMAD.WIDE.U32 R6, P0, R3, R11, R4 ;  /* 0x0000000b03067225 */ /* 0x000fc80007800004 */
[----:B------:R-:W-:Y:S01]  /*11d80*/  IMAD.WIDE.U32 R4, R3, R10, RZ ;  /* 0x0000000a03047225 */ /* 0x000fe200078e00ff */
[----:B------:R-:W-:-:S03]  /*11d90*/  IADD3.X R9, RZ, RZ, RZ, P0, !PT ;  /* 0x000000ffff097210 */ /* 0x000fc600007fe4ff */
[----:B------:R-:W-:Y:S01]  /*11da0*/  IMAD.MOV.U32 R8, RZ, RZ, R7 ;  /* 0x000000ffff087224 */ /* 0x000fe200078e0007 */
[----:B------:R-:W-:-:S05]  /*11db0*/  IADD3 RZ, P0, R5, R6, RZ ;  /* 0x0000000605ff7210 */ /* 0x000fca0007f1e0ff */
[----:B------:R-:W-:-:S08]  /*11dc0*/  IMAD.WIDE.U32.X R8, R13, R11, R8, P0 ;  /* 0x0000000b0d087225 */ /* 0x000fd000000e0408 */
.L_x_514:
[-CC-:B---3--:R-:W-:Y:S01]  /*11dd0*/  SHF.R.U64 R31, R8, R0.reuse, R9.reuse ;  /* 0x00000000081f7219 */ /* 0x188fe20000001209 */
[----:B------:R-:W3:Y:S01]  /*11de0*/  LDC.64 R20, c[0x0][0x8e8] ;  /* 0x00023a00ff147b82 */ /* 0x000ee20000000a00 */
[----:B------:R-:W-:Y:S01]  /*11df0*/  SHF.R.U32.HI R0, RZ, R0, R9 ;  /* 0x00000000ff007219 */ /* 0x000fe20000011609 */
[----:B------:R-:W-:Y:S01]  /*11e00*/  ULDC UR4, c[0x0][0x154] ;  /* 0x0000550000047ab9 */ /* 0x000fe20000000800 */
[----:B------:R-:W-:Y:S02]  /*11e10*/  IADD3 R7, P0, RZ, -R31, RZ ;  /* 0x8000001fff077210 */ /* 0x000fe40007f1e0ff */
[----:B--2---:R-:W-:Y:S02]  /*11e20*/  IADD3 R23, -R23, RZ, RZ ;  /* 0x000000ff17177210 */ /* 0x004fe40007ffe1ff */
[----:B-1----:R-:W-:Y:S01]  /*11e30*/  IADD3.X R3, RZ, ~R0, RZ, P0, !PT ;  /* 0x80000000ff037210 */ /* 0x002fe200007fe4ff */
[----:B------:R-:W1:Y:S02]  /*11e40*/  LDC R6, c[0x0][0x8c0] ;  /* 0x00023000ff067b82 */ /* 0x000e640000000800 */
[----:B------:R-:W-:-:S02]  /*11e50*/  IMAD R26, R25, R23, R12 ;  /* 0x00000017191a7224 */ /* 0x000fc400078e020c */
[----:B------:R-:W-:Y:S01]  /*11e60*/  IMAD R0, R3, R14, RZ ;  /* 0x0000000e03007224 */ /* 0x000fe200078e02ff */
[----:B------:R-:W-:-:S03]  /*11e70*/  MOV R3, R16 ;  /* 0x0000001000037202 */ /* 0x000fc60000000f00 */
[----:B------:R-:W2:Y:S01]  /*11e80*/  LDC R8, c[0x0][0x8b0] ;  /* 0x00022c00ff087b82 */ /* 0x000ea20000000800 */
[----:B------:R-:W-:-:S04]  /*11e90*/  IMAD.WIDE.U32 R4, R7, R14, R2 ;  /* 0x0000000e07047225 */ /* 0x000fc800078e0002 */
[----:B------:R-:W-:Y:S01]  /*11ea0*/  IMAD R3, R7, R15, R0 ;  /* 0x0000000f07037224 */ /* 0x000fe200078e0200 */
[----:B------:R-:W-:Y:S02]  /*11eb0*/  I2FP.F32.U32 R0, R24 ;  /* 0x0000001800007245 */ /* 0x000fe40000201000 */
[----:B------:R-:W4:Y:S01]  /*11ec0*/  LDC R28, c[0x0][0x900] ;  /* 0x00024000ff1c7b82 */ /* 0x000f220000000800 */
[----:B---3--:R-:W-:Y:S02]  /*11ed0*/  ISETP.NE.U32.AND P0, PT, R20, RZ, PT ;  /* 0x000000ff1400720c */ /* 0x008fe40003f05070 */
[----:B------:R-:W-:Y:S01]  /*11ee0*/  IADD3 R3, R5, R3, RZ ;  /* 0x0000000305037210 */ /* 0x000fe20007ffe0ff */
[----:B------:R-:W-:Y:S01]  /*11ef0*/  FMUL R0, R0, UR4 ;  /* 0x0000000400007c20 */ /* 0x000fe20008400000 */
[----:B------:R-:W-:Y:S01]  /*11f00*/  ISETP.NE.AND.EX P0, PT, R21, RZ, PT, P0 ;  /* 0x000000ff1500720c */ /* 0x000fe20003f05300 */
[----:B------:R-:W-:Y:S01]  /*11f10*/  IMAD.MOV.U32 R5, RZ, RZ, -0x1 ;  /* 0xffffffffff057424 */ /* 0x000fe200078e00ff */
[----:B------:R-:W-:Y:S01]  /*11f20*/  MOV R7, 0x1 ;  /* 0x0000000100077802 */ /* 0x000fe20000000f00 */
[----:B------:R-:W3:Y:S01]  /*11f30*/  LDC R15, c[0x0][0x148] ;  /* 0x00005200ff0f7b82 */ /* 0x000ee20000000800 */
[-CC-:B-1----:R-:W-:Y:S01]  /*11f40*/  SHF.R.U64 R12, R4, R6.reuse, R3.reuse ;  /* 0x00000006040c7219 */ /* 0x182fe20000001203 */
[----:B------:R1:W1:Y:S01]  /*11f50*/  F2I.U32.TRUNC.NTZ R13, R0 ;  /* 0x00000000000d7305 */ /* 0x000262000020f000 */
[----:B------:R-:W-:-:S05]  /*11f60*/  SHF.R.U32.HI R3, RZ, R6, R3 ;  /* 0x00000006ff037219 */ /* 0x000fca0000011603 */
[----:B------:R-:W1:Y:S01]  /*11f70*/  LDC R25, c[0x0][0x8a8] ;  /* 0x00022a00ff197b82 */ /* 0x000e620000000800 */
[-CC-:B--2---:R-:W-:Y:S02]  /*11f80*/  SHF.R.U64 R10, R12, R8.reuse, R3.reuse ;  /* 0x000000080c0a7219 */ /* 0x184fe40000001203 */
[----:B------:R-:W-:-:S05]  /*11f90*/  SHF.R.U32.HI R3, RZ, R8, R3 ;  /* 0x00000008ff037219 */ /* 0x000fca0000011603 */
[----:B------:R-:W2:Y:S01]  /*11fa0*/  LDC R27, c[0x0][0x8f0] ;  /* 0x00023c00ff1b7b82 */ /* 0x000ea20000000800 */
[-C--:B----4-:R-:W-:Y:S02]  /*11fb0*/  SHF.L.U32 R4, R5, R28.reuse, RZ ;  /* 0x0000001c05047219 */ /* 0x090fe400000006ff */
[-CC-:B------:R-:W-:Y:S02]  /*11fc0*/  SHF.R.U64 R14, R10, R28.reuse, R3.reuse ;  /* 0x0000001c0a0e7219 */ /* 0x180fe40000001203 */
[----:B------:R-:W-:Y:S02]  /*11fd0*/  SHF.R.U32.HI R5, RZ, R28, R3 ;  /* 0x0000001cff057219 */ /* 0x000fe40000011603 */
[----:B------:R-:W-:Y:S01]  /*11fe0*/  LOP3.LUT R23, RZ, R4, RZ, 0x33, !PT ;  /* 0x00000004ff177212 */ /* 0x000fe200078e33ff */
[----:B------:R-:W4:Y:S01]  /*11ff0*/  LDC R29, c[0x0][0x8e0] ;  /* 0x00023800ff1d7b82 */ /* 0x000f220000000800 */
[----:B------:R-:W-:Y:S02]  /*12000*/  SHF.L.U32 R28, R7, R28, RZ ;  /* 0x0000001c071c7219 */ /* 0x000fe400000006ff */
[----:B------:R-:W-:-:S05]  /*12010*/  MOV R4, R14 ;  /* 0x0000000e00047202 */ /* 0x000fca0000000f00 */
        /* <DEDUP_REMOVED lines=12> */
.L_x_515:
[----:B------:R-:W-:Y:S02]  /*120e0*/  ISETP.NE.AND P0, PT, R22, 0x1, PT ;  /* 0x000000011600780c */ /* 0x000fe40003f05270 */
[----:B-12---:R-:W-:Y:S02]  /*120f0*/  SHF.R.U64 R0, R4, R27, R5 ;  /* 0x0000001b04007219 */ /* 0x006fe40000001205 */
[----:B------:R-:W-:Y:S02]  /*12100*/  LOP3.LUT R23, R10, R23, RZ, 0xc0, !PT ;  /* 0x000000170a177212 */ /* 0x000fe400078ec0ff */
[----:B------:R-:W-:Y:S02]  /*12110*/  IADD3 R13, -R13, RZ, RZ ;  /* 0x000000ff0d0d7210 */ /* 0x000fe40007ffe1ff */
[----:B------:R-:W-:Y:S01]  /*12120*/  IADD3 R5, R25, -0x1, RZ ;  /* 0xffffffff19057810 */ /* 0x000fe20007ffe0ff */
[----:B------:R-:W-:Y:S01]  /*12130*/  IMAD R23, R28, R0, R23 ;  /* 0x000000001c177224 */ /* 0x000fe200078e0217 */
[----:B------:R-:W-:-:S02]  /*12140*/  IADD3 R3, -R0, RZ, RZ ;  /* 0x000000ff00037210 */ /* 0x000fc40007ffe1ff */
[----:B------:R-:W-:Y:S01]  /*12150*/  LOP3.LUT R5, R12, R5, RZ, 0xc0, !PT ;  /* 0x000000050c057212 */ /* 0x000fe200078ec0ff */
[----:B---3--:R-:W-:Y:S01]  /*12160*/  @P0 IMAD R26, R15, R13, R24 ;  /* 0x0000000d0f1a0224 */ /* 0x008fe200078e0218 */
[----:B------:R-:W-:Y:S01]  /*12170*/  R2UR UR55, R31 ;  /* 0x000000001f3772ca */ /* 0x000fe200000e0000 */
[----:B----4-:R-:W-:Y:S01]  /*12180*/  IMAD R0, R3, R29, R14 ;  /* 0x0000001d03007224 */ /* 0x010fe200078e020e */
[----:B------:R-:W-:Y:S01]  /*12190*/  MOV R3, 0x1 ;  /* 0x0000000100037802 */ /* 0x000fe20000000f00 */
[----:B------:R-:W-:Y:S02]  /*121a0*/  IMAD R23, R23, R30, R26 ;  /* 0x0000001e17177224 */ /* 0x000fe400078e021a */
[----:B------:R-:W-:-:S05]  /*121b0*/  IMAD R0, R0, R25, R5 ;  /* 0x0000001900007224 */ /* 0x000fca00078e0205 */
[----:B------:R-:W-:Y:S02]  /*121c0*/  SEL R159, R0, R23, !P0 ;  /* 0x00000017009f7207 */ /* 0x000fe40004000000 */
[----:B------:R-:W-:Y:S02]  /*121d0*/  SEL R23, R23, R0, !P0 ;  /* 0x0000000017177207 */ /* 0x000fe40004000000 */
[----:B------:R-:W-:-:S07]  /*121e0*/  PRMT R0, R3, 0x7610, R0 ;  /* 0x0000761003007816 */ /* 0x000fce0000000000 */
.L_x_513:
[----:B------:R-:W-:Y:S01]  /*121f0*/  UIADD3 UR43, UR44, UR43, URZ ;  /* 0x0000002b2c2b7290 */ /* 0x000fe2000fffe03f */
[----:B------:R-:W-:Y:S01]  /*12200*/  LOP3.LUT P0, RZ, R0, 0xff, RZ, 0xc0, !PT ;  /* 0x000000ff00ff7812 */ /* 0x000fe2000780c0ff */
[----:B------:R-:W-:Y:S02]  /*12210*/  UIADD3 UR39, UR39, 0x8, URZ ;  /* 0x0000000827277890 */ /* 0x000fe4000fffe03f */
[----:B------:R-:W-:Y:S02]  /*12220*/  USHF.R.U32.HI UR4, URZ, 0x2, UR43 ;  /* 0x000000023f047899 */ /* 0x000fe4000801162b */
[----:B------:R-:W-:Y:S02]  /*12230*/  UISETP.GT.U32.AND UP0, UPT, UR43, 0x3, UPT ;  /* 0x000000032b00788c */ /* 0x000fe4000bf04070 */
[----:B------:R-:W-:Y:S02]  /*12240*/  ULOP3.LUT UR4, UR4, 0x1, URZ, 0xc0, !UPT ;  /* 0x0000000104047892 */ /* 0x000fe4000f8ec03f */
[----:B------:R-:W-:-:S02]  /*12250*/  UISETP.LT.U32.AND UP1, UPT, UR44, 0x4, UP0 ;  /* 0x000000042c00788c */ /* 0x000fc40008721070 */
[----:B------:R-:W-:Y:S02]  /*12260*/  UISETP.NE.U32.AND UP2, UPT, UR4, 0x1, UPT ;  /* 0x000000010400788c */ /* 0x000fe4000bf45070 */
[----:B------:R-:W-:Y:S02]  /*12270*/  USEL UR5, URZ, 0x1, !UP1 ;  /* 0x000000013f057887 */ /* 0x000fe4000c800000 */
[----:B------:R-:W-:Y:S02]  /*12280*/  UISETP.GT.U32.AND UP0, UPT, UR44, 0x3, !UP2 ;  /* 0x000000032c00788c */ /* 0x000fe4000d704070 */
[----:B------:R-:W-:Y:S02]  /*12290*/  ULOP3.LUT UR43, UR43, 0x3, URZ, 0xc0, !UPT ;  /* 0x000000032b2b7892 */ /* 0x000fe4000f8ec03f */
[----:B------:R-:W-:-:S04]  /*122a0*/  USEL UR4, URZ, 0x1, !UP0 ;  /* 0x000000013f047887 */ /* 0x000fc8000c000000 */
[----:B------:R-:W-:Y:S01]  /*122b0*/  ULOP3.LUT UR42, UR4, UR42, UR5, 0x96, !UPT ;  /* 0x0000002a042a7292 */ /* 0x000fe2000f8e9605 */
[----:B------:R-:W-:Y:S11]  /*122c0*/  @P0 BRA `(.L_x_516) ;  /* 0xfffffef4000c0947 */ /* 0x000ff6000383ffff */
[----:B------:R-:W-:-:S13]  /*122d0*/  PLOP3.LUT P0, PT, PT, PT, PT, 0x8, 0x0 ;  /* 0x000000000000781c */ /* 0x000fda0003f0e170 */
.L_x_22:
[----:B------:R-:W-:Y:S05]  /*122e0*/  @P0 BRA `(.L_x_14) ;  /* 0x0000003000080947 */ /* 0x000fea0003800000 */
[----:B------:R-:W-:Y:S01]  /*122f0*/  ULDC.64 UR6, c[0x0][0x588] ;  /* 0x0001620000067ab9 */ /* 0x000fe20000000a00 */
[----:B------:R-:W-:Y:S01]  /*12300*/  ULDC.64 UR4, c[0x0][0x590] ;  /* 0x0001640000047ab9 */ /* 0x000fe20000000a00 */
[----:B------:R-:W-:Y:S01]  /*12310*/  ISETP.NE.U32.AND P0, PT, RZ, UR6, PT ;  /* 0x00000006ff007c0c */ /* 0x000fe2000bf05070 */
[----:B------:R-:W-:-:S04]  /*12320*/  DEPBAR.LE SB0, 0x0 ;  /* 0x000080000000791a */ /* 0x000fc80000000000 */
[----:B------:R-:W-:Y:S01]  /*12330*/  ISETP.NE.U32.AND P1, PT, RZ, UR4, PT ;  /* 0x00000004ff007c0c */ /* 0x000fe2000bf25070 */
[----:B------:R-:W-:Y:S01]  /*12340*/  BSSY B0, `(.L_x_517) ;  /* 0x0000015000007945 */ /* 0x000fe20003800000 */
[----:B------:R-:W-:Y:S02]  /*12350*/  ISETP.NE.AND.EX P0, PT, RZ, UR7, PT, P0 ;  /* 0x00000007ff007c0c */ /* 0x000fe4000bf05300 */
[----:B------:R-:W-:-:S13]  /*12360*/  ISETP.NE.AND.EX P1, PT, RZ, UR5, PT, P1 ;  /* 0x00000005ff007c0c */ /* 0x000fda000bf25310 */
[----:B------:R-:W-:Y:S05]  /*12370*/  @P0 BRA P1, `(.L_x_518) ;  /* 0x0000000000440947 */ /* 0x000fea0000800000 */
[----:B------:R-:W-:-:S04]  /*12380*/  ISETP.NE.U32.AND P0, PT, RZ, UR4, PT ;  /* 0x00000004ff007c0c */ /* 0x000fc8000bf05070 */
[----:B------:R-:W-:-:S13]  /*12390*/  ISETP.NE.AND.EX P0, PT, RZ, UR5, PT, P0 ;  /* 0x00000005ff007c0c */ /* 0x000fda000bf05300 */
[----:B------:R-:W-:Y:S05]  /*123a0*/  @!P0 BRA `(.L_x_519) ;  /* 0x00000000002c8947 */ /* 0x000fea0003800000 */
[----:B------:R-:W-:-:S13]  /*123b0*/  LOP3.LUT P0, RZ, R154, 0xff, RZ, 0xc0, !PT ;  /* 0x000000ff9aff7812 */ /* 0x000fda000780c0ff */
[----:B------:R-:W-:Y:S05]  /*123c0*/  @!P0 BRA `(.L_x_520) ;  /* 0x0000000000108947 */ /* 0x000fea0003800000 */
[----:B-----5:R-:W-:-:S13]  /*123d0*/  FSETP.NEU.AND P0, PT, R155, RZ, PT ;  /* 0x000000ff9b00720b */ /* 0x020fda0003f0d000 */
[----:B------:R-:W-:Y:S05]  /*123e0*/  @!P0 BREAK B0 ;  /* 0x0000000000008942 */ /* 0x000fea0003800000 */
[----:B------:R-:W-:Y:S05]  /*123f0*/  @P0 BRA `(.L_x_518) ;  /* 0x0000000000240947 */ /* 0x000fea0003800000 */
[----:B------:R-:W-:Y:S05]  /*12400*/  BRA `(.L_x_14) ;  /* 0x0000002c00c07947 */ /* 0x000fea0003800000 */
.L_x_520:
[----:B------:R-:W-:-:S04]  /*12410*/  ISETP.NE.U32.AND P0, PT, RZ, UR6, PT ;  /* 0x00000006ff007c0c */ /* 0x000fc8000bf05070 */
[----:B------:R-:W-:-:S13]  /*12420*/  ISETP.NE.AND.EX P0, PT, RZ, UR7, PT, P0 ;  /* 0x00000007ff007c0c */ /* 0x000fda000bf05300 */
[----:B------:R-:W-:Y:S05]  /*12430*/  @!P0 BREAK B0 ;  /* 0x0000000000008942 */ /* 0x000fea0003800000 */
[----:B------:R-:W-:Y:S05]  /*12440*/  @P0 BRA `(.L_x_518) ;  /* 0x0000000000100947 */ /* 0x000fea0003800000 */
[----:B------:R-:W-:Y:S05]  /*12450*/  BRA `(.L_x_14) ;  /* 0x0000002c00ac7947 */ /* 0x000fea0003800000 */
.L_x_519:
[----:B-----5:R-:W-:-:S13]  /*12460*/  FSETP.NEU.AND P0, PT, R155, RZ, PT ;  /* 0x000000ff9b00720b */ /* 0x020fda0003f0d000 */
[----:B------:R-:W-:Y:S05]  /*12470*/  @!P0 BREAK B0 ;  /* 0x0000000000008942 */ /* 0x000fea0003800000 */
[----:B------:R-:W-:Y:S05]  /*12480*/  @!P0 BRA `(.L_x_14) ;  /* 0x0000002c00a08947 */ /* 0x000fea0003800000 */
.L_x_518:
[----:B-1----:R-:W-:Y:S05]  /*12490*/  BSYNC B0 ;  /* 0x0000000000007941 */ /* 0x002fea0003800000 */
.L_x_517:
[----:B------:R-:W-:-:S04]  /*124a0*/  LOP3.LUT R19, R19, 0x1, RZ, 0xfc, !PT ;  /* 0x0000000113137812 */ /* 0x000fc800078efcff */
[----:B------:R-:W-:-:S13]  /*124b0*/  ISETP.NE.AND P0, PT, R19, 0x3, PT ;  /* 0x000000031300780c */ /* 0x000fda0003f05270 */
[----:B------:R-:W-:Y:S05]  /*124c0*/  @!P0 BRA `(.L_x_521) ;  /* 0x0000000000048947 */ /* 0x000fea0003800000 */
[----:B------:R-:W-:Y:S01]  /*124d0*/  BPT.TRAP 0x1 ;  /* 0x000000040000795c */ /* 0x000fe20000300000 */
.L_x_521:
[----:B------:R-:W1:Y:S01]  /*124e0*/  S2UR UR5, SR_CgaCtaId ;  /* 0x00000000000579c3 */ /* 0x000e620000008800 */
[----:B------:R-:W-:Y:S02]  /*124f0*/  UMOV UR4, 0x400 ;  /* 0x0000040000047882 */ /* 0x000fe40000000000 */
[----:B-1----:R-:W-:-:S04]  /*12500*/  ULEA UR4, UR5, UR4, 0x18 ;  /* 0x0000000405047291 */ /* 0x002fc8000f8ec03f */
[----:B------:R-:W-:-:S04]  /*12510*/  ULEA UR4, UR36, UR4, 0x3 ;  /* 0x0000000424047291 */ /* 0x000fc8000f8e183f */
[----:B------:R-:W-:-:S04]  /*12520*/  UIADD3 UR4, UR4, 0x60, URZ ;  /* 0x0000006004047890 */ /* 0x000fc8000fffe03f */
[----:B------:R-:W-:-:S09]  /*12530*/  UPRMT UR4, UR5, 0x654, UR4 ;  /* 0x0000065405047896 */ /* 0x000fd20008000004 */
[----:B------:R-:W-:Y:S01]  /*12540*/  SYNCS.ARRIVE.TRANS64.RED.A1T0 RZ, [UR4], RZ ;  /* 0x000000ffffff79a7 */ /* 0x000fe20008100404 */
[----:B------:R-:W-:Y:S05]  /*12550*/  BRA `(.L_x_14) ;  /* 0x0000002c006c7947 */ /* 0x000fea0003800000 */
.L_x_13:
[----:B------:R-:W-:Y:S01]  /*12560*/  ULDC.64 UR4, c[0x0][0x8f8] ;  /* 0x00023e0000047ab9 */ /* 0x000fe20000000a00 */
[----:B------:R-:W-:Y:S01]  /*12570*/  PRMT R10, RZ, 0x7610, R10 ;  /* 0x00007610ff0a7816 */ /* 0x000fe2000000000a */
[----:B------:R-:W-:Y:S01]  /*12580*/  IMAD.MOV.U32 R20, RZ, RZ, -0x1 ;  /* 0xffffffffff147424 */ /* 0x000fe200078e00ff */
[----:B------:R-:W-:Y:S02]  /*12590*/  ISETP.GE.U32.AND P1, PT, R2, UR4, PT ;  /* 0x0000000402007c0c */ /* 0x000fe4000bf26070 */
[----:B------:R-:W-:Y:S02]  /*125a0*/  MOV R3, 0xffffffff ;  /* 0xffffffff00037802 */ /* 0x000fe40000000f00 */
[----:B------:R-:W-:Y:S02]  /*125b0*/  ISETP.GE.U32.AND.EX P1, PT, R16, UR5, PT, P1 ;  /* 0x0000000510007c0c */ /* 0x000fe4000bf26110 */
[----:B------:R-:W-:-:S11]  /*125c0*/  MOV R13, 0xffffffff ;  /* 0xffffffff000d7802 */ /* 0x000fd60000000f00 */
        /* <DEDUP_REMOVED lines=19> */
.L_x_523:
[-CC-:B------:R-:W-:Y:S01]  /*12700*/  SHF.R.U64 R23, R14, R26.reuse, R15.reuse ;  /* 0x0000001a0e177219 */ /* 0x180fe2000000120f */
[----:B------:R-:W2:Y:S01]  /*12710*/  LDC.64 R34, c[0x0][0x8e8] ;  /* 0x00023a00ff227b82 */ /* 0x000ea20000000a00 */
[----:B------:R-:W-:Y:S02]  /*12720*/  SHF.R.U32.HI R3, RZ, R26, R15 ;  /* 0x0000001aff037219 */ /* 0x000fe4000001160f */
[----:B------:R-:W-:Y:S02]  /*12730*/  IADD3 R13, P1, RZ, -R23, RZ ;  /* 0x80000017ff0d7210 */ /* 0x000fe40007f3e0ff */
[----:B------:R-:W-:Y:S02]  /*12740*/  MOV R31, 0x1 ;  /* 0x00000001001f7802 */ /* 0x000fe40000000f00 */
[----:B------:R-:W-:Y:S01]  /*12750*/  IADD3.X R3, RZ, ~R3, RZ, P1, !PT ;  /* 0x80000003ff037210 */ /* 0x000fe20000ffe4ff */
[----:B------:R-:W3:Y:S04]  /*12760*/  LDC R14, c[0x0][0x8c0] ;  /* 0x00023000ff0e7b82 */ /* 0x000ee80000000800 */
[----:B------:R-:W-:Y:S01]  /*12770*/  IMAD R12, R3, R28, RZ ;  /* 0x0000001c030c7224 */ /* 0x000fe200078e02ff */
[----:B------:R-:W-:-:S03]  /*12780*/  MOV R3, R16 ;  /* 0x0000001000037202 */ /* 0x000fc60000000f00 */
[----:B------:R-:W4:Y:S01]  /*12790*/  LDC R30, c[0x0][0x8b0] ;  /* 0x00022c00ff1e7b82 */ /* 0x000f220000000800 */
[----:B------:R-:W-:-:S04]  /*127a0*/  IMAD.WIDE.U32 R10, R13, R28, R2 ;  /* 0x0000001c0d0a7225 */ /* 0x000fc800078e0002 */
[----:B------:R-:W-:-:S03]  /*127b0*/  IMAD R3, R13, R29, R12 ;  /* 0x0000001d0d037224 */ /* 0x000fc600078e020c */
[----:B------:R-:W5:Y:S01]  /*127c0*/  LDC R32, c[0x0][0x900] ;  /* 0x00024000ff207b82 */ /* 0x000f620000000800 */
[----:B--2---:R-:W-:Y:S01]  /*127d0*/  ISETP.NE.U32.AND P1, PT, R34, RZ, PT ;  /* 0x000000ff2200720c */ /* 0x004fe20003f25070 */
[----:B------:R-:W-:Y:S01]  /*127e0*/  IMAD.IADD R3, R11, 0x1, R3 ;  /* 0x000000010b037824 */ /* 0x000fe200078e0203 */
[----:B------:R-:W-:Y:S02]  /*127f0*/  MOV R11, 0xffffffff ;  /* 0xffffffff000b7802 */ /* 0x000fe40000000f00 */
[----:B------:R-:W-:-:S03]  /*12800*/  ISETP.NE.AND.EX P1, PT, R35, RZ, PT, P1 ;  /* 0x000000ff2300720c */ /* 0x000fc60003f25310 */
[----:B------:R-:W2:Y:S01]  /*12810*/  LDC R25, c[0x0][0x8a8] ;  /* 0x00022a00ff197b82 */ /* 0x000ea20000000800 */
[-CC-:B---3--:R-:W-:Y:S02]  /*12820*/  SHF.R.U64 R20, R10, R14.reuse, R3.reuse ;  /* 0x0000000e0a147219 */ /* 0x188fe40000001203 */
[----:B------:R-:W-:-:S05]  /*12830*/  SHF.R.U32.HI R3, RZ, R14, R3 ;  /* 0x0000000eff037219 */ /* 0x000fca0000011603 */
[----:B------:R-:W3:Y:S01]  /*12840*/  LDC R27, c[0x0][0x8f0] ;  /* 0x00023c00ff1b7b82 */ /* 0x000ee20000000800 */
[-CC-:B----4-:R-:W-:Y:S02]  /*12850*/  SHF.R.U64 R26, R20, R30.reuse, R3.reuse ;  /* 0x0000001e141a7219 */ /* 0x190fe40000001203 */
[----:B------:R-:W-:-:S05]  /*12860*/  SHF.R.U32.HI R3, RZ, R30, R3 ;  /* 0x0000001eff037219 */ /* 0x000fca0000011603 */
[----:B------:R-:W4:Y:S01]  /*12870*/  LDC R29, c[0x0][0x8e0] ;  /* 0x00023800ff1d7b82 */ /* 0x000f220000000800 */
[-C--:B-----5:R-:W-:Y:S02]  /*12880*/  SHF.L.U32 R10, R11, R32.reuse, RZ ;  /* 0x000000200b0a7219 */ /* 0x0a0fe400000006ff */
[--C-:B------:R-:W-:Y:S02]  /*12890*/  SHF.R.U64 R28, R26, R32, R3.reuse ;  /* 0x000000201a1c7219 */ /* 0x100fe40000001203 */
[----:B------:R-:W-:Y:S02]  /*128a0*/  LOP3.LUT R33, RZ, R10, RZ, 0x33, !PT ;  /* 0x0000000aff217212 */ /* 0x000fe400078e33ff */
[----:B------:R-:W-:Y:S01]  /*128b0*/  SHF.R.U32.HI R11, RZ, R32, R3 ;  /* 0x00000020ff0b7219 */ /* 0x000fe20000011603 */
[----:B------:R-:W1:Y:S01]  /*128c0*/  LDC R36, c[0x0][0x8b8] ;  /* 0x00022e00ff247b82 */ /* 0x000e620000000800 */
[----:B------:R-:W-:Y:S01]  /*128d0*/  MOV R10, R28 ;  /* 0x0000001c000a7202 */ /* 0x000fe20000000f00 */
[----:B------:R-:W-:Y:S06]  /*128e0*/  @!P1 BRA `(.L_x_524) ;  /* 0x0000000000289947 */ /* 0x000fec0003800000 */
[----:B------:R-:W5:Y:S02]  /*128f0*/  LDC R3, c[0x0][0x8f4] ;  /* 0x00023d00ff037b82 */ /* 0x000f640000000800 */
[----:B-----5:R-:W-:-:S04]  /*12900*/  IADD3 R3, P1, R28, R3, RZ ;  /* 0x000000031c037210 */ /* 0x020fc80007f3e0ff */
[----:B------:R-:W-:-:S05]  /*12910*/  IADD3.X R21, RZ, R11, RZ, P1, !PT ;  /* 0x0000000bff157210 */ /* 0x000fca0000ffe4ff */
[----:B------:R-:W-:-:S04]  /*12920*/  IMAD.WIDE.U32 R10, R21, R34, RZ ;  /* 0x00000022150a7225 */ /* 0x000fc800078e00ff */
[----:B------:R-:W-:-:S04]  /*12930*/  IMAD.WIDE.U32 R12, P1, R3, R35, R10 ;  /* 0x00000023030c7225 */ /* 0x000fc8000782000a */
[----:B------:R-:W-:Y:S01]  /*12940*/  IMAD.WIDE.U32 R10, R3, R34, RZ ;  /* 0x00000022030a7225 */ /* 0x000fe200078e00ff */
[----:B------:R-:W-:-:S03]  /*12950*/  MOV R14, R13 ;  /* 0x0000000d000e7202 */ /* 0x000fc60000000f00 */
[----:B------:R-:W-:Y:S01]  /*12960*/  IMAD.X R15, RZ, RZ, RZ, P1 ;  /* 0x000000ffff0f7224 */ /* 0x000fe200008e06ff */
[----:B------:R-:W-:-:S05]  /*12970*/  IADD3 RZ, P1, R11, R12, RZ ;  /* 0x0000000c0bff7210 */ /* 0x000fca0007f3e0ff */
[----:B------:R-:W-:-:S08]  /*12980*/  IMAD.WIDE.U32.X R10, R21, R35, R14, P1 ;  /* 0x00000023150a7225 */ /* 0x000fd000008e040e */
.L_x_524:
[----:B------:R-:W-:Y:S02]  /*12990*/  ISETP.NE.AND P1, PT, R22, 0x1, PT ;  /* 0x000000011600780c */ /* 0x000fe40003f25270 */
[----:B---3--:R-:W-:Y:S02]  /*129a0*/  SHF.R.U64 R10, R10, R27, R11 ;  /* 0x0000001b0a0a7219 */ /* 0x008fe4000000120b */
[----:B------:R-:W-:Y:S02]  /*129b0*/  SHF.L.U32 R7, R31, R32, RZ ;  /* 0x000000201f077219 */ /* 0x000fe400000006ff */
[----:B------:R-:W-:Y:S02]  /*129c0*/  LOP3.LUT R3, R26, R33, RZ, 0xc0, !PT ;  /* 0x000000211a037212 */ /* 0x000fe400078ec0ff */
[----:B--2---:R-:W-:Y:S02]  /*129d0*/  IADD3 R13, R25, -0x1, RZ ;  /* 0xffffffff190d7810 */ /* 0x004fe40007ffe0ff */
[----:B------:R-:W-:Y:S01]  /*129e0*/  IADD3 R11, -R10, RZ, RZ ;  /* 0x000000ff0a0b7210 */ /* 0x000fe20007ffe1ff */
[----:B------:R-:W-:Y:S01]  /*129f0*/  IMAD R7, R7, R10, R3 ;  /* 0x0000000a07077224 */ /* 0x000fe200078e0203 */
[----:B------:R-:W-:Y:S01]  /*12a00*/  LOP3.LUT R20, R20, R13, RZ, 0xc0, !PT ;  /* 0x0000000d14147212 */ /* 0x000fe200078ec0ff */
[----:B------:R-:W-:Y:S01]  /*12a10*/  @P1 IMAD R8, R9, R24, R6 ;  /* 0x0000001809081224 */ /* 0x000fe200078e0206 */
[----:B------:R-:W-:Y:S01]  /*12a20*/  MOV R10, 0x1 ;  /* 0x00000001000a7802 */ /* 0x000fe20000000f00 */
[----:B----4-:R-:W-:-:S02]  /*12a30*/  IMAD R3, R11, R29, R28 ;  /* 0x0000001d0b037224 */ /* 0x010fc400078e021c */
[----:B-1----:R-:W-:Y:S02]  /*12a40*/  IMAD R8, R7, R36, R8 ;  /* 0x0000002407087224 */ /* 0x002fe400078e0208 */
[----:B------:R-:W-:Y:S02]  /*12a50*/  IMAD R7, R3, R25, R20 ;  /* 0x0000001903077224 */ /* 0x000fe400078e0214 */
[----:B------:R-:W-:-:S03]  /*12a60*/  IMAD.MOV.U32 R13, RZ, RZ, R23 ;  /* 0x000000ffff0d7224 */ /* 0x000fc600078e0017 */
[----:B------:R-:W-:Y:S02]  /*12a70*/  SEL R3, R7, R8, !P1 ;  /* 0x0000000807037207 */ /* 0x000fe40004800000 */
[----:B------:R-:W-:-:S07]  /*12a80*/  SEL R20, R8, R7, !P1 ;  /* 0x0000000708147207 */ /* 0x000fce0004800000 */
.L_x_522:
[----:B------:R-:W-:-:S08]  /*12a90*/  NOP ;  /* 0x0000000000007918 */ /* 0x000fd00000000000 */
[----:B------:R-:W2:-:S00]  /*12aa0*/  USETMAXREG.DEALLOC.CTAPOOL 0x28 ;  /* 0x00000028000079c8 */ /* 0x000e8000080e0500 */
[----:B--2---:R-:W-:-:S13]  /*12ab0*/  ISETP.NE.AND P1, PT, R0, 0x1, PT ;  /* 0x000000010000780c */ /* 0x004fda0003f25270 */
[----:B------:R-:W-:Y:S05]  /*12ac0*/  @!P1 BRA `(.L_x_14) ;  /* 0x0000002800109947 */ /* 0x000fea0003800000 */
[----:B------:R-:W-:Y:S05]  /*12ad0*/  @!P4 BRA `(.L_x_525) ;  /* 0x000000180020c947 */ /* 0x000fea0003800000 */
[----:B------:R-:W-:-:S13]  /*12ae0*/  ISETP.NE.OR P0, PT, R0, 0x2, P0 ;  /* 0x000000020000780c */ /* 0x000fda0000705670 */
[----:B------:R-:W-:Y:S05]  /*12af0*/  @P0 BRA `(.L_x_14) ;  /* 0x0000002800040947 */ /* 0x000fea0003800000 */
[----:B------:R-:W-:-:S13]  /*12b00*/  LOP3.LUT P1, RZ, R10, 0xff, RZ, 0xc0, !PT ;  /* 0x000000ff0aff7812 */ /* 0x000fda000782c0ff */
[----:B------:R-:W-:Y:S05]  /*12b10*/  @!P1 BRA `(.L_x_526) ;  /* 0x0000000000189947 */ /* 0x000fea0003800000 */
[----:B------:R-:W-:Y:S01]  /*12b20*/  UMOV UR4, 0x400 ;  /* 0x0000040000047882 */ /* 0x000fe20000000000 */
[----:B------:R-:W-:Y:S01]  /*12b30*/  MOV R0, RZ ;  /* 0x000000ff00007202 */ /* 0x000fe20000000f00 */
[----:B-1----:R-:W-:-:S03]  /*12b40*/  ULEA UR4, UR37, UR4, 0x18 ;  /* 0x0000000425047291 */ /* 0x002fc6000f8ec03f */
[----:B------:R-:W-:-:S06]  /*12b50*/  SHF.L.U32 R0, R0, 0x1f, RZ ;  /* 0x0000001f00007819 */ /* 0x000fcc00000006ff */
[----:B------:R-:W1:Y:S02]  /*12b60*/  SYNCS.PHASECHK.TRANS64.TRYWAIT P0, [UR4+0x88], R0 ;  /* 0x00008800ff0075a7 */ /* 0x000e640008000144 */
[----:B-1----:R-:W-:Y:S05]  /*12b70*/  @!P0 BRA `(.L_x_527) ;  /* 0x0000002800bc8947 */ /* 0x002fea0003800000 */
.L_x_526:
[----:B------:R-:W-:Y:S01]  /*12b80*/  PRMT R10, RZ, 0x7610, R10 ;  /* 0x00007610ff0a7816 */ /* 0x000fe2000000000a */
[----:B------:R-:W-:Y:S06]  /*12b90*/  @P3 BRA `(.L_x_528) ;  /* 0x0000000000243947 */ /* 0x000fec0003800000 */
[----:B------:R-:W-:Y:S02]  /*12ba0*/  ULDC.64 UR4, c[0x0][0x588] ;  /* 0x0001620000047ab9 */ /* 0x000fe40000000a00 */
[----:B------:R-:W-:-:S04]  /*12bb0*/  ISETP.NE.U32.AND P0, PT, RZ, UR4, PT ;  /* 0x00000004ff007c0c */ /* 0x000fc8000bf05070 */
[----:B------:R-:W-:-:S13]  /*12bc0*/  ISETP.NE.AND.EX P0, PT, RZ, UR5, PT, P0 ;  /* 0x00000005ff007c0c */ /* 0x000fda000bf05300 */
[----:B------:R-:W-:Y:S05]  /*12bd0*/  @!P0 BRA `(.L_x_529) ;  /* 0x00000000000c8947 */ /* 0x000fea0003800000 */
[----:B------:R2:W5:Y:S01]  /*12be0*/  LDG.E R12, desc[UR48][R4.64] ;  /* 0x00000030040c7981 */ /* 0x000562000c1e1900 */
[----:B------:R-:W-:Y:S01]  /*12bf0*/  MOV R10, 0x1 ;  /* 0x00000001000a7802 */ /* 0x000fe20000000f00 */
[----:B------:R-:W-:Y:S06]  /*12c00*/  BRA `(.L_x_528) ;  /* 0x0000000000087947 */ /* 0x000fec0003800000 */
.L_x_529:
[----:B------:R-:W3:Y:S01]  /*12c10*/  LDC R12, c[0x0][0x580] ;  /* 0x00016000ff0c7b82 */ /* 0x000ee20000000800 */
[----:B------:R-:W-:-:S07]  /*12c20*/  MOV R10, 0x1 ;  /* 0x00000001000a7802 */ /* 0x000fce0000000f00 */
.L_x_528:
[----:B------:R-:W-:Y:S05]  /*12c30*/  @!P1 BRA `(.L_x_530) ;  /* 0x0000001400509947 */ /* 0x000fea0003800000 */
[----:B-1----:R-:W1:Y:S01]  /*12c40*/  LDC R0, c[0x0][0x900] ;  /* 0x00024000ff007b82 */ /* 0x002e620000000800 */
[----:B--2---:R-:W-:Y:S01]  /*12c50*/  MOV R5, 0xffffffff ;  /* 0xffffffff00057802 */ /* 0x004fe20000000f00 */
[----:B------:R-:W-:Y:S01]  /*12c60*/  IMAD.MOV.U32 R7, RZ, RZ, 0x1 ;  /* 0x00000001ff077424 */ /* 0x000fe200078e00ff */
[----:B------:R-:W-:Y:S01]  /*12c70*/  LOP3.LUT R11, R19, 0x2, RZ, 0xfc, !PT ;  /* 0x00000002130b7812 */ /* 0x000fe200078efcff */
[----:B------:R-:W-:Y:S01]  /*12c80*/  ULDC.64 UR22, c[0x0][0x198] ;  /* 0x0000660000167ab9 */ /* 0x000fe20000000a00 */
[----:B------:R-:W-:Y:S01]  /*12c90*/  ULDC.64 UR4, c[0x0][0x588] ;  /* 0x0001620000047ab9 */ /* 0x000fe20000000a00 */
[----:B------:R-:W-:Y:S01]  /*12ca0*/  ULDC.64 UR6, c[0x0][0x590] ;  /* 0x0001640000067ab9 */ /* 0x000fe20000000a00 */
[----:B------:R-:W-:Y:S01]  /*12cb0*/  ULDC.64 UR14, c[0x0][0x8f8] ;  /* 0x00023e00000e7ab9 */ /* 0x000fe20000000a00 */
[----:B------:R-:W2:Y:S01]  /*12cc0*/  LDC R8, c[0x0][0x8a8] ;  /* 0x00022a00ff087b82 */ /* 0x000ea20000000800 */
[-C--:B-1----:R-:W-:Y:S02]  /*12cd0*/  SHF.L.U32 R5, R5, R0.reuse, RZ ;  /* 0x0000000005057219 */ /* 0x082fe400000006ff */
[----:B------:R-:W-:-:S02]  /*12ce0*/  SHF.L.U32 R0, R7, R0, RZ ;  /* 0x0000000007007219 */ /* 0x000fc400000006ff */
[----:B------:R-:W-:Y:S02]  /*12cf0*/  LOP3.LUT R9, RZ, R5, RZ, 0x33, !PT ;  /* 0x00000005ff097212 */ /* 0x000fe400078e33ff */
[----:B--2---:R-:W-:-:S07]  /*12d00*/  IADD3 R8, R8, -0x1, RZ ;  /* 0xffffffff08087810 */ /* 0x004fce0007ffe0ff */
.L_x_586:
[----:B------:R-:W-:Y:S02]  /*12d10*/  ISETP.NE.U32.AND P0, PT, RZ, UR6, PT ;  /* 0x00000006ff007c0c */ /* 0x000fe4000bf05070 */
[----:B------:R-:W-:Y:S02]  /*12d20*/  R2UR UR43, R20 ;  /* 0x00000000142b72ca */ /* 0x000fe400000e0000 */
[----:B------:R-:W-:Y:S02]  /*12d30*/  R2UR UR42, R3 ;  /* 0x00000000032a72ca */ /* 0x000fe400000e0000 */
[----:B------:R-:W-:-:S09]  /*12d40*/  ISETP.NE.AND.EX P0, PT, RZ, UR7, PT, P0 ;  /* 0x00000007ff007c0c */ /* 0x000fd2000bf05300 */
[----:B------:R-:W-:Y:S02]  /*12d50*/  USHF.L.U32 UR43, UR43, 0x7, URZ ;  /* 0x000000072b2b7899 */ /* 0x000fe4000800063f */
[----:B------:R-:W-:Y:S02]  /*12d60*/  USHF.L.U32 UR42, UR42, 0x8, URZ ;  /* 0x000000082a2a7899 */ /* 0x000fe4000800063f */
[----:B------:R-:W-:Y:S10]  /*12d70*/  @!P0 BRA `(.L_x_531) ;  /* 0x00000000002c8947 */ /* 0x000ff40003800000 */
[----:B------:R-:W-:-:S04]  /*12d80*/  ISETP.NE.U32.AND P1, PT, RZ, UR4, PT ;  /* 0x00000004ff007c0c */ /* 0x000fc8000bf25070 */
[----:B------:R-:W-:-:S13]  /*12d90*/  ISETP.NE.AND.EX P1, PT, RZ, UR5, PT, P1 ;  /* 0x00000005ff007c0c */ /* 0x000fda000bf25310 */
[----:B------:R-:W-:Y:S05]  /*12da0*/  @!P1 BRA `(.L_x_532) ;  /* 0x0000000000189947 */ /* 0x000fea0003800000 */
[----:B------:R-:W1:Y:S01]  /*12db0*/  LDC.64 R4, c[0x0][0x588] ;  /* 0x00016200ff047b82 */ /* 0x000e620000000a00 */
[----:B------:R-:W-:-:S04]  /*12dc0*/  IMAD R3, R13, UR6, RZ ;  /* 0x000000060d037c24 */ /* 0x000fc8000f8e02ff */
[----:B-1----:R-:W-:-:S05]  /*12dd0*/  IMAD.WIDE R4, R3, 0x4, R4 ;  /* 0x0000000403047825 */ /* 0x002fca00078e0204 */
[----:B---3-5:R1:W5:Y:S01]  /*12de0*/  LDG.E R12, desc[UR48][R4.64] ;  /* 0x00000030040c7981 */ /* 0x028362000c1e1900 */
[----:B------:R-:W-:Y:S01]  /*12df0*/  MOV R10, 0x1 ;  /* 0x00000001000a7802 */ /* 0x000fe20000000f00 */
[----:B------:R-:W-:Y:S06]  /*12e00*/  BRA `(.L_x_531) ;  /* 0x0000000000087947 */ /* 0x000fec0003800000 */
.L_x_532:
[----:B---3-5:R-:W2:Y:S01]  /*12e10*/  LDC R12, c[0x0][0x580] ;  /* 0x00016000ff0c7b82 */ /* 0x028ea20000000800 */
[----:B------:R-:W-:-:S07]  /*12e20*/  MOV R10, 0x1 ;  /* 0x00000001000a7802 */ /* 0x000fce0000000f00 */
.L_x_531:
[----:B------:R-:W-:Y:S05]  /*12e30*/  @!P0 BRA `(.L_x_533) ;  /* 0x00000000001c8947 */ /* 0x000fea0003800000 */
[----:B------:R-:W-:-:S13]  /*12e40*/  LOP3.LUT P2, RZ, R10, 0xff, RZ, 0xc0, !PT ;  /* 0x000000ff0aff7812 */ /* 0x000fda000784c0ff */
[----:B-1----:R-:W1:Y:S02]  /*12e50*/  @!P2 LDC.64 R4, c[0x0][0x588] ;  /* 0x00016200ff04ab82 */ /* 0x002e640000000a00 */
[----:B-1----:R-:W-:-:S04]  /*12e60*/  @!P2 ISETP.NE.U32.AND P0, PT, R4, RZ, PT ;  /* 0x000000ff0400a20c */ /* 0x002fc80003f05070 */
[----:B------:R-:W-:Y:S02]  /*12e70*/  @!P2 ISETP.NE.AND.EX P1, PT, R5, RZ, PT, P0 ;  /* 0x000000ff0500a20c */ /* 0x000fe40003f25300 */
[----:B--23-5:R-:W-:Y:S02]  /*12e80*/  @P2 FSETP.EQ.AND P0, PT, R12, RZ, PT ;  /* 0x000000ff0c00220b */ /* 0x02cfe40003f02000 */
[----:B------:R-:W-:Y:S01]  /*12e90*/  @!P2 PLOP3.LUT P0, PT, P1, PT, PT, 0x8, 0x0 ;  /* 0x000000000000a81c */ /* 0x000fe20000f0e170 */
[----:B------:R-:W-:-:S12]  /*12ea0*/  BRA `(.L_x_534) ;  /* 0x0000000000047947 */ /* 0x000fd80003800000 */
.L_x_533:
[----:B--23-5:R-:W-:-:S13]  /*12eb0*/  FSETP.EQ.AND P0, PT, R12, RZ, PT ;  /* 0x000000ff0c00720b */ /* 0x02cfda0003f02000 */
.L_x_534:
[----:B------:R-:W-:Y:S02]  /*12ec0*/  ISETP.NE.AND P2, PT, R11, 0x3, PT ;  /* 0x000000030b00780c */ /* 0x000fe40003f45270 */
[----:B------:R-:W-:-:S04]  /*12ed0*/  ELECT P1, URZ, PT ;  /* 0x00000000003f782f */ /* 0x000fc80003820000 */
[----:B------:R-:W-:-:S07]  /*12ee0*/  PLOP3.LUT P0, PT, P1, P0, PT, 0x20, 0x0 ;  /* 0x000000000000781c */ /* 0x000fce0000f00470 */
[----:B------:R-:W-:Y:S06]  /*12ef0*/  @!P2 BRA `(.L_x_535) ;  /* 0x000000000004a947 */ /* 0x000fec0003800000 */
[----:B------:R-:W-:Y:S01]  /*12f00*/  BPT.TRAP 0x1 ;  /* 0x000000040000795c */ /* 0x000fe20000300000 */
.L_x_535:
[----:B------:R-:W2:Y:S01]  /*12f10*/  S2UR UR37, SR_CgaCtaId ;  /* 0x00000000002579c3 */ /* 0x000ea20000008800 */
[----:B------:R-:W-:Y:S01]  /*12f20*/  UMOV UR13, 0x400 ;  /* 0x00000400000d7882 */ /* 0x000fe20000000000 */
[----:B------:R-:W-:-:S04]  /*12f30*/  MOV R3, 0x1 ;  /* 0x0000000100037802 */ /* 0x000fc80000000f00 */
[----:B------:R-:W-:Y:S01]  /*12f40*/  SHF.L.U32 R3, R3, 0x1f, RZ ;  /* 0x0000001f03037819 */ /* 0x000fe200000006ff */
[----:B--2---:R-:W-:-:S09]  /*12f50*/  ULEA UR13, UR37, UR13, 0x18 ;  /* 0x0000000d250d7291 */ /* 0x004fd2000f8ec03f */
[----:B------:R-:W2:Y:S02]  /*12f60*/  SYNCS.PHASECHK.TRANS64.TRYWAIT P1, [UR13+0x60], R3 ;  /* 0x00006003ff0075a7 */ /* 0x000ea4000802014d */
[----:B--2---:R-:W-:Y:S05]  /*12f70*/  @!P1 BRA `(.L_x_536) ;  /* 0x0000002400d49947 */ /* 0x004fea0003800000 */
.L_x_621:
[----:B------:R-:W-:Y:S04]  /*12f80*/  BSSY B0, `(.L_x_537) ;  /* 0x000000e000007945 */ /* 0x000fe80003800000 */
[----:B------:R-:W-:Y:S05]  /*12f90*/  @!P0 BRA `(.L_x_538) ;  /* 0x0000000000308947 */ /* 0x000fea0003800000 */
[----:B------:R-:W-:Y:S01]  /*12fa0*/  R2UR UR44, R13 ;  /* 0x000000000d2c72ca */ /* 0x000fe200000e0000 */
[----:B------:R-:W-:Y:S02]  /*12fb0*/  UIADD3 UR8, UP0, UR22, 0x3f0, URZ ;  /* 0x000003f016087890 */ /* 0x000fe4000ff1e03f */
[----:B------:R-:W-:Y:S02]  /*12fc0*/  UIADD3 UR40, UR13, 0x200, URZ ;  /* 0x000002000d287890 */ /* 0x000fe4000fffe03f */
[----:B------:R-:W-:Y:S02]  /*12fd0*/  UIADD3 UR41, UR13, 0x40, URZ ;  /* 0x000000400d297890 */ /* 0x000fe4000fffe03f */
[----:B------:R-:W-:Y:S01]  /*12fe0*/  UIADD3.X UR9, URZ, UR23, URZ, UP0, !UPT ;  /* 0x000000173f097290 */ /* 0x000fe200087fe43f */
[----:B------:R-:W-:Y:S01]  /*12ff0*/  UMOV UR10, 0x0 ;  /* 0x00000000000a7882 */ /* 0x000fe20000000000 */
[----:B------:R-:W-:-:S07]  /*13000*/  UMOV UR11, 0x10000000 ;  /* 0x10000000000b7882 */ /* 0x000fce0000000000 */
[----:B------:R2:W-:Y:S02]  /*13010*/  UTMALDG.3D [UR40], [UR8], desc[UR10] ;  /* 0x00000a28080075b4 */ /* 0x0005e40008011000 */
[----:B--2---:R-:W-:Y:S05]  /*13020*/  @!P2 BRA `(.L_x_539) ;  /* 0x000000000004a947 */ /* 0x004fea0003800000 */
[----:B------:R-:W-:Y:S01]  /*13030*/  BPT.TRAP 0x1 ;  /* 0x000000040000795c */ /* 0x000fe20000300000 */
.L_x_539:
[----:B-1----:R-:W1:Y:S02]  /*13040*/  LDC R4, c[0x0][0x800] ;  /* 0x00020000ff047b82 */ /* 0x002e640000000800 */
[----:B-1----:R2:W-:Y:S02]  /*13050*/  SYNCS.ARRIVE.TRANS64.RED.A0TR RZ, [UR13+0x40], R4 ;  /* 0x00004004ffff79a7 */ /* 0x0025e4000830040d */
.L_x_538:
[----:B------:R-:W-:Y:S05]  /*13060*/  BSYNC B0 ;  /* 0x0000000000007941 */ /* 0x000fea0003800000 */
.L_x_537:
[----:B------:R-:W-:Y:S05]  /*13070*/  @!P2 BRA `(.L_x_540) ;  /* 0x000000000004a947 */ /* 0x000fea0003800000 */
[----:B------:R-:W-:Y:S01]  /*13080*/  BPT.TRAP 0x1 ;  /* 0x000000040000795c */ /* 0x000fe20000300000 */
.L_x_540:
[----:B------:R-:W-:-:S04]  /*13090*/  UIADD3 UR33, UR13, 0x40, URZ ;  /* 0x000000400d217890 */ /* 0x000fc8000fffe03f */
[----:B------:R-:W-:-:S09]  /*130a0*/  UPRMT UR16, UR37, 0x654, UR33 ;  /* 0x0000065425107896 */ /* 0x000fd20008000021 */
[----:B------:R-:W-:Y:S01]  /*130b0*/  SYNCS.ARRIVE.TRANS64.RED.A1T0 RZ, [UR16], RZ ;  /* 0x000000ffffff79a7 */ /* 0x000fe20008100410 */
[----:B------:R-:W-:Y:S05]  /*130c0*/  @!P2 BRA `(.L_x_541) ;  /* 0x000000000004a947 */ /* 0x000fea0003800000 */
[----:B------:R-:W-:Y:S01]  /*130d0*/  BPT.TRAP 0x1 ;  /* 0x000000040000795c */ /* 0x000fe20000300000 */
.L_x_541:
[----:B------:R-:W3:Y:S02]  /*130e0*/  SYNCS.PHASECHK.TRANS64.TRYWAIT P1, [UR13+0x68], R3 ;  /* 0x00006803ff0075a7 */ /* 0x000ee4000802014d */
[----:B---3--:R-:W-:Y:S05]  /*130f0*/  @!P1 BRA `(.L_x_542) ;  /* 0x00000024008c9947 */ /* 0x008fea0003800000 */
.L_x_622:
[----:B------:R-:W-:Y:S04]  /*13100*/  BSSY B0, `(.L_x_543) ;  /* 0x0000010000007945 */ /* 0x000fe80003800000 */
[----:B------:R-:W-:Y:S05]  /*13110*/  @!P0 BRA `(.L_x_544) ;  /* 0x0000000000388947 */ /* 0x000fea0003800000 */
[----:B------:R-:W-:Y:S01]  /*13120*/  UIADD3 UR18, UP0, UR22, 0x3f0, URZ ;  /* 0x000003f016127890 */ /* 0x000fe2000ff1e03f */
[----:B------:R-:W-:Y:S01]  /*13130*/  R2UR UR12, R13 ;  /* 0x000000000d0c72ca */ /* 0x000fe200000e0000 */
[----:B------:R-:W-:Y:S02]  /*13140*/  UIADD3 UR10, UR42, 0x20, URZ ;  /* 0x000000202a0a7890 */ /* 0x000fe4000fffe03f */
[----:B------:R-:W-:Y:S02]  /*13150*/  UIADD3 UR8, UR13, 0x2200, URZ ;  /* 0x000022000d087890 */ /* 0x000fe4000fffe03f */
[----:B------:R-:W-:Y:S02]  /*13160*/  UIADD3 UR9, UR13, 0x48, URZ ;  /* 0x000000480d097890 */ /* 0x000fe4000fffe03f */
[----:B------:R-:W-:Y:S01]  /*13170*/  UIADD3.X UR19, URZ, UR23, URZ, UP0, !UPT ;  /* 0x000000173f137290 */ /* 0x000fe200087fe43f */
[----:B------:R-:W-:Y:S01]  /*13180*/  UMOV UR20, 0x0 ;  /* 0x0000000000147882 */ /* 0x000fe20000000000 */
[----:B------:R-:W-:Y:S01]  /*13190*/  UMOV UR21, 0x10000000 ;  /* 0x1000000000157882 */ /* 0x000fe20000000000 */
[----:B------:R-:W-:-:S06]  /*131a0*/  UMOV UR11, UR43 ;  /* 0x0000002b000b7c82 */ /* 0x000fcc0008000000 */
[----:B------:R3:W-:Y:S02]  /*131b0*/  UTMALDG.3D [UR8], [UR18], desc[UR20] ;  /* 0x00001408120075b4 */ /* 0x0007e40008011000 */
[----:B---3--:R-:W-:Y:S05]  /*131c0*/  @!P2 BRA `(.L_x_545) ;  /* 0x000000000004a947 */ /* 0x008fea0003800000 */
[----:B------:R-:W-:Y:S01]  /*131d0*/  BPT.TRAP 0x1 ;  /* 0x000000040000795c */ /* 0x000fe20000300000 */
.L_x_545:
[----:B-12---:R-:W1:Y:S02]  /*131e0*/  LDC R4, c[0x0][0x800] ;  /* 0x00020000ff047b82 */ /* 0x006e640000000800 */
[----:B-1----:R3:W-:Y:S02]  /*131f0*/  SYNCS.ARRIVE.TRANS64.RED.A0TR RZ, [UR13+0x48], R4 ;  /* 0x00004804ffff79a7 */ /* 0x0027e4000830040d */
.L_x_544:
[----:B------:R-:W-:Y:S05]  /*13200*/  BSYNC B0 ;  /* 0x0000000000007941 */ /* 0x000fea0003800000 */
.L_x_543:
[----:B------:R-:W-:Y:S05]  /*13210*/  @!P2 BRA `(.L_x_546) ;  /* 0x000000000004a947 */ /* 0x000fea0003800000 */
[----:B------:R-:W-:Y:S01]  /*13220*/  BPT.TRAP 0x1 ;  /* 0x000000040000795c */ /* 0x000fe20000300000 */
.L_x_546:
[----:B------:R-:W-:-:S04]  /*13230*/  UIADD3 UR25, UR13, 0x48, URZ ;  /* 0x000000480d197890 */ /* 0x000fc8000fffe03f */
[----:B------:R-:W-:-:S09]  /*13240*/  UPRMT UR18, UR37, 0x654, UR25 ;  /* 0x0000065425127896 */ /* 0x000fd20008000019 */
[----:B------:R-:W-:Y:S01]  /*13250*/  SYNCS.ARRIVE.TRANS64.RED.A1T0 RZ, [UR18], RZ ;  /* 0x000000ffffff79a7 */ /* 0x000fe20008100412 */
[----:B------:R-:W-:Y:S05]  /*13260*/  @!P2 BRA `(.L_x_547) ;  /* 0x000000000004a947 */ /* 0x000fea0003800000 */
[----:B------:R-:W-:Y:S01]  /*13270*/  BPT.TRAP 0x1 ;  /* 0x000000040000795c */ /* 0x000fe20000300000 */
.L_x_547:
[----:B------:R-:W4:Y:S02]  /*13280*/  SYNCS.PHASECHK.TRANS64.TRYWAIT P1, [UR13+0x70], R3 ;  /* 0x00007003ff0075a7 */ /* 0x000f24000802014d */
[----:B----4-:R-:W-:Y:S05]  /*13290*/  @!P1 BRA `(.L_x_548) ;  /* 0x00000024003c9947 */ /* 0x010fea0003800000 */
.L_x_623:
        /* <DEDUP_REMOVED lines=12> */
[----:B----4-:R-:W-:Y:S05]  /*13360*/  @!P2 BRA `(.L_x_551) ;  /* 0x000000000004a947 */ /* 0x010fea0003800000 */
[----:B------:R-:W-:Y:S01]  /*13370*/  BPT.TRAP 0x1 ;  /* 0x000000040000795c */ /* 0x000fe20000300000 */
.L_x_551:
[----:B-123--:R-:W1:Y:S02]  /*13380*/  LDC R4, c[0x0][0x800] ;  /* 0x00020000ff047b82 */ /* 0x00ee640000000800 */
[----:B-1----:R4:W-:Y:S02]  /*13390*/  SYNCS.ARRIVE.TRANS64.RED.A0TR RZ, [UR13+0x50], R4 ;  /* 0x00005004ffff79a7 */ /* 0x0029e4000830040d */
.L_x_550:
[----:B------:R-:W-:Y:S05]  /*133a0*/  BSYNC B0 ;  /* 0x0000000000007941 */ /* 0x000fea0003800000 */
.L_x_549:
[----:B------:R-:W-:Y:S05]  /*133b0*/  @!P2 BRA `(.L_x_552) ;  /* 0x000000000004a947 */ /* 0x000fea0003800000 */
[----:B------:R-:W-:Y:S01]  /*133c0*/  BPT.TRAP 0x1 ;  /* 0x000000040000795c */ /* 0x000fe20000300000 */
.L_x_552:
[----:B------:R-:W-:-:S04]  /*133d0*/  UIADD3 UR17, UR13, 0x50, URZ ;  /* 0x000000500d117890 */ /* 0x000fc8000fffe03f */
[----:B------:R-:W-:-:S09]  /*133e0*/  UPRMT UR21, UR37, 0x654, UR17 ;  /* 0x0000065425157896 */ /* 0x000fd20008000011 */
[----:B------:R-:W-:Y:S01]  /*133f0*/  SYNCS.ARRIVE.TRANS64.RED.A1T0 RZ, [UR21], RZ ;  /* 0x000000ffffff79a7 */ /* 0x000fe20008100415 */
[----:B------:R-:W-:Y:S05]  /*13400*/  @!P2 BRA `(.L_x_553) ;  /* 0x000000000004a947 */ /* 0x000fea0003800000 */
[----:B------:R-:W-:Y:S01]  /*13410*/  BPT.TRAP 0x1 ;  /* 0x000000040000795c */ /* 0x000fe20000300000 */
.L_x_553:
[----:B------:R-:W5:Y:S02]  /*13420*/  SYNCS.PHASECHK.TRANS64.TRYWAIT P1, [UR13+0x78], R3 ;  /* 0x00007803ff0075a7 */ /* 0x000f64000802014d */
[----:B-----5:R-:W-:Y:S05]  /*13430*/  @!P1 BRA `(.L_x_554) ;  /* 0x0000002000ec9947 */ /* 0x020fea0003800000 */
.L_x_624:
        /* <DEDUP_REMOVED lines=12> */
[----:B-1----:R-:W-:Y:S05]  /*13500*/  @!P2 BRA `(.L_x_557) ;  /* 0x000000000004a947 */ /* 0x002fea0003800000 */
[----:B------:R-:W-:Y:S01]  /*13510*/  BPT.TRAP 0x1 ;  /* 0x000000040000795c */ /* 0x000fe20000300000 */
.L_x_557:
[----:B------:R-:W1:Y:S02]  /*13520*/  LDC R3, c[0x0][0x800] ;  /* 0x00020000ff037b82 */ /* 0x000e640000000800 */
[----:B-1----:R1:W-:Y:S02]  /*13530*/  SYNCS.ARRIVE.TRANS64.RED.A0TR RZ, [UR13+0x58], R3 ;  /* 0x00005803ffff79a7 */ /* 0x0023e4000830040d */
.L_x_556:
[----:B------:R-:W-:Y:S05]  /*13540*/  BSYNC B0 ;  /* 0x0000000000007941 */ /* 0x000fea0003800000 */
.L_x_555:
[----:B------:R-:W-:Y:S05]  /*13550*/  @!P2 BRA `(.L_x_558) ;  /* 0x000000000004a947 */ /* 0x000fea0003800000 */
[----:B------:R-:W-:Y:S01]  /*13560*/  BPT.TRAP 0x1 ;  /* 0x000000040000795c */ /* 0x000fe20000300000 */
.L_x_558:
[----:B------:R-:W-:-:S04]  /*13570*/  UIADD3 UR9, UR13, 0x58, URZ ;  /* 0x000000580d097890 */ /* 0x000fc8000fffe03f */
[----:B------:R-:W-:-:S09]  /*13580*/  UPRMT UR29, UR37, 0x654, UR9 ;  /* 0x00000654251d7896 */ /* 0x000fd20008000009 */
[----:B------:R-:W-:Y:S01]  /*13590*/  SYNCS.ARRIVE.TRANS64.RED.A1T0 RZ, [UR29], RZ ;  /* 0x000000ffffff79a7 */ /* 0x000fe2000810041d */
[----:B------:R-:W-:Y:S05]  /*135a0*/  @!P2 BRA `(.L_x_559) ;  /* 0x000000000004a947 */ /* 0x000fea0003800000 */
[----:B------:R-:W-:Y:S01]  /*135b0*/  BPT.TRAP 0x1 ;  /* 0x000000040000795c */ /* 0x000fe20000300000 */
.L_x_559:
[----:B-1----:R-:W-:-:S04]  /*135c0*/  SHF.L.U32 R3, RZ, 0x1f, RZ ;  /* 0x0000001fff037819 */ /* 0x002fc800000006ff */
[----:B------:R-:W1:Y:S02]  /*135d0*/  SYNCS.PHASECHK.TRANS64.TRYWAIT P1, [UR13+0x60], R3 ;  /* 0x00006003ff0075a7 */ /* 0x000e64000802014d */
[----:B-1----:R-:W-:Y:S05]  /*135e0*/  @!P1 BRA `(.L_x_560) ;  /* 0x0000002000989947 */ /* 0x002fea0003800000 */
.L_x_625:
        /* <DEDUP_REMOVED lines=13> */
.L_x_563:
[----:B--234-:R-:W1:Y:S02]  /*136c0*/  LDC R4, c[0x0][0x800] ;  /* 0x00020000ff047b82 */ /* 0x01ce640000000800 */
[----:B-1----:R1:W-:Y:S02]  /*136d0*/  SYNCS.ARRIVE.TRANS64.RED.A0TR RZ, [UR13+0x40], R4 ;  /* 0x00004004ffff79a7 */ /* 0x0023e4000830040d */
.L_x_562:
[----:B------:R-:W-:Y:S05]  /*136e0*/  BSYNC B0 ;  /* 0x0000000000007941 */ /* 0x000fea0003800000 */
.L_x_561:
[----:B------:R-:W-:Y:S05]  /*136f0*/  @!P2 BRA `(.L_x_564) ;  /* 0x000000000004a947 */ /* 0x000fea0003800000 */
[----:B------:R-:W-:Y:S01]  /*13700*/  BPT.TRAP 0x1 ;  /* 0x000000040000795c */ /* 0x000fe20000300000 */
.L_x_564:
[----:B------:R-:W-:Y:S01]  /*13710*/  SYNCS.ARRIVE.TRANS64.RED.A1T0 RZ, [UR16], RZ ;  /* 0x000000ffffff79a7 */ /* 0x000fe20008100410 */
[----:B------:R-:W-:Y:S05]  /*13720*/  @!P2 BRA `(.L_x_565) ;  /* 0x000000000004a947 */ /* 0x000fea0003800000 */
[----:B------:R-:W-:Y:S01]  /*13730*/  BPT.TRAP 0x1 ;  /* 0x000000040000795c */ /* 0x000fe20000300000 */
.L_x_565:
[----:B------:R-:W5:Y:S02]  /*13740*/  SYNCS.PHASECHK.TRANS64.TRYWAIT P1, [UR13+0x68], R3 ;  /* 0x00006803ff0075a7 */ /* 0x000f64000802014d */
[----:B-----5:R-:W-:Y:S05]  /*13750*/  @!P1 BRA `(.L_x_566) ;  /* 0x0000002000549947 */ /* 0x020fea0003800000 */
.L_x_626:
        /* <DEDUP_REMOVED lines=13> */
.L_x_569:
[----:B--234-:R-:W1:Y:S02]  /*13830*/  LDC R4, c[0x0][0x800] ;  /* 0x00020000ff047b82 */ /* 0x01ce640000000800 */
[----:B-1----:R1:W-:Y:S02]  /*13840*/  SYNCS.ARRIVE.TRANS64.RED.A0TR RZ, [UR13+0x48], R4 ;  /* 0x00004804ffff79a7 */ /* 0x0023e4000830040d */
.L_x_568:
[----:B------:R-:W-:Y:S05]  /*13850*/  BSYNC B0 ;  /* 0x0000000000007941 */ /* 0x000fea0003800000 */
.L_x_567:
[----:B------:R-:W-:Y:S05]  /*13860*/  @!P2 BRA `(.L_x_570) ;  /* 0x000000000004a947 */ /* 0x000fea0003800000 */
[----:B------:R-:W-:Y:S01]  /*13870*/  BPT.TRAP 0x1 ;  /* 0x000000040000795c */ /* 0x000fe20000300000 */
.L_x_570:
[----:B------:R-:W-:Y:S01]  /*13880*/  SYNCS.ARRIVE.TRANS64.RED.A1T0 RZ, [UR18], RZ ;  /* 0x000000ffffff79a7 */ /* 0x000fe20008100412 */
[----:B------:R-:W-:Y:S05]  /*13890*/  @!P2 BRA `(.L_x_571) ;  /* 0x000000000004a947 */ /* 0x000fea0003800000 */
[----:B------:R-:W-:Y:S01]  /*138a0*/  BPT.TRAP 0x1 ;  /* 0x000000040000795c */ /* 0x000fe20000300000 */
.L_x_571:
[----:B------:R-:W5:Y:S02]  /*138b0*/  SYNCS.PHASECHK.TRANS64.TRYWAIT P1, [UR13+0x70], R3 ;  /* 0x00007003ff0075a7 */ /* 0x000f64000802014d */
[----:B-----5:R-:W-:Y:S05]  /*138c0*/  @!P1 BRA `(.L_x_572) ;  /* 0x0000002000109947 */ /* 0x020fea0003800000 */
.L_x_627:
        /* <DEDUP_REMOVED lines=13> */
.L_x_575:
[----:B--234-:R-:W1:Y:S02]  /*139a0*/  LDC R4, c[0x0][0x800] ;  /* 0x00020000ff047b82 */ /* 0x01ce640000000800 */
[----:B-1----:R1:W-:Y:S02]  /*139b0*/  SYNCS.ARRIVE.TRANS64.RED.A0TR RZ, [UR13+0x50], R4 ;  /* 0x00005004ffff79a7 */ /* 0x0023e4000830040d */
.L_x_574:
[----:B------:R-:W-:Y:S05]  /*139c0*/  BSYNC B0 ;  /* 0x0000000000007941 */ /* 0x000fea0003800000 */
.L_x_573:
[----:B------:R-:W-:Y:S05]  /*139d0*/  @!P2 BRA `(.L_x_576) ;  /* 0x000000000004a947 */ /* 0x000fea0003800000 */
[----:B------:R-:W-:Y:S01]  /*139e0*/  BPT.TRAP 0x1 ;  /* 0x000000040000795c */ /* 0x000fe20000300000 */
.L_x_576:
[----:B------:R-:W-:Y:S01]  /*139f0*/  SYNCS.ARRIVE.TRANS64.RED.A1T0 RZ, [UR21], RZ ;  /* 0x000000ffffff79a7 */ /* 0x000fe20008100415 */
[----:B------:R-:W-:Y:S05]  /*13a00*/  @!P2 BRA `(.L_x_577) ;  /* 0x000000000004a947 */ /* 0x000fea0003800000 */
[----:B------:R-:W-:Y:S01]  /*13a10*/  BPT.TRAP 0x1 ;  /* 0x000000040000795c */ /* 0x000fe20000300000 */
.L_x_577:
[----:B------:R-:W5:Y:S02]  /*13a20*/  SYNCS.PHASECHK.TRANS64.TRYWAIT P1, [UR13+0x78], R3 ;  /* 0x00007803ff0075a7 */ /* 0x000f64000802014d */
[----:B-----5:R-:W-:Y:S05]  /*13a30*/  @!P1 BRA `(.L_x_578) ;  /* 0x0000001c00cc9947 */ /* 0x020fea0003800000 */
.L_x_628:
        /* <DEDUP_REMOVED lines=13> */
.L_x_581:
[----:B------:R-:W1:Y:S02]  /*13b10*/  LDC R3, c[0x0][0x800] ;  /* 0x00020000ff037b82 */ /* 0x000e640000000800 */
[----:B-1----:R1:W-:Y:S02]  /*13b20*/  SYNCS.ARRIVE.TRANS64.RED.A0TR RZ, [UR13+0x58], R3 ;  /* 0x00005803ffff79a7 */ /* 0x0023e4000830040d */
.L_x_580:
[----:B------:R-:W-:Y:S05]  /*13b30*/  BSYNC B0 ;  /* 0x0000000000007941 */ /* 0x000fea0003800000 */
.L_x_579:
[----:B------:R-:W-:Y:S05]  /*13b40*/  @!P2 BRA `(.L_x_582) ;  /* 0x000000000004a947 */ /* 0x000fea0003800000 */
[----:B------:R-:W-:Y:S01]  /*13b50*/  BPT.TRAP 0x1 ;  /* 0x000000040000795c */ /* 0x000fe20000300000 */
.L_x_582:
[----:B------:R-:W-:Y:S01]  /*13b60*/  IADD3 R2, P0, R2, UR46, RZ ;  /* 0x0000002e02027c10 */ /* 0x000fe2000ff1e0ff */
[----:B------:R-:W-:Y:S01]  /*13b70*/  SYNCS.ARRIVE.TRANS64.RED.A1T0 RZ, [UR29], RZ ;  /* 0x000000ffffff79a7 */ /* 0x000fe2000810041d */
[----:B-1234-:R-:W-:Y:S01]  /*13b80*/  PRMT R4, RZ, 0x7610, R4 ;  /* 0x00007610ff047816 */ /* 0x01efe20000000004 */
[----:B------:R-:W-:Y:S01]  /*13b90*/  IMAD.MOV.U32 R20, RZ, RZ, -0x1 ;  /* 0xffffffffff147424 */ /* 0x000fe200078e00ff */
[----:B------:R-:W-:Y:S02]  /*13ba0*/  IADD3.X R16, R16, UR38, RZ, P0, !PT ;  /* 0x0000002610107c10 */ /* 0x000fe400087fe4ff */
[----:B------:R-:W-:Y:S02]  /*13bb0*/  ISETP.GE.U32.AND P0, PT, R2, UR14, PT ;  /* 0x0000000e02007c0c */ /* 0x000fe4000bf06070 */
[----:B------:R-:W-:Y:S02]  /*13bc0*/  MOV R3, 0xffffffff ;  /* 0xffffffff00037802 */ /* 0x000fe40000000f00 */
[----:B------:R-:W-:-:S02]  /*13bd0*/  ISETP.GE.U32.AND.EX P0, PT, R16, UR15, PT, P0 ;  /* 0x0000000f10007c0c */ /* 0x000fc4000bf06100 */
[----:B------:R-:W-:-:S11]  /*13be0*/  MOV R13, 0xffffffff ;  /* 0xffffffff000d7802 */ /* 0x000fd60000000f00 */
[----:B------:R-:W-:Y:S05]  /*13bf0*/  @P0 BRA `(.L_x_583) ;  /* 0x0000000400580947 */ /* 0x000fea0003800000 */
[----:B------:R-:W1:Y:S01]  /*13c00*/  S2R R17, SR_CTAID.X ;  /* 0x0000000000117919 */ /* 0x000e620000002500 */
[----:B------:R-:W2:Y:S01]  /*13c10*/  LDC.64 R14, c[0x0][0x8d0] ;  /* 0x00023400ff0e7b82 */ /* 0x000ea20000000a00 */
[----:B------:R-:W-:Y:S01]  /*13c20*/  ULDC UR8, c[0x0][0x150] ;  /* 0x0000540000087ab9 */ /* 0x000fe20000000800 */
[----:B------:R-:W-:Y:S01]  /*13c30*/  MOV R7, R2 ;  /* 0x0000000200077202 */ /* 0x000fe20000000f00 */
[----:B------:R-:W3:Y:S01]  /*13c40*/  S2R R3, SR_CTAID.Y ;  /* 0x0000000000037919 */ /* 0x000ee20000002600 */
[----:B------:R-:W-:-:S04]  /*13c50*/  MOV R21, R16 ;  /* 0x0000001000157202 */ /* 0x000fc80000000f00 */
[----:B------:R-:W4:Y:S08]  /*13c60*/  LDC R20, c[0x0][0x144] ;  /* 0x00005100ff147b82 */ /* 0x000f300000000800 */
[----:B------:R-:W4:Y:S01]  /*13c70*/  LDC R18, c[0x0][0x8d8] ;  /* 0x00023600ff127b82 */ /* 0x000f220000000800 */
[----:B--2---:R-:W-:-:S04]  /*13c80*/  ISETP.NE.U32.AND P0, PT, R14, RZ, PT ;  /* 0x000000ff0e00720c */ /* 0x004fc80003f05070 */
[----:B------:R-:W-:Y:S02]  /*13c90*/  ISETP.NE.AND.EX P0, PT, R15, RZ, PT, P0 ;  /* 0x000000ff0f00720c */ /* 0x000fe40003f05300 */
[----:B-1----:R-:W-:Y:S02]  /*13ca0*/  I2FP.F32.U32 R4, R17 ;  /* 0x0000001100047245 */ /* 0x002fe40000201000 */
[----:B---3--:R-:W-:-:S03]  /*13cb0*/  I2FP.F32.U32 R23, R3 ;  /* 0x0000000300177245 */ /* 0x008fc60000201000 */
[----:B------:R-:W-:-:S04]  /*13cc0*/  FMUL R4, R4, UR8 ;  /* 0x0000000804047c20 */ /* 0x000fc80008400000 */
[----:B------:R1:W2:Y:S02]  /*13cd0*/  F2I.U32.TRUNC.NTZ R13, R4 ;  /* 0x00000004000d7305 */ /* 0x0002a4000020f000 */
[----:B----4-:R-:W-:Y:S05]  /*13ce0*/  @!P0 BRA `(.L_x_584) ;  /* 0x0000000000308947 */ /* 0x010fea0003800000 */
[----:B------:R-:W3:Y:S02]  /*13cf0*/  LDC R5, c[0x0][0x8dc] ;  /* 0x00023700ff057b82 */ /* 0x000ee40000000800 */
[----:B---3--:R-:W-:-:S05]  /*13d00*/  IADD3 R5, P0, R2, R5, RZ ;  /* 0x0000000502057210 */ /* 0x008fca0007f1e0ff */
[----:B------:R-:W-:-:S04]  /*13d10*/  IMAD.X R21, RZ, RZ, R16, P0 ;  /* 0x000000ffff157224 */ /* 0x000fc800000e0610 */
[----:B------:R-:W-:-:S04]  /*13d20*/  IMAD.WIDE.U32 R6, R21, R14, RZ ;  /* 0x0000000e15067225 */ /* 0x000fc800078e00ff */
[----:B------:R-:W-:-:S04]  /*13d30*/  IMAD.WIDE.U32 R6, P0, R5, R15, R6 ;  /* 0x0000000f05067225 */ /* 0x000fc80007800006 */
[----:B-1----:R-:W-:Y:S01]  /*13d40*/  IMAD.WIDE.U32 R4, R5, R14, RZ ;  /* 0x0000000e05047225 */ /* 0x002fe200078e00ff */
[----:B------:R-:W-:-:S04]  /*13d50*/  MOV R4, R7 ;  /* 0x0000000700047202 */ /* 0x000fc80000000f00 */
[----:B------:R-:W-:Y:S02]  /*13d60*/  IADD3 RZ, P1, R5, R6, RZ ;  /* 0x0000000605ff7210 */ /* 0x000fe40007f3e0ff */
[----:B------:R-:W-:-:S03]  /*13d70*/  IADD3.X R5, RZ, RZ, RZ, P0, !PT ;  /* 0x000000ffff057210 */ /* 0x000fc600007fe4ff */
[----:B------:R-:W-:-:S03]  /*13d80*/  IMAD.WIDE.U32.X R4, R21, R15, R4, P1 ;  /* 0x0000000f15047225 */ /* 0x000fc600008e0404 */
[----:B------:R-:W-:Y:S02]  /*13d90*/  MOV R7, R4 ;  /* 0x0000000400077202 */ /* 0x000fe40000000f00 */
[----:B------:R-:W-:-:S07]  /*13da0*/  MOV R21, R5 ;  /* 0x0000000500157202 */ /* 0x000fce0000000f00 */
.L_x_584:
[----:B------:R-:W-:Y:S01]  /*13db0*/  ULDC UR8, c[0x0][0x154] ;  /* 0x0000550000087ab9 */ /* 0x000fe20000000800 */
[----:B------:R-:W3:Y:S01]  /*13dc0*/  LDC R14, c[0x0][0x148] ;  /* 0x00005200ff0e7b82 */ /* 0x000ee20000000800 */
[----:B------:R-:W-:Y:S01]  /*13dd0*/  FMUL R23, R23, UR8 ;  /* 0x0000000817177c20 */ /* 0x000fe20008400000 */
[----:B------:R-:W-:Y:S01]  /*13de0*/  ISETP.NE.AND P2, PT, R22, 0x1, PT ;  /* 0x000000011600780c */ /* 0x000fe20003f45270 */
[----:B--2---:R-:W-:Y:S01]  /*13df0*/  IMAD.MOV R6, RZ, RZ, -R13 ;  /* 0x000000ffff067224 */ /* 0x004fe200078e0a0d */
[-CC-:B------:R-:W-:Y:S02]  /*13e00*/  SHF.R.U64 R13, R7, R18.reuse, R21.reuse ;  /* 0x00000012070d7219 */ /* 0x180fe40000001215 */
[----:B------:R-:W-:Y:S01]  /*13e10*/  SHF.R.U32.HI R18, RZ, R18, R21 ;  /* 0x00000012ff127219 */ /* 0x000fe20000011615 */
[----:B------:R-:W2:Y:S01]  /*13e20*/  F2I.U32.TRUNC.NTZ R23, R23 ;  /* 0x0000001700177305 */ /* 0x000ea2000020f000 */
[----:B-1----:R-:W1:Y:S01]  /*13e30*/  LDC.64 R4, c[0x0][0x8c8] ;  /* 0x00023200ff047b82 */ /* 0x002e620000000a00 */
[----:B------:R-:W-:Y:S01]  /*13e40*/  IMAD R17, R20, R6, R17 ;  /* 0x0000000614117224 */ /* 0x000fe200078e0211 */
[----:B------:R-:W-:-:S04]  /*13e50*/  IADD3 R21, P0, RZ, -R13, RZ ;  /* 0x8000000dff157210 */ /* 0x000fc80007f1e0ff */
[----:B------:R-:W-:Y:S02]  /*13e60*/  IADD3.X R7, RZ, ~R18, RZ, P0, !PT ;  /* 0x80000012ff077210 */ /* 0x000fe400007fe4ff */
[----:B------:R-:W4:Y:S01]  /*13e70*/  LDC R20, c[0x0][0x8c0] ;  /* 0x00023000ff147b82 */ /* 0x000f220000000800 */
[----:B--2---:R-:W-:-:S07]  /*13e80*/  IADD3 R15, -R23, RZ, RZ ;  /* 0x000000ff170f7210 */ /* 0x004fce0007ffe1ff */
[----:B------:R-:W2:Y:S01]  /*13e90*/  LDC R23, c[0x0][0x8b0] ;  /* 0x00022c00ff177b82 */ /* 0x000ea20000000800 */
[----:B---3--:R-:W-:Y:S01]  /*13ea0*/  @P2 IMAD R17, R14, R15, R3 ;  /* 0x0000000f0e112224 */ /* 0x008fe200078e0203 */
[----:B------:R-:W-:-:S06]  /*13eb0*/  MOV R3, R16 ;  /* 0x0000001000037202 */ /* 0x000fcc0000000f00 */
[----:B------:R-:W3:Y:S01]  /*13ec0*/  LDC.64 R14, c[0x0][0x8e8] ;  /* 0x00023a00ff0e7b82 */ /* 0x000ee20000000a00 */
[----:B-1----:R-:W-:-:S04]  /*13ed0*/  IMAD R6, R7, R4, RZ ;  /* 0x0000000407067224 */ /* 0x002fc800078e02ff */
[C---:B------:R-:W-:Y:S02]  /*13ee0*/  IMAD R7, R21.reuse, R5, R6 ;  /* 0x0000000515077224 */ /* 0x040fe400078e0206 */
[----:B------:R-:W-:Y:S01]  /*13ef0*/  IMAD.WIDE.U32 R4, R21, R4, R2 ;  /* 0x0000000415047225 */ /* 0x000fe200078e0002 */
[----:B------:R-:W1:Y:S04]  /*13f00*/  LDC R6, c[0x0][0x900] ;  /* 0x00024000ff067b82 */ /* 0x000e680000000800 */
[----:B------:R-:W-:-:S04]  /*13f10*/  IADD3 R3, R5, R7, RZ ;  /* 0x0000000705037210 */ /* 0x000fc80007ffe0ff */
[-CC-:B----4-:R-:W-:Y:S01]  /*13f20*/  SHF.R.U64 R21, R4, R20.reuse, R3.reuse ;  /* 0x0000001404157219 */ /* 0x190fe20000001203 */
[----:B------:R-:W4:Y:S01]  /*13f30*/  LDC R25, c[0x0][0x8f0] ;  /* 0x00023c00ff197b82 */ /* 0x000f220000000800 */
[----:B------:R-:W-:-:S04]  /*13f40*/  SHF.R.U32.HI R4, RZ, R20, R3 ;  /* 0x00000014ff047219 */ /* 0x000fc80000011603 */
[-CC-:B--2---:R-:W-:Y:S02]  /*13f50*/  SHF.R.U64 R24, R21, R23.reuse, R4.reuse ;  /* 0x0000001715187219 */ /* 0x184fe40000001204 */
[----:B---3--:R-:W-:Y:S01]  /*13f60*/  ISETP.NE.U32.AND P0, PT, R14, RZ, PT ;  /* 0x000000ff0e00720c */ /* 0x008fe20003f05070 */
[----:B------:R-:W2:Y:S01]  /*13f70*/  LDC R20, c[0x0][0x8e0] ;  /* 0x00023800ff147b82 */ /* 0x000ea20000000800 */
[----:B------:R-:W-:Y:S02]  /*13f80*/  SHF.R.U32.HI R5, RZ, R23, R4 ;  /* 0x00000017ff057219 */ /* 0x000fe40000011604 */
[----:B------:R-:W-:Y:S02]  /*13f90*/  ISETP.NE.AND.EX P0, PT, R15, RZ, PT, P0 ;  /* 0x000000ff0f00720c */ /* 0x000fe40003f05300 */
[----:B-1----:R-:W-:-:S03]  /*13fa0*/  SHF.R.U64 R23, R24, R6, R5 ;  /* 0x0000000618177219 */ /* 0x002fc60000001205 */
[----:B------:R-:W1:Y:S01]  /*13fb0*/  LDC R18, c[0x0][0x8b8] ;  /* 0x00022e00ff127b82 */ /* 0x000e620000000800 */
[----:B------:R-:W-:Y:S01]  /*13fc0*/  SHF.R.U32.HI R27, RZ, R6, R5 ;  /* 0x00000006ff1b7219 */ /* 0x000fe20000011605 */
[----:B------:R-:W-:-:S03]  /*13fd0*/  IMAD.MOV.U32 R4, RZ, RZ, R23 ;  /* 0x000000ffff047224 */ /* 0x000fc600078e0017 */
[----:B------:R-:W-:-:S03]  /*13fe0*/  MOV R5, R27 ;  /* 0x0000001b00057202 */ /* 0x000fc60000000f00 */
[----:B------:R-:W3:Y:S01]  /*13ff0*/  LDC R3, c[0x0][0x8a8] ;  /* 0x00022a00ff037b82 */ /* 0x000ee20000000800 */
[----:B----4-:R-:W-:Y:S05]  /*14000*/  @!P0 BRA `(.L_x_585) ;  /* 0x0000000000288947 */ /* 0x010fea0003800000 */
[----:B------:R-:W4:Y:S02]  /*14010*/  LDC R4, c[0x0][0x8f4] ;  /* 0x00023d00ff047b82 */ /* 0x000f240000000800 */
[----:B----4-:R-:W-:-:S04]  /*14020*/  IADD3 R5, P0, R23, R4, RZ ;  /* 0x0000000417057210 */ /* 0x010fc80007f1e0ff */
[----:B------:R-:W-:-:S05]  /*14030*/  IADD3.X R27, RZ, R27, RZ, P0, !PT ;  /* 0x0000001bff1b7210 */ /* 0x000fca00007fe4ff */
[----:B------:R-:W-:-:S04]  /*14040*/  IMAD.WIDE.U32 R6, R27, R14, RZ ;  /* 0x0000000e1b067225 */ /* 0x000fc800078e00ff */
[----:B------:R-:W-:-:S04]  /*14050*/  IMAD.WIDE.U32 R6, P0, R5, R15, R6 ;  /* 0x0000000f05067225 */ /* 0x000fc80007800006 */
[----:B------:R-:W-:Y:S01]  /*14060*/  IMAD.WIDE.U32 R4, R5, R14, RZ ;  /* 0x0000000e05047225 */ /* 0x000fe200078e00ff */
[----:B------:R-:W-:-:S04]  /*14070*/  MOV R4, R7 ;  /* 0x0000000700047202 */ /* 0x000fc80000000f00 */
[----:B------:R-:W-:Y:S02]  /*14080*/  IADD3 RZ, P1, R5, R6, RZ ;  /* 0x0000000605ff7210 */ /* 0x000fe40007f3e0ff */
[----:B------:R-:W-:-:S03]  /*14090*/  IADD3.X R5, RZ, RZ, RZ, P0, !PT ;  /* 0x000000ffff057210 */ /* 0x000fc600007fe4ff */
[----:B------:R-:W-:-:S08]  /*140a0*/  IMAD.WIDE.U32.X R4, R27, R15, R4, P1 ;  /* 0x0000000f1b047225 */ /* 0x000fd000008e0404 */
.L_x_585:
[----:B------:R-:W-:Y:S02]  /*140b0*/  SHF.R.U64 R25, R4, R25, R5 ;  /* 0x0000001904197219 */ /* 0x000fe40000001205 */
[----:B------:R-:W-:Y:S02]  /*140c0*/  LOP3.LUT R5, R24, R9, RZ, 0xc0, !PT ;  /* 0x0000000918057212 */ /* 0x000fe400078ec0ff */
[----:B------:R-:W-:Y:S01]  /*140d0*/  LOP3.LUT R21, R21, R8, RZ, 0xc0, !PT ;  /* 0x0000000815157212 */ /* 0x000fe200078ec0ff */
[----:B------:R-:W-:Y:S02]  /*140e0*/  IMAD.MOV R4, RZ, RZ, -R25 ;  /* 0x000000ffff047224 */ /* 0x000fe400078e0a19 */
[----:B------:R-:W-:Y:S02]  /*140f0*/  IMAD R5, R0, R25, R5 ;  /* 0x0000001900057224 */ /* 0x000fe400078e0205 */
[----:B--2---:R-:W-:Y:S01]  /*14100*/  IMAD R20, R4, R20, R23 ;  /* 0x0000001404147224 */ /* 0x004fe200078e0217 */
[----:B------:R-:W-:Y:S01]  /*14110*/  MOV R4, 0x1 ;  /* 0x0000000100047802 */ /* 0x000fe20000000f00 */
[----:B-1----:R-:W-:-:S02]  /*14120*/  IMAD R17, R5, R18, R17 ;  /* 0x0000001205117224 */ /* 0x002fc400078e0211 */
[----:B---3--:R-:W-:-:S05]  /*14130*/  IMAD R20, R20, R3, R21 ;  /* 0x0000000314147224 */ /* 0x008fca00078e0215 */
[----:B------:R-:W-:Y:S02]  /*14140*/  SEL R3, R20, R17, !P2 ;  /* 0x0000001114037207 */ /* 0x000fe40005000000 */
[----:B------:R-:W-:-:S07]  /*14150*/  SEL R20, R17, R20, !P2 ;  /* 0x0000001411147207 */ /* 0x000fce0005000000 */
.L_x_583:
[----:B------:R-:W-:-:S13]  /*14160*/  LOP3.LUT P0, RZ, R4, 0xff, RZ, 0xc0, !PT ;  /* 0x000000ff04ff7812 */ /* 0x000fda000780c0ff */
[----:B------:R-:W-:Y:S05]  /*14170*/  @P0 BRA `(.L_x_586) ;  /* 0xffffffe800e40947 */ /* 0x000fea000383ffff */
.L_x_530:
[----:B------:R-:W-:-:S13]  /*14180*/  ELECT P0, URZ, PT ;  /* 0x00000000003f782f */ /* 0x000fda0003800000 */
[----:B------:R-:W-:Y:S05]  /*14190*/  @!P0 BRA `(.L_x_14) ;  /* 0x00000010005c8947 */ /* 0x000fea0003800000 */
[----:B------:R-:W-:-:S04]  /*141a0*/  LOP3.LUT R19, R19, 0x2, RZ, 0xfc, !PT ;  /* 0x0000000213137812 */ /* 0x000fc800078efcff */
[----:B------:R-:W-:-:S13]  /*141b0*/  ISETP.NE.AND P1, PT, R19, 0x3, PT ;  /* 0x000000031300780c */ /* 0x000fda0003f25270 */
[----:B------:R-:W-:Y:S05]  /*141c0*/  @!P1 BRA `(.L_x_587) ;  /* 0x0000000000049947 */ /* 0x000fea0003800000 */
[----:B-1----:R-:W-:Y:S01]  /*141d0*/  BPT.TRAP 0x1 ;  /* 0x000000040000795c */ /* 0x002fe20000300000 */
.L_x_587:
[----:B-1----:R-:W-:Y:S02]  /*141e0*/  MOV R0, 0x400 ;  /* 0x0000040000007802 */ /* 0x002fe40000000f00 */
[----:B------:R-:W-:Y:S02]  /*141f0*/  MOV R3, UR37 ;  /* 0x0000002500037c02 */ /* 0x000fe40008000f00 */
[----:B------:R-:W-:Y:S02]  /*14200*/  MOV R2, 0x1 ;  /* 0x0000000100027802 */ /* 0x000fe40000000f00 */
[----:B------:R-:W-:Y:S02]  /*14210*/  LEA R0, R3, R0, 0x18 ;  /* 0x0000000003007211 */ /* 0x000fe400078ec0ff */
[----:B------:R-:W-:-:S04]  /*14220*/  SHF.L.U32 R3, R2, 0x1f, RZ ;  /* 0x0000001f02037819 */ /* 0x000fc800000006ff */
[----:B------:R-:W1:Y:S02]  /*14230*/  SYNCS.PHASECHK.TRANS64.TRYWAIT P0, [R0+URZ+0x60], R3 ;  /* 0x00006003000075a7 */ /* 0x000e64000800017f */
[----:B-1----:R-:W-:Y:S05]  /*14240*/  @!P0 BRA `(.L_x_588) ;  /* 0x0000001400e08947 */ /* 0x002fea0003800000 */
.L_x_629:
[----:B------:R-:W-:Y:S05]  /*14250*/  @!P1 BRA `(.L_x_589) ;  /* 0x0000000000049947 */ /* 0x000fea0003800000 */
[----:B------:R-:W-:Y:S01]  /*14260*/  BPT.TRAP 0x1 ;  /* 0x000000040000795c */ /* 0x000fe20000300000 */
.L_x_589:
[----:B------:R-:W4:Y:S02]  /*14270*/  SYNCS.PHASECHK.TRANS64.TRYWAIT P0, [R0+URZ+0x68], R3 ;  /* 0x00006803000075a7 */ /* 0x000f24000800017f */
[----:B----4-:R-:W-:Y:S05]  /*14280*/  @!P0 BRA `(.L_x_590) ;  /* 0x0000001400e48947 */ /* 0x010fea0003800000 */
.L_x_630:
[----:B------:R-:W-:Y:S05]  /*14290*/  @!P1 BRA `(.L_x_591) ;  /* 0x0000000000049947 */ /* 0x000fea0003800000 */
[----:B------:R-:W-:Y:S01]  /*142a0*/  BPT.TRAP 0x1 ;  /* 0x000000040000795c */ /* 0x000fe20000300000 */
.L_x_591:
[----:B------:R-:W1:Y:S02]  /*142b0*/  SYNCS.PHASECHK.TRANS64.TRYWAIT P0, [R0+URZ+0x70], R3 ;  /* 0x00007003000075a7 */ /* 0x000e64000800017f */
[----:B-1----:R-:W-:Y:S05]  /*142c0*/  @!P0 BRA `(.L_x_592) ;  /* 0x0000001400e88947 */ /* 0x002fea0003800000 */
.L_x_631:
[----:B------:R-:W-:Y:S05]  /*142d0*/  @!P1 BRA `(.L_x_593) ;  /* 0x0000000000049947 */ /* 0x000fea0003800000 */
[----:B------:R-:W-:Y:S01]  /*142e0*/  BPT.TRAP 0x1 ;  /* 0x000000040000795c */ /* 0x000fe20000300000 */
.L_x_593:
[----:B----4-:R-:W-:-:S04]  /*142f0*/  MOV R3, 0x1 ;  /* 0x0000000100037802 */ /* 0x010fc80000000f00 */
[----:B------:R-:W-:-:S07]  /*14300*/  SHF.L.U32 R3, R3, 0x1f, RZ ;  /* 0x0000001f03037819 */ /* 0x000fce00000006ff */
.L_x_594:
[----:B-1----:R1:W4:Y:S02]  /*14310*/  SYNCS.PHASECHK.TRANS64.TRYWAIT P0, [R0+URZ+0x78], R3 ;  /* 0x00007803000075a7 */ /* 0x002324000800017f */
[----:B----4-:R-:W-:Y:S05]  /*14320*/  @!P0 NANOSLEEP.SYNCS 0x989680 ;  /* 0x009896800000895d */ /* 0x010fea0003900000 */
[----:B------:R-:W4:Y:S02]  /*14330*/  @!P0 SYNCS.PHASECHK.TRANS64 P0, [R0+URZ+0x78], R3 ;  /* 0x00007803000085a7 */ /* 0x000f24000800007f */
[----:B----4-:R-:W-:Y:S05]  /*14340*/  @P0 BRA `(.L_x_14) ;  /* 0x0000000c00f00947 */ /* 0x010fea0003800000 */
[----:B------:R-:W-:Y:S05]  /*14350*/  BRA `(.L_x_594) ;  /* 0xfffffffc00ec7947 */ /* 0x000fea000383ffff */
.L_x_525:
[----:B------:R-:W-:Y:S01]  /*14360*/  LOP3.LUT P0, RZ, R10, 0xff, RZ, 0xc0, !PT ;  /* 0x000000ff0aff7812 */ /* 0x000fe2000780c0ff */
[----:B------:R-:W-:Y:S01]  /*14370*/  IMAD.MOV.U32 R11, RZ, RZ, 0x1 ;  /* 0x00000001ff0b7424 */ /* 0x000fe200078e00ff */
[----:B------:R-:W-:-:S11]  /*14380*/  MOV R10, RZ ;  /* 0x000000ff000a7202 */ /* 0x000fd60000000f00 */
[----:B------:R-:W-:Y:S05]  /*14390*/  @!P0 BRA `(.L_x_595) ;  /* 0x0000000c00288947 */ /* 0x000fea0003800000 */
[----:B------:R-:W2:Y:S01]  /*143a0*/  LDC R0, c[0x0][0x28c] ;  /* 0x0000a300ff007b82 */ /* 0x000ea20000000800 */
[----:B------:R-:W-:Y:S01]  /*143b0*/  ULDC UR6, c[0x0][0x900] ;  /* 0x0002400000067ab9 */ /* 0x000fe20000000800 */
[----:B------:R-:W-:Y:S01]  /*143c0*/  UMOV UR7, 0xffffffff ;  /* 0xffffffff00077882 */ /* 0x000fe20000000000 */
[----:B------:R-:W-:Y:S01]  /*143d0*/  BSSY B0, `(.L_x_595) ;  /* 0x00000c6000007945 */ /* 0x000fe20003800000 */
[----:B-1----:R-:W-:Y:S01]  /*143e0*/  USHF.L.U32 UR4, UR37, 0x7, URZ ;  /* 0x0000000725047899 */ /* 0x002fe2000800063f */
[----:B------:R-:W-:Y:S01]  /*143f0*/  MOV R8, 0x1 ;  /* 0x0000000100087802 */ /* 0x000fe20000000f00 */
[----:B------:R-:W-:Y:S01]  /*14400*/  USHF.L.U32 UR7, UR7, UR6, URZ ;  /* 0x0000000607077299 */ /* 0x000fe2000800063f */
[----:B------:R-:W-:Y:S01]  /*14410*/  LOP3.LUT R12, R17, 0x2, RZ, 0xfc, !PT ;  /* 0x00000002110c7812 */ /* 0x000fe200078efcff */
[----:B------:R-:W-:Y:S01]  /*14420*/  IMAD.MOV.U32 R10, RZ, RZ, RZ ;  /* 0x000000ffff0a7224 */ /* 0x000fe200078e00ff */
[----:B------:R-:W-:Y:S01]  /*14430*/  MOV R11, 0x1 ;  /* 0x00000001000b7802 */ /* 0x000fe20000000f00 */
[----:B------:R-:W-:Y:S01]  /*14440*/  ULDC UR5, c[0x0][0x8a8] ;  /* 0x00022a0000057ab9 */ /* 0x000fe20000000800 */
[----:B------:R-:W-:Y:S01]  /*14450*/  UMOV UR8, 0x1 ;  /* 0x0000000100087882 */ /* 0x000fe20000000000 */
[----:B------:R-:W-:-:S02]  /*14460*/  USHF.L.U32 UR22, UR37, 0xd, URZ ;  /* 0x0000000d25167899 */ /* 0x000fc4000800063f */
[----:B------:R-:W-:Y:S02]  /*14470*/  ULOP3.LUT UR4, UR4, 0x80, URZ, 0xc0, !UPT ;  /* 0x0000008004047892 */ /* 0x000fe4000f8ec03f */
[----:B------:R-:W-:Y:S02]  /*14480*/  UIADD3 UR5, UR5, -0x1, URZ ;  /* 0xffffffff05057890 */ /* 0x000fe4000fffe03f */
[----:B------:R-:W-:Y:S02]  /*14490*/  USHF.L.U32 UR18, UR8, UR6, URZ ;  /* 0x0000000608127299 */ /* 0x000fe4000800063f */
[----:B------:R-:W-:Y:S01]  /*144a0*/  ULOP3.LUT UR17, URZ, UR7, URZ, 0x33, !UPT ;  /* 0x000000073f117292 */ /* 0x000fe2000f8e333f */
[----:B------:R-:W-:Y:S01]  /*144b0*/  ULDC.64 UR20, c[0x0][0x198] ;  /* 0x0000660000147ab9 */ /* 0x000fe20000000a00 */
[----:B--2---:R-:W-:-:S04]  /*144c0*/  IADD3 R0, R0, 0x3f, RZ ;  /* 0x0000003f00007810 */ /* 0x004fc80007ffe0ff */
[----:B------:R-:W-:-:S04]  /*144d0*/  SHF.R.S32.HI R5, RZ, 0x1f, R0 ;  /* 0x0000001fff057819 */ /* 0x000fc80000011400 */
[----:B------:R-:W-:-:S04]  /*144e0*/  LEA.HI R5, R5, R0, RZ, 0x6 ;  /* 0x0000000005057211 */ /* 0x000fc800078f30ff */
[----:B------:R-:W-:-:S04]  /*144f0*/  SHF.R.S32.HI R9, RZ, 0x6, R5 ;  /* 0x00000006ff097819 */ /* 0x000fc80000011405 */
[----:B------:R-:W-:-:S07]  /*14500*/  IADD3 R0, R9, 0x1, RZ ;  /* 0x0000000109007810 */ /* 0x000fce0007ffe0ff */
.L_x_606:
[----:B------:R-:W-:-:S03]  /*14510*/  UMOV UR6, 0xffffffff ;  /* 0xffffffff00067882 */ /* 0x000fc60000000000 */
[----:B------:R-:W-:Y:S05]  /*14520*/  BRA.DIV UR6, `(.L_x_596) ;  /* 0x0000001606647947 */ /* 0x000fea000b800000 */
[----:B------:R-:W-:-:S13]  /*14530*/  ELECT P6, URZ, PT ;  /* 0x00000000003f782f */ /* 0x000fda00038c0000 */
.L_x_634:
[----:B------:R-:W1:Y:S01]  /*14540*/  LDC R4, c[0x0][0x28c] ;  /* 0x0000a300ff047b82 */ /* 0x000e620000000800 */
[----:B------:R-:W-:Y:S01]  /*14550*/  BSSY B1, `(.L_x_597) ;  /* 0x0000038000017945 */ /* 0x000fe20003800000 */
[----:B-1----:R-:W-:-:S13]  /*14560*/  ISETP.LT.OR P6, PT, R4, 0x1, !P6 ;  /* 0x000000010400780c */ /* 0x002fda00077c1670 */
[----:B------:R-:W-:Y:S05]  /*14570*/  @P6 BRA `(.L_x_598) ;  /* 0x0000000000d46947 */ /* 0x000fea0003800000 */
[----:B------:R-:W-:Y:S01]  /*14580*/  LEA R14, R3, UR4, 0x8 ;  /* 0x00000004030e7c11 */ /* 0x000fe2000f8e40ff */
[----:B------:R-:W-:Y:S01]  /*14590*/  IMAD.MOV.U32 R4, RZ, RZ, R11 ;  /* 0x000000ffff047224 */ /* 0x000fe200078e000b */
[----:B------:R-:W-:Y:S02]  /*145a0*/  SHF.L.U32 R20, R20, 0x7, RZ ;  /* 0x0000000714147819 */ /* 0x000fe400000006ff */
[----:B------:R-:W-:Y:S02]  /*145b0*/  MOV R19, RZ ;  /* 0x000000ff00137202 */ /* 0x000fe40000000f00 */
[----:B------:R-:W-:Y:S02]  /*145c0*/  MOV R3, R0 ;  /* 0x0000000000037202 */ /* 0x000fe40000000f00 */
[----:B------:R-:W-:-:S07]  /*145d0*/  MOV R5, R10 ;  /* 0x0000000a00057202 */ /* 0x000fce0000000f00 */
.L_x_601:
[----:B------:R-:W1:Y:S01]  /*145e0*/  S2R R7, SR_CgaCtaId ;  /* 0x0000000000077919 */ /* 0x000e620000008800 */
[----:B------:R-:W-:Y:S02]  /*145f0*/  MOV R6, 0x400 ;  /* 0x0000040000067802 */ /* 0x000fe40000000f00 */
[----:B------:R-:W-:Y:S02]  /*14600*/  LOP3.LUT P1, RZ, R18, 0x7f, RZ, 0xc0, !PT ;  /* 0x0000007f12ff7812 */ /* 0x000fe4000782c0ff */
[----:B-1----:R-:W-:Y:S02]  /*14610*/  LEA R24, R7, R6, 0x18 ;  /* 0x0000000607187211 */ /* 0x002fe400078ec0ff */
[----:B------:R-:W-:-:S09]  /*14620*/  SHF.L.U32 R6, R4, 0x1f, RZ ;  /* 0x0000001f04067819 */ /* 0x000fd200000006ff */
[----:B------:R-:W1:Y:S01]  /*14630*/  @!P1 LDC R7, c[0x0][0x500] ;  /* 0x00014000ff079b82 */ /* 0x000e620000000800 */
[----:B------:R-:W-:-:S04]  /*14640*/  LEA R15, R5, R24, 0x3 ;  /* 0x00000018050f7211 */ /* 0x000fc800078e18ff */
[----:B------:R-:W2:Y:S02]  /*14650*/  SYNCS.PHASECHK.TRANS64.TRYWAIT P0, [R15+URZ+0x20], R6 ;  /* 0x000020060f0075a7 */ /* 0x000ea4000800017f */
[----:B--2---:R-:W-:Y:S05]  /*14660*/  @!P0 BRA `(.L_x_599) ;  /* 0x0000001400348947 */ /* 0x004fea0003800000 */
.L_x_635:
[----:B--2---:R-:W-:Y:S01]  /*14670*/  PRMT R6, R12, 0x9910, RZ ;  /* 0x000099100c067816 */ /* 0x004fe200000000ff */
[----:B-1----:R1:W-:Y:S03]  /*14680*/  @!P1 SYNCS.ARRIVE.TRANS64 RZ, [R15+URZ], R7 ;  /* 0x000000070fff99a7 */ /* 0x0023e6000800003f */
[----:B------:R-:W-:-:S13]  /*14690*/  ISETP.NE.AND P0, PT, R6, 0x2, PT ;  /* 0x000000020600780c */ /* 0x000fda0003f05270 */
[----:B-1----:R-:W-:Y:S05]  /*146a0*/  @P0 BRA `(.L_x_600) ;  /* 0x0000000000040947 */ /* 0x002fea0003800000 */
[----:B------:R-:W-:Y:S01]  /*146b0*/  BPT.TRAP 0x1 ;  /* 0x000000040000795c */ /* 0x000fe20000300000 */
.L_x_600:
[----:B------:R-:W-:Y:S01]  /*146c0*/  R2UR UR7, R5 ;  /* 0x00000000050772ca */ /* 0x000fe200000e0000 */
[----:B------:R-:W-:Y:S01]  /*146d0*/  UIADD3 UR6, UP0, UR20, 0xf0, URZ ;  /* 0x000000f014067890 */ /* 0x000fe2000ff1e03f */
[----:B------:R-:W-:Y:S01]  /*146e0*/  R2UR UR13, R24 ;  /* 0x00000000180d72ca */ /* 0x000fe200000e0000 */
[----:B------:R-:W-:Y:S01]  /*146f0*/  UIADD3 UR24, UP1, UR20, 0x1f0, URZ ;  /* 0x000001f014187890 */ /* 0x000fe2000ff3e03f */
[----:B------:R-:W-:Y:S01]  /*14700*/  R2UR UR9, R15 ;  /* 0x000000000f0972ca */ /* 0x000fe200000e0000 */
[----:B------:R-:W-:Y:S01]  /*14710*/  UMOV UR14, 0x0 ;  /* 0x00000000000e7882 */ /* 0x000fe20000000000 */
[----:B------:R-:W-:Y:S01]  /*14720*/  R2UR UR11, R20 ;  /* 0x00000000140b72ca */ /* 0x000fe200000e0000 */
[----:B------:R-:W-:Y:S01]  /*14730*/  UIADD3.X UR25, URZ, UR21, URZ, UP1, !UPT ;  /* 0x000000153f197290 */ /* 0x000fe20008ffe43f */
[----:B------:R-:W-:Y:S01]  /*14740*/  R2UR UR10, R19 ;  /* 0x00000000130a72ca */ /* 0x000fe200000e0000 */
[----:B------:R-:W-:Y:S01]  /*14750*/  UMOV UR15, 0x10000000 ;  /* 0x10000000000f7882 */ /* 0x000fe20000000000 */
[----:B------:R-:W-:Y:S01]  /*14760*/  R2UR UR12, R13 ;  /* 0x000000000d0c72ca */ /* 0x000fe200000e0000 */
[----:B------:R-:W-:Y:S01]  /*14770*/  UMOV UR23, 0x30000 ;  /* 0x0003000000177882 */ /* 0x000fe20000000000 */
[----:B------:R-:W-:Y:S01]  /*14780*/  IADD3 R3, R3, -0x1, RZ ;  /* 0xffffffff03037810 */ /* 0x000fe20007ffe0ff */
[----:B------:R-:W-:Y:S01]  /*14790*/  USHF.L.U32 UR7, UR7, 0xe, URZ ;  /* 0x0000000e07077899 */ /* 0x000fe2000800063f */
[----:B------:R-:W-:Y:S01]  /*147a0*/  R2UR UR19, R14 ;  /* 0x000000000e1372ca */ /* 0x000fe200000e0000 */
[----:B------:R-:W-:Y:S01]  /*147b0*/  VIADD R19, R19, 0x40 ;  /* 0x0000004013137836 */ /* 0x000fe20000000000 */
[----:B------:R-:W-:Y:S01]  /*147c0*/  ISETP.GT.AND P1, PT, R3, 0x1, PT ;  /* 0x000000010300780c */ /* 0x000fe20003f24270 */
[----:B------:R-:W-:Y:S01]  /*147d0*/  ULOP3.LUT UR8, UR7, 0x2000, UR22, 0xf8, !UPT ;  /* 0x0000200007087892 */ /* 0x000fe2000f8ef816 */
[----:B------:R-:W-:-:S03]  /*147e0*/  IADD3 R5, R5, 0x1, RZ ;  /* 0x0000000105057810 */ /* 0x000fc60007ffe0ff */
[----:B------:R-:W-:Y:S01]  /*147f0*/  ULEA UR8, UR8, UR13, 0x1 ;  /* 0x0000000d08087291 */ /* 0x000fe2000f8e083f */
[C---:B------:R-:W-:Y:S01]  /*14800*/  ISETP.NE.AND P0, PT, R5.reuse, 0x4, PT ;  /* 0x000000040500780c */ /* 0x040fe20003f05270 */
[----:B------:R-:W-:Y:S02]  /*14810*/  UIADD3 UR13, UR13, 0x8400, UR7 ;  /* 0x000084000d0d7890 */ /* 0x000fe4000fffe007 */
[----:B------:R-:W-:Y:S01]  /*14820*/  UIADD3.X UR7, URZ, UR21, URZ, UP0, !UPT ;  /* 0x000000153f077290 */ /* 0x000fe200087fe43f */
[----:B------:R-:W-:Y:S01]  /*14830*/  SEL R7, RZ, 0x1, P0 ;  /* 0x00000001ff077807 */ /* 0x000fe20000000000 */
[----:B------:R-:W-:Y:S01]  /*14840*/  UIADD3 UR16, UR8, 0x18400, URZ ;  /* 0x0001840008107890 */ /* 0x000fe2000fffe03f */
[----:B------:R-:W-:Y:S02]  /*14850*/  SEL R5, R5, RZ, P0 ;  /* 0x000000ff05057207 */ /* 0x000fe40000000000 */
[----:B------:R-:W-:Y:S01]  /*14860*/  UMOV UR8, UR13 ;  /* 0x0000000d00087c82 */ /* 0x000fe20008000000 */
[----:B------:R-:W-:-:S03]  /*14870*/  LOP3.LUT R4, R4, R7, RZ, 0x3c, !PT ;  /* 0x0000000704047212 */ /* 0x000fc600078e3cff */
[----:B------:R1:W-:Y:S02]  /*14880*/  UTMALDG.3D [UR8], [UR6], desc[UR14] ;  /* 0x00000e08060075b4 */ /* 0x0003e40008011000 */
[----:B-1----:R-:W-:Y:S01]  /*14890*/  UMOV UR8, UR16 ;  /* 0x0000001000087c82 */ /* 0x002fe20008000000 */
[----:B------:R-:W-:Y:S02]  /*148a0*/  UMOV UR11, UR19 ;  /* 0x00000013000b7c82 */ /* 0x000fe40008000000 */
[----:B------:R1:W-:Y:S02]  /*148b0*/  UTMALDG.3D.MULTICAST [UR8], [UR24], UR23, desc[UR14] ;  /* 0x00000e08180073b4 */ /* 0x0003e40008011817 */
[----:B-1----:R-:W-:Y:S05]  /*148c0*/  @P1 BRA `(.L_x_601) ;  /* 0xfffffffc00441947 */ /* 0x002fea000383ffff */
.L_x_598:
[----:B------:R-:W-:Y:S05]  /*148d0*/  BSYNC B1 ;  /* 0x0000000000017941 */ /* 0x000fea0003800000 */
.L_x_597:
[----:B------:R-:W-:Y:S01]  /*148e0*/  LOP3.LUT P1, RZ, R8, 0xff, RZ, 0xc0, !PT ;  /* 0x000000ff08ff7812 */ /* 0x000fe2000782c0ff */
[----:B------:R-:W-:Y:S01]  /*148f0*/  ULDC.64 UR6, c[0x0][0x8f8] ;  /* 0x00023e0000067ab9 */ /* 0x000fe20000000a00 */
[C---:B------:R-:W-:Y:S01]  /*14900*/  IADD3 R10, R9.reuse, R10, RZ ;  /* 0x0000000a090a7210 */ /* 0x040fe20007ffe0ff */
[----:B------:R-:W-:Y:S01]  /*14910*/  BSSY B1, `(.L_x_602) ;  /* 0x000006f000017945 */ /* 0x000fe20003800000 */
[----:B------:R-:W-:Y:S02]  /*14920*/  IADD3 R2, P2, R2, UR46, RZ ;  /* 0x0000002e02027c10 */ /* 0x000fe4000ff5e0ff */
[----:B------:R-:W-:Y:S02]  /*14930*/  ISETP.GT.U32.AND P0, PT, R10, 0x3, PT ;  /* 0x000000030a00780c */ /* 0x000fe40003f04070 */
[----:B------:R-:W-:Y:S02]  /*14940*/  SHF.R.U32.HI R3, RZ, 0x2, R10 ;  /* 0x00000002ff037819 */ /* 0x000fe4000001160a */
[----:B------:R-:W-:-:S02]  /*14950*/  ISETP.LT.U32.AND P0, PT, R9, 0x4, P0 ;  /* 0x000000040900780c */ /* 0x000fc40000701070 */
[----:B------:R-:W-:Y:S01]  /*14960*/  IADD3.X R16, R16, UR38, RZ, P2, !PT ;  /* 0x0000002610107c10 */ /* 0x000fe200097fe4ff */
[----:B------:R-:W1:Y:S01]  /*14970*/  @P1 S2R R5, SR_CgaCtaId ;  /* 0x0000000000051919 */ /* 0x000e620000008800 */
[----:B------:R-:W-:Y:S02]  /*14980*/  @P1 MOV R4, 0x400 ;  /* 0x0000040000041802 */ /* 0x000fe40000000f00 */
[----:B------:R-:W-:Y:S02]  /*14990*/  ISETP.GE.U32.AND P2, PT, R2, UR6, PT ;  /* 0x0000000602007c0c */ /* 0x000fe4000bf46070 */
[----:B------:R-:W-:Y:S02]  /*149a0*/  LOP3.LUT R3, R3, 0x1, RZ, 0xc0, !PT ;  /* 0x0000000103037812 */ /* 0x000fe400078ec0ff */
[----:B------:R-:W-:Y:S02]  /*149b0*/  MOV R20, 0xffffffff ;  /* 0xffffffff00147802 */ /* 0x000fe40000000f00 */
[----:B------:R-:W-:-:S02]  /*149c0*/  MOV R13, 0xffffffff ;  /* 0xffffffff000d7802 */ /* 0x000fc40000000f00 */
[----:B------:R-:W-:Y:S02]  /*149d0*/  LOP3.LUT R10, R10, 0x3, RZ, 0xc0, !PT ;  /* 0x000000030a0a7812 */ /* 0x000fe400078ec0ff */
[----:B------:R-:W-:Y:S02]  /*149e0*/  PRMT R8, RZ, 0x7610, R8 ;  /* 0x00007610ff087816 */ /* 0x000fe40000000008 */
[----:B-1----:R-:W-:-:S04]  /*149f0*/  @P1 LEA R4, R5, R4, 0x18 ;  /* 0x0000000405041211 */ /* 0x002fc800078ec0ff */
[----:B------:R1:W-:Y:S01]  /*14a00*/  @P1 SYNCS.ARRIVE.TRANS64.A1T0 RZ, [R4+URZ+0x88], RZ ;  /* 0x000088ff04ff19a7 */ /* 0x0003e2000810003f */
[----:B------:R-:W-:-:S04]  /*14a10*/  ISETP.NE.U32.AND P1, PT, R3, 0x1, PT ;  /* 0x000000010300780c */ /* 0x000fc80003f25070 */
[----:B------:R-:W-:Y:S02]  /*14a20*/  ISETP.GT.U32.AND P1, PT, R9, 0x3, !P1 ;  /* 0x000000030900780c */ /* 0x000fe40004f24070 */
[----:B-1----:R-:W-:Y:S02]  /*14a30*/  SEL R4, RZ, 0x1, !P0 ;  /* 0x00000001ff047807 */ /* 0x002fe40004000000 */
[----:B------:R-:W-:Y:S02]  /*14a40*/  ISETP.GE.U32.AND.EX P0, PT, R16, UR7, PT, P2 ;  /* 0x0000000710007c0c */ /* 0x000fe4000bf06120 */
[----:B------:R-:W-:-:S04]  /*14a50*/  SEL R3, RZ, 0x1, !P1 ;  /* 0x00000001ff037807 */ /* 0x000fc80004800000 */
[--C-:B------:R-:W-:Y:S02]  /*14a60*/  LOP3.LUT R11, R3, R11, R4.reuse, 0x96, !PT ;  /* 0x0000000b030b7212 */ /* 0x100fe400078e9604 */
[----:B------:R-:W-:Y:S02]  /*14a70*/  MOV R3, 0xffffffff ;  /* 0xffffffff00037802 */ /* 0x000fe40000000f00 */
[----:B------:R-:W-:-:S03]  /*14a80*/  PRMT R4, RZ, 0x7610, R4 ;  /* 0x00007610ff047816 */ /* 0x000fc60000000004 */
[----:B------:R-:W-:Y:S05]  /*14a90*/  @P0 BRA `(.L_x_603) ;  /* 0x0000000400580947 */ /* 0x000fea0003800000 */
[----:B------:R-:W1:Y:S01]  /*14aa0*/  S2R R15, SR_CTAID.X ;  /* 0x00000000000f7919 */ /* 0x000e620000002500 */
[----:B------:R-:W-:Y:S01]  /*14ab0*/  ULDC.64 UR6, c[0x0][0x8d0] ;  /* 0x0002340000067ab9 */ /* 0x000fe20000000a00 */
[----:B------:R-:W2:Y:S01]  /*14ac0*/  LDC R20, c[0x0][0x144] ;  /* 0x00005100ff147b82 */ /* 0x000ea20000000800 */
[----:B------:R-:W-:Y:S01]  /*14ad0*/  ISETP.NE.U32.AND P0, PT, RZ, UR6, PT ;  /* 0x00000006ff007c0c */ /* 0x000fe2000bf05070 */
[----:B------:R-:W3:Y:S01]  /*14ae0*/  S2R R13, SR_CTAID.Y ;  /* 0x00000000000d7919 */ /* 0x000ee20000002600 */
[----:B------:R-:W-:Y:S01]  /*14af0*/  ULDC UR8, c[0x0][0x150] ;  /* 0x0000540000087ab9 */ /* 0x000fe20000000800 */
[----:B------:R-:W-:Y:S01]  /*14b00*/  ULDC UR9, c[0x0][0x8d8] ;  /* 0x0002360000097ab9 */ /* 0x000fe20000000800 */
[----:B------:R-:W-:Y:S01]  /*14b10*/  ISETP.NE.AND.EX P0, PT, RZ, UR7, PT, P0 ;  /* 0x00000007ff007c0c */ /* 0x000fe2000bf05300 */
[----:B------:R-:W-:Y:S01]  /*14b20*/  IMAD.MOV.U32 R4, RZ, RZ, R2 ;  /* 0x000000ffff047224 */ /* 0x000fe200078e0002 */
[----:B------:R-:W-:Y:S02]  /*14b30*/  MOV R5, R16 ;  /* 0x0000001000057202 */ /* 0x000fe40000000f00 */
[----:B-1----:R-:W-:-:S05]  /*14b40*/  I2FP.F32.U32 R3, R15 ;  /* 0x0000000f00037245 */ /* 0x002fca0000201000 */
[----:B------:R-:W-:-:S04]  /*14b50*/  FMUL R19, R3, UR8 ;  /* 0x0000000803137c20 */ /* 0x000fc80008400000 */
[----:B---3--:R-:W-:Y:S05]  /*14b60*/  @!P0 BRA `(.L_x_604) ;  /* 0x0000000000288947 */ /* 0x008fea0003800000 */
[----:B------:R-:W-:Y:S02]  /*14b70*/  ULDC UR8, c[0x0][0x8dc] ;  /* 0x0002370000087ab9 */ /* 0x000fe40000000800 */
[----:B------:R-:W-:-:S04]  /*14b80*/  IADD3 R5, P0, R2, UR8, RZ ;  /* 0x0000000802057c10 */ /* 0x000fc8000ff1e0ff */
[----:B------:R-:W-:-:S05]  /*14b90*/  IADD3.X R3, RZ, R16, RZ, P0, !PT ;  /* 0x00000010ff037210 */ /* 0x000fca00007fe4ff */
[----:B------:R-:W-:-:S04]  /*14ba0*/  IMAD.WIDE.U32 R6, R3, UR6, RZ ;  /* 0x0000000603067c25 */ /* 0x000fc8000f8e00ff */
[----:B------:R-:W-:-:S04]  /*14bb0*/  IMAD.WIDE.U32 R6, P0, R5, UR7, R6 ;  /* 0x0000000705067c25 */ /* 0x000fc8000f800006 */
[----:B------:R-:W-:Y:S01]  /*14bc0*/  IMAD.WIDE.U32 R4, R5, UR6, RZ ;  /* 0x0000000605047c25 */ /* 0x000fe2000f8e00ff */
[----:B------:R-:W-:-:S04]  /*14bd0*/  MOV R4, R7 ;  /* 0x0000000700047202 */ /* 0x000fc80000000f00 */
[----:B------:R-:W-:Y:S02]  /*14be0*/  IADD3 RZ, P1, R5, R6, RZ ;  /* 0x0000000605ff7210 */ /* 0x000fe40007f3e0ff */
[----:B------:R-:W-:-:S03]  /*14bf0*/  IADD3.X R5, RZ, RZ, RZ, P0, !PT ;  /* 0x000000ffff057210 */ /* 0x000fc600007fe4ff */
[----:B------:R-:W-:-:S08]  /*14c00*/  IMAD.WIDE.U32.X R4, R3, UR7, R4, P1 ;  /* 0x0000000703047c25 */ /* 0x000fd000088e0404 */
.L_x_604:
[--C-:B------:R-:W-:Y:S01]  /*14c10*/  SHF.R.U64 R14, R4, UR9, R5.reuse ;  /* 0x00000009040e7c19 */ /* 0x100fe20008001205 */
[----:B------:R-:W1:Y:S01]  /*14c20*/  F2I.U32.TRUNC.NTZ R19, R19 ;  /* 0x0000001300137305 */ /* 0x000e62000020f000 */
[----:B------:R-:W-:Y:S01]  /*14c30*/  SHF.R.U32.HI R3, RZ, UR9, R5 ;  /* 0x00000009ff037c19 */ /* 0x000fe20008011605 */
[----:B------:R-:W-:Y:S01]  /*14c40*/  ULDC.64 UR6, c[0x0][0x8c8] ;  /* 0x0002320000067ab9 */ /* 0x000fe20000000a00 */
[----:B------:R-:W-:Y:S01]  /*14c50*/  IADD3 R7, P0, RZ, -R14, RZ ;  /* 0x8000000eff077210 */ /* 0x000fe20007f1e0ff */
[----:B------:R-:W-:-:S04]  /*14c60*/  ULDC.64 UR8, c[0x0][0x8e8] ;  /* 0x00023a0000087ab9 */ /* 0x000fc80000000a00 */
[----:B------:R-:W-:Y:S01]  /*14c70*/  IMAD.X R3, RZ, RZ, ~R3, P0 ;  /* 0x000000ffff037224 */ /* 0x000fe200000e0e03 */
[----:B------:R-:W-:-:S03]  /*14c80*/  ISETP.NE.U32.AND P0, PT, RZ, UR8, PT ;  /* 0x00000008ff007c0c */ /* 0x000fc6000bf05070 */
[----:B------:R-:W-:Y:S01]  /*14c90*/  IMAD R6, R3, UR6, RZ ;  /* 0x0000000603067c24 */ /* 0x000fe2000f8e02ff */
[----:B------:R-:W-:Y:S02]  /*14ca0*/  MOV R3, R16 ;  /* 0x0000001000037202 */ /* 0x000fe40000000f00 */
[----:B------:R-:W-:Y:S01]  /*14cb0*/  ISETP.NE.AND.EX P0, PT, RZ, UR9, PT, P0 ;  /* 0x00000009ff007c0c */ /* 0x000fe2000bf05300 */
[----:B------:R-:W-:Y:S01]  /*14cc0*/  IMAD.WIDE.U32 R4, R7, UR6, R2 ;  /* 0x0000000607047c25 */ /* 0x000fe2000f8e0002 */
[----:B------:R-:W-:-:S03]  /*14cd0*/  ULDC UR6, c[0x0][0x8c0] ;  /* 0x0002300000067ab9 */ /* 0x000fc60000000800 */
[----:B------:R-:W-:Y:S01]  /*14ce0*/  IMAD R3, R7, UR7, R6 ;  /* 0x0000000707037c24 */ /* 0x000fe2000f8e0206 */
[----:B-1----:R-:W-:Y:S01]  /*14cf0*/  IADD3 R6, -R19, RZ, RZ ;  /* 0x000000ff13067210 */ /* 0x002fe20007ffe1ff */
[----:B------:R-:W-:-:S03]  /*14d00*/  ULDC UR7, c[0x0][0x154] ;  /* 0x0000550000077ab9 */ /* 0x000fc60000000800 */
[----:B------:R-:W-:Y:S01]  /*14d10*/  IADD3 R5, R5, R3, RZ ;  /* 0x0000000305057210 */ /* 0x000fe20007ffe0ff */
[----:B--2---:R-:W-:Y:S01]  /*14d20*/  IMAD R3, R20, R6, R15 ;  /* 0x0000000614037224 */ /* 0x004fe200078e020f */
[----:B------:R-:W-:Y:S01]  /*14d30*/  I2FP.F32.U32 R6, R13 ;  /* 0x0000000d00067245 */ /* 0x000fe20000201000 */
[----:B------:R-:W1:Y:S01]  /*14d40*/  LDC R20, c[0x0][0x148] ;  /* 0x00005200ff147b82 */ /* 0x000e620000000800 */
[--C-:B------:R-:W-:Y:S02]  /*14d50*/  SHF.R.U64 R15, R4, UR6, R5.reuse ;  /* 0x00000006040f7c19 */ /* 0x100fe40008001205 */
[----:B------:R-:W-:Y:S01]  /*14d60*/  SHF.R.U32.HI R4, RZ, UR6, R5 ;  /* 0x00000006ff047c19 */ /* 0x000fe20008011605 */
[----:B------:R-:W-:Y:S01]  /*14d70*/  FMUL R6, R6, UR7 ;  /* 0x0000000706067c20 */ /* 0x000fe20008400000 */
[----:B------:R-:W-:Y:S02]  /*14d80*/  ULDC UR6, c[0x0][0x8b0] ;  /* 0x00022c0000067ab9 */ /* 0x000fe40000000800 */
[--C-:B------:R-:W-:Y:S01]  /*14d90*/  SHF.R.U64 R21, R15, UR6, R4.reuse ;  /* 0x000000060f157c19 */ /* 0x100fe20008001204 */
[----:B------:R2:W3:Y:S01]  /*14da0*/  F2I.U32.TRUNC.NTZ R24, R6 ;  /* 0x0000000600187305 */ /* 0x0004e2000020f000 */
[----:B------:R-:W-:Y:S01]  /*14db0*/  SHF.R.U32.HI R4, RZ, UR6, R4 ;  /* 0x00000006ff047c19 */ /* 0x000fe20008011604 */
[----:B------:R-:W-:-:S03]  /*14dc0*/  ULDC UR6, c[0x0][0x900] ;  /* 0x0002400000067ab9 */ /* 0x000fc60000000800 */
[--C-:B------:R-:W-:Y:S02]  /*14dd0*/  SHF.R.U32.HI R23, RZ, UR6, R4.reuse ;  /* 0x00000006ff177c19 */ /* 0x100fe40008011604 */
[----:B------:R-:W-:-:S03]  /*14de0*/  SHF.R.U64 R19, R21, UR6, R4 ;  /* 0x0000000615137c19 */ /* 0x000fc60008001204 */
[----:B------:R-:W-:Y:S01]  /*14df0*/  IMAD.MOV.U32 R5, RZ, RZ, R23 ;  /* 0x000000ffff057224 */ /* 0x000fe200078e0017 */
[----:B------:R-:W-:Y:S01]  /*14e00*/  MOV R4, R19 ;  /* 0x0000001300047202 */ /* 0x000fe20000000f00 */
[----:B--2---:R-:W-:Y:S06]  /*14e10*/  @!P0 BRA `(.L_x_605) ;  /* 0x0000000000288947 */ /* 0x004fec0003800000 */
        /* <DEDUP_REMOVED lines=10> */
.L_x_605:
[----:B------:R-:W-:Y:S01]  /*14ec0*/  ISETP.NE.AND P0, PT, R22, 0x1, PT ;  /* 0x000000011600780c */ /* 0x000fe20003f05270 */
[----:B------:R-:W-:Y:S01]  /*14ed0*/  ULDC UR6, c[0x0][0x8f0] ;  /* 0x00023c0000067ab9 */ /* 0x000fe20000000800 */
[----:B---3--:R-:W-:Y:S01]  /*14ee0*/  IADD3 R24, -R24, RZ, RZ ;  /* 0x000000ff18187210 */ /* 0x008fe20007ffe1ff */
[----:B------:R-:W-:Y:S01]  /*14ef0*/  ULDC UR7, c[0x0][0x8b8] ;  /* 0x00022e0000077ab9 */ /* 0x000fe20000000800 */
[----:B------:R-:W-:Y:S01]  /*14f00*/  SHF.R.U64 R4, R4, UR6, R5 ;  /* 0x0000000604047c19 */ /* 0x000fe20008001205 */
[----:B------:R-:W-:Y:S01]  /*14f10*/  ULDC UR6, c[0x0][0x8e0] ;  /* 0x0002380000067ab9 */ /* 0x000fe20000000800 */
[----:B------:R-:W-:-:S03]  /*14f20*/  LOP3.LUT R21, R21, UR17, RZ, 0xc0, !PT ;  /* 0x0000001115157c12 */ /* 0x000fc6000f8ec0ff */
[----:B------:R-:W-:-:S04]  /*14f30*/  IMAD.MOV R6, RZ, RZ, -R4 ;  /* 0x000000ffff067224 */ /* 0x000fc800078e0a04 */
[----:B-1----:R-:W-:Y:S01]  /*14f40*/  @P0 IMAD R3, R20, R24, R13 ;  /* 0x0000001814030224 */ /* 0x002fe200078e020d */
[----:B------:R-:W-:Y:S01]  /*14f50*/  MOV R13, R14 ;  /* 0x0000000e000d7202 */ /* 0x000fe20000000f00 */
[----:B------:R-:W-:Y:S01]  /*14f60*/  IMAD R20, R4, UR18, R21 ;  /* 0x0000001204147c24 */ /* 0x000fe2000f8e0215 */
[----:B------:R-:W-:Y:S01]  /*14f70*/  LOP3.LUT R4, R15, UR5, RZ, 0xc0, !PT ;  /* 0x000000050f047c12 */ /* 0x000fe2000f8ec0ff */
[----:B------:R-:W-:Y:S01]  /*14f80*/  IMAD R19, R6, UR6, R19 ;  /* 0x0000000606137c24 */ /* 0x000fe2000f8e0213 */
[----:B------:R-:W-:Y:S01]  /*14f90*/  ULDC UR6, c[0x0][0x8a8] ;  /* 0x00022a0000067ab9 */ /* 0x000fe20000000800 */
[----:B------:R-:W-:Y:S01]  /*14fa0*/  IMAD R20, R20, UR7, R3 ;  /* 0x0000000714147c24 */ /* 0x000fe2000f8e0203 */
[----:B------:R-:W-:Y:S01]  /*14fb0*/  MOV R3, 0x1 ;  /* 0x0000000100037802 */ /* 0x000fe20000000f00 */
[----:B------:R-:W-:-:S03]  /*14fc0*/  IMAD R19, R19, UR6, R4 ;  /* 0x0000000613137c24 */ /* 0x000fc6000f8e0204 */
[----:B------:R-:W-:Y:S02]  /*14fd0*/  PRMT R4, R3, 0x7610, R4 ;  /* 0x0000761003047816 */ /* 0x000fe40000000004 */
[----:B------:R-:W-:Y:S02]  /*14fe0*/  SEL R3, R19, R20, !P0 ;  /* 0x0000001413037207 */ /* 0x000fe40004000000 */
[----:B------:R-:W-:-:S07]  /*14ff0*/  SEL R20, R20, R19, !P0 ;  /* 0x0000001314147207 */ /* 0x000fce0004000000 */
.L_x_603:
[----:B------:R-:W-:Y:S05]  /*15000*/  BSYNC B1 ;  /* 0x0000000000017941 */ /* 0x000fea0003800000 */
.L_x_602:
[----:B------:R-:W-:-:S13]  /*15010*/  LOP3.LUT P0, RZ, R4, 0xff, RZ, 0xc0, !PT ;  /* 0x000000ff04ff7812 */ /* 0x000fda000780c0ff */
[----:B------:R-:W-:Y:S05]  /*15020*/  @P0 BRA `(.L_x_606) ;  /* 0xfffffff400380947 */ /* 0x000fea000383ffff */
[----:B------:R-:W-:Y:S05]  /*15030*/  BSYNC B0 ;  /* 0x0000000000007941 */ /* 0x000fea0003800000 */
.L_x_595:
[----:B------:R-:W-:-:S03]  /*15040*/  UMOV UR6, 0xffffffff ;  /* 0xffffffff00067882 */ /* 0x000fc60000000000 */
[----:B------:R-:W-:Y:S05]  /*15050*/  BRA.DIV UR6, `(.L_x_607) ;  /* 0x0000000a06cc7947 */ /* 0x000fea000b800000 */
[----:B------:R-:W-:-:S13]  /*15060*/  ELECT P6, URZ, PT ;  /* 0x00000000003f782f */ /* 0x000fda00038c0000 */
.L_x_638:
[----:B------:R-:W-:Y:S05]  /*15070*/  @!P6 BRA `(.L_x_14) ;  /* 0x0000000000a4e947 */ /* 0x000fea0003800000 */
[----:B------:R-:W-:-:S04]  /*15080*/  LOP3.LUT R17, R17, 0x2, RZ, 0xfc, !PT ;  /* 0x0000000211117812 */ /* 0x000fc800078efcff */
[----:B------:R-:W-:-:S13]  /*15090*/  ISETP.NE.AND P0, PT, R17, 0x3, PT ;  /* 0x000000031100780c */ /* 0x000fda0003f05270 */
[----:B------:R-:W-:Y:S05]  /*150a0*/  @!P0 BRA `(.L_x_608) ;  /* 0x0000000000048947 */ /* 0x000fea0003800000 */
[----:B-1----:R-:W-:Y:S01]  /*150b0*/  BPT.TRAP 0x1 ;  /* 0x000000040000795c */ /* 0x002fe20000300000 */
.L_x_608:
[----:B------:R-:W2:Y:S01]  /*150c0*/  S2R R3, SR_CgaCtaId ;  /* 0x0000000000037919 */ /* 0x000ea20000008800 */
[----:B------:R-:W-:Y:S02]  /*150d0*/  MOV R0, 0x400 ;  /* 0x0000040000007802 */ /* 0x000fe40000000f00 */
[----:B------:R-:W-:Y:S02]  /*150e0*/  SHF.L.U32 R2, R11, 0x1f, RZ ;  /* 0x0000001f0b027819 */ /* 0x000fe400000006ff */
[----:B--2---:R-:W-:-:S04]  /*150f0*/  LEA R3, R3, R0, 0x18 ;  /* 0x0000000003037211 */ /* 0x004fc800078ec0ff */
[----:B------:R-:W-:-:S04]  /*15100*/  IADD3 R3, R3, 0x20, RZ ;  /* 0x0000002003037810 */ /* 0x000fc80007ffe0ff */
[C---:B------:R-:W-:Y:S01]  /*15110*/  LEA R5, R10.reuse, R3, 0x3 ;  /* 0x000000030a057211 */ /* 0x040fe200078e18ff */
[----:B------:R-:W-:-:S03]  /*15120*/  VIADD R10, R10, 0x1 ;  /* 0x000000010a0a7836 */ /* 0x000fc60000000000 */
[----:B------:R-:W2:Y:S02]  /*15130*/  SYNCS.PHASECHK.TRANS64.TRYWAIT P0, [R5+URZ], R2 ;  /* 0x00000002050075a7 */ /* 0x000ea4000800017f */
[----:B------:R-:W-:-:S04]  /*15140*/  ISETP.NE.AND P1, PT, R10, 0x4, PT ;  /* 0x000000040a00780c */ /* 0x000fc80003f25270 */
[----:B------:R-:W-:Y:S02]  /*15150*/  SEL R0, RZ, 0x1, P1 ;  /* 0x00000001ff007807 */ /* 0x000fe40000800000 */
[----:B------:R-:W-:Y:S02]  /*15160*/  SEL R10, R10, RZ, P1 ;  /* 0x000000ff0a0a7207 */ /* 0x000fe40000800000 */
[----:B------:R-:W-:Y:S02]  /*15170*/  LOP3.LUT R11, R11, R0, RZ, 0x3c, !PT ;  /* 0x000000000b0b7212 */ /* 0x000fe400078e3cff */
[----:B------:R-:W-:Y:S02]  /*15180*/  LEA R7, R10, R3, 0x3 ;  /* 0x000000030a077211 */ /* 0x000fe400078e18ff */
[----:B------:R-:W-:Y:S01]  /*15190*/  SHF.L.U32 R4, R11, 0x1f, RZ ;  /* 0x0000001f0b047819 */ /* 0x000fe200000006ff */
[----:B--2---:R-:W-:Y:S06]  /*151a0*/  @!P0 BRA `(.L_x_609) ;  /* 0x0000000800988947 */ /* 0x004fec0003800000 */
.L_x_639:
[----:B------:R-:W3:Y:S01]  /*151b0*/  SYNCS.PHASECHK.TRANS64.TRYWAIT P0, [R7+URZ], R4 ;  /* 0x00000004070075a7 */ /* 0x000ee2000800017f */
[----:B------:R-:W-:-:S04]  /*151c0*/  IADD3 R0, R10, 0x1, RZ ;  /* 0x000000010a007810 */ /* 0x000fc80007ffe0ff */
[----:B------:R-:W-:-:S04]  /*151d0*/  ISETP.NE.AND P1, PT, R0, 0x4, PT ;  /* 0x000000040000780c */ /* 0x000fc80003f25270 */
[----:B--2---:R-:W-:Y:S02]  /*151e0*/  SEL R2, RZ, 0x1, P1 ;  /* 0x00000001ff027807 */ /* 0x004fe40000800000 */
[----:B------:R-:W-:Y:S02]  /*151f0*/  SEL R0, R0, RZ, P1 ;  /* 0x000000ff00007207 */ /* 0x000fe40000800000 */
[----:B------:R-:W-:Y:S02]  /*15200*/  LOP3.LUT R11, R11, R2, RZ, 0x3c, !PT ;  /* 0x000000020b0b7212 */ /* 0x000fe400078e3cff */
[----:B------:R-:W-:Y:S02]  /*15210*/  LEA R6, R0, R3, 0x3 ;  /* 0x0000000300067211 */ /* 0x000fe400078e18ff */
[----:B------:R-:W-:Y:S01]  /*15220*/  SHF.L.U32 R5, R11, 0x1f, RZ ;  /* 0x0000001f0b057819 */ /* 0x000fe200000006ff */
[----:B---3--:R-:W-:Y:S06]  /*15230*/  @!P0 BRA `(.L_x_610) ;  /* 0x0000000800888947 */ /* 0x008fec0003800000 */
.L_x_640:
[----:B------:R-:W3:Y:S01]  /*15240*/  SYNCS.PHASECHK.TRANS64.TRYWAIT P0, [R6+URZ], R5 ;  /* 0x00000005060075a7 */ /* 0x000ee2000800017f */
[----:B------:R-:W-:-:S04]  /*15250*/  IADD3 R0, R0, 0x1, RZ ;  /* 0x0000000100007810 */ /* 0x000fc80007ffe0ff */
[----:B------:R-:W-:-:S04]  /*15260*/  ISETP.NE.AND P1, PT, R0, 0x4, PT ;  /* 0x000000040000780c */ /* 0x000fc80003f25270 */
[----:B------:R-:W-:Y:S02]  /*15270*/  SEL R2, RZ, 0x1, P1 ;  /* 0x00000001ff027807 */ /* 0x000fe40000800000 */
[----:B------:R-:W-:Y:S02]  /*15280*/  SEL R0, R0, RZ, P1 ;  /* 0x000000ff00007207 */ /* 0x000fe40000800000 */
[----:B------:R-:W-:Y:S01]  /*15290*/  LOP3.LUT R2, R11, R2, RZ, 0x3c, !PT ;  /* 0x000000020b027212 */ /* 0x000fe200078e3cff */
[----:B---3--:R-:W-:Y:S06]  /*152a0*/  @!P0 BRA `(.L_x_611) ;  /* 0x0000000800808947 */ /* 0x008fec0003800000 */
.L_x_641:
[----:B------:R-:W-:Y:S01]  /*152b0*/  IMAD R3, R0, 0x8, R3 ;  /* 0x0000000800037824 */ /* 0x000fe200078e0203 */
[----:B------:R-:W-:-:S07]  /*152c0*/  SHF.L.U32 R0, R2, 0x1f, RZ ;  /* 0x0000001f02007819 */ /* 0x000fce00000006ff */
.L_x_612:
[----:B----4-:R4:W1:Y:S02]  /*152d0*/  SYNCS.PHASECHK.TRANS64.TRYWAIT P0, [R3+URZ], R0 ;  /* 0x00000000030075a7 */ /* 0x010864000800017f */
[----:B-1----:R-:W-:Y:S05]  /*152e0*/  @!P0 NANOSLEEP.SYNCS 0x989680 ;  /* 0x009896800000895d */ /* 0x002fea0003900000 */
[----:B------:R-:W1:Y:S02]  /*152f0*/  @!P0 SYNCS.PHASECHK.TRANS64 P0, [R3+URZ], R0 ;  /* 0x00000000030085a7 */ /* 0x000e64000800007f */
[----:B-1----:R-:W-:Y:S05]  /*15300*/  @!P0 BRA `(.L_x_612) ;  /* 0xfffffffc00f08947 */ /* 0x002fea000383ffff */
.L_x_14:
[----:B-1----:R-:W-:Y:S05]  /*15310*/  BSYNC B6 ;  /* 0x0000000000067941 */ /* 0x002fea0003800000 */
.L_x_12:
[----:B------:R-:W-:Y:S05]  /*15320*/  EXIT ;  /* 0x000000000000794d */ /* 0x000fea0003800000 */
.L_x_27:
[----:B----4-:R4:W1:Y:S02]  /*15330*/  SYNCS.PHASECHK.TRANS64.TRYWAIT P1, [R3+URZ], R0 ;  /* 0x00000000030075a7 */ /* 0x010864000802017f */
[----:B-1----:R-:W-:Y:S05]  /*15340*/  @!P1 NANOSLEEP.SYNCS 0x989680 ;  /* 0x009896800000995d */ /* 0x002fea0003900000 */
[----:B------:R-:W1:Y:S02]  /*15350*/  @!P1 SYNCS.PHASECHK.TRANS64 P1, [R3+URZ], R0 ;  /* 0x00000000030095a7 */ /* 0x000e64000802007f */
[----:B-1----:R-:W-:Y:S05]  /*15360*/  @!P1 BRA `(.L_x_27) ;  /* 0xfffffffc00f09947 */ /* 0x002fea000383ffff */
[----:B------:R-:W-:Y:S05]  /*15370*/  BRA `(.L_x_26) ;  /* 0xfffffec400987947 */ /* 0x000fea000383ffff */
.L_x_32:
[----:B---3--:R-:W-:-:S04]  /*15380*/  MOV R5, UR4 ;  /* 0x0000000400057c02 */ /* 0x008fc80008000f00 */
[----:B------:R3:W4:Y:S03]  /*15390*/  SYNCS.PHASECHK.TRANS64.TRYWAIT P1, [R5+URZ], R4 ;  /* 0x00000004050075a7 */ /* 0x000726000802017f */
[----:B----4-:R-:W-:Y:S05]  /*153a0*/  @!P1 NANOSLEEP.SYNCS 0x989680 ;  /* 0x009896800000995d */ /* 0x010fea0003900000 */
[----:B------:R-:W4:Y:S02]  /*153b0*/  @!P1 SYNCS.PHASECHK.TRANS64 P1, [R5+URZ], R4 ;  /* 0x00000004050095a7 */ /* 0x000f24000802007f */
[----:B----4-:R-:W-:Y:S05]  /*153c0*/  @!P1 BRA `(.L_x_32) ;  /* 0xfffffffc00ec9947 */ /* 0x010fea000383ffff */
[----:B------:R-:W-:Y:S05]  /*153d0*/  BRA `(.L_x_31) ;  /* 0xfffffec800787947 */ /* 0x000fea000383ffff */
.L_x_53:
[----:B-1----:R-:W-:-:S04]  /*153e0*/  MOV R3, UR45 ;  /* 0x0000002d00037c02 */ /* 0x002fc80008000f00 */
[----:B------:R1:W2:Y:S03]  /*153f0*/  SYNCS.PHASECHK.TRANS64.TRYWAIT P2, [R3+URZ+0x40], R0 ;  /* 0x00004000030075a7 */ /* 0x0002a6000804017f */
[----:B--2---:R-:W-:Y:S05]  /*15400*/  @!P2 NANOSLEEP.SYNCS 0x989680 ;  /* 0x009896800000a95d */ /* 0x004fea0003900000 */
[----:B------:R-:W2:Y:S02]  /*15410*/  @!P2 SYNCS.PHASECHK.TRANS64 P2, [R3+URZ+0x40], R0 ;  /* 0x000040000300a5a7 */ /* 0x000ea4000804007f */
[----:B--2---:R-:W-:Y:S05]  /*15420*/  @!P2 BRA `(.L_x_53) ;  /* 0xfffffffc00eca947 */ /* 0x004fea000383ffff */
[----:B------:R-:W-:Y:S05]  /*15430*/  BRA `(.L_x_613) ;  /* 0xfffffed400507947 */ /* 0x000fea000383ffff */
.L_x_112:
[----:B-1----:R1:W2:Y:S02]  /*15440*/  SYNCS.PHASECHK.TRANS64.TRYWAIT P2, [R0+URZ+0x40], R3 ;  /* 0x00004003000075a7 */ /* 0x0022a4000804017f */
[----:B--2---:R-:W-:Y:S05]  /*15450*/  @!P2 NANOSLEEP.SYNCS 0x989680 ;  /* 0x009896800000a95d */ /* 0x004fea0003900000 */
[----:B------:R-:W2:Y:S02]  /*15460*/  @!P2 SYNCS.PHASECHK.TRANS64 P2, [R0+URZ+0x40], R3 ;  /* 0x000040030000a5a7 */ /* 0x000ea4000804007f */
[----:B--2---:R-:W-:Y:S05]  /*15470*/  @!P2 BRA `(.L_x_112) ;  /* 0xfffffffc00f0a947 */ /* 0x004fea000383ffff */
[----:B------:R-:W-:Y:S05]  /*15480*/  BRA `(.L_x_614) ;  /* 0xfffffef400347947 */ /* 0x000fea000383ffff */
.L_x_170:
[----:B-1----:R1:W2:Y:S02]  /*15490*/  SYNCS.PHASECHK.TRANS64.TRYWAIT P2, [R0+URZ+0x40], R3 ;  /* 0x00004003000075a7 */ /* 0x0022a4000804017f */
[----:B--2---:R-:W-:Y:S05]  /*154a0*/  @!P2 NANOSLEEP.SYNCS 0x989680 ;  /* 0x009896800000a95d */ /* 0x004fea0003900000 */
[----:B------:R-:W2:Y:S02]  /*154b0*/  @!P2 SYNCS.PHASECHK.TRANS64 P2, [R0+URZ+0x40], R3 ;  /* 0x000040030000a5a7 */ /* 0x000ea4000804007f */
[----:B--2---:R-:W-:Y:S05]  /*154c0*/  @!P2 BRA `(.L_x_170) ;  /* 0xfffffffc00f0a947 */ /* 0x004fea000383ffff */
[----:B------:R-:W-:Y:S05]  /*154d0*/  BRA `(.L_x_615) ;  /* 0xffffff1000b07947 */ /* 0x000fea000383ffff */
.L_x_228:
[----:B-1----:R1:W2:Y:S02]  /*154e0*/  SYNCS.PHASECHK.TRANS64.TRYWAIT P2, [R3+URZ+0x40], R0 ;  /* 0x00004000030075a7 */ /* 0x0022a4000804017f */
[----:B--2---:R-:W-:Y:S05]  /*154f0*/  @!P2 NANOSLEEP.SYNCS 0x989680 ;  /* 0x009896800000a95d */ /* 0x004fea0003900000 */
[----:B------:R-:W2:Y:S02]  /*15500*/  @!P2 SYNCS.PHASECHK.TRANS64 P2, [R3+URZ+0x40], R0 ;  /* 0x000040000300a5a7 */ /* 0x000ea4000804007f */
[----:B--2---:R-:W-:Y:S05]  /*15510*/  @!P2 BRA `(.L_x_228) ;  /* 0xfffffffc00f0a947 */ /* 0x004fea000383ffff */
[----:B------:R-:W-:Y:S05]  /*15520*/  BRA `(.L_x_616) ;  /* 0xffffff3000307947 */ /* 0x000fea000383ffff */
.L_x_286:
[----:B-1----:R1:W2:Y:S02]  /*15530*/  SYNCS.PHASECHK.TRANS64.TRYWAIT P2, [R0+URZ+0x40], R3 ;  /* 0x00004003000075a7 */ /* 0x0022a4000804017f */
[----:B--2---:R-:W-:Y:S05]  /*15540*/  @!P2 NANOSLEEP.SYNCS 0x989680 ;  /* 0x009896800000a95d */ /* 0x004fea0003900000 */
[----:B------:R-:W2:Y:S02]  /*15550*/  @!P2 SYNCS.PHASECHK.TRANS64 P2, [R0+URZ+0x40], R3 ;  /* 0x000040030000a5a7 */ /* 0x000ea4000804007f */
[----:B--2---:R-:W-:Y:S05]  /*15560*/  @!P2 BRA `(.L_x_286) ;  /* 0xfffffffc00f0a947 */ /* 0x004fea000383ffff */
[----:B------:R-:W-:Y:S05]  /*15570*/  BRA `(.L_x_617) ;  /* 0xffffff4c00b07947 */ /* 0x000fea000383ffff */
.L_x_344:
[----:B--2---:R2:W3:Y:S02]  /*15580*/  SYNCS.PHASECHK.TRANS64.TRYWAIT P2, [R0+URZ+0x40], R3 ;  /* 0x00004003000075a7 */ /* 0x0044e4000804017f */
[----:B---3--:R-:W-:Y:S05]  /*15590*/  @!P2 NANOSLEEP.SYNCS 0x989680 ;  /* 0x009896800000a95d */ /* 0x008fea0003900000 */
[----:B------:R-:W3:Y:S02]  /*155a0*/  @!P2 SYNCS.PHASECHK.TRANS64 P2, [R0+URZ+0x40], R3 ;  /* 0x000040030000a5a7 */ /* 0x000ee4000804007f */
[----:B---3--:R-:W-:Y:S05]  /*155b0*/  @!P2 BRA `(.L_x_344) ;  /* 0xfffffffc00f0a947 */ /* 0x008fea000383ffff */
[----:B------:R-:W-:Y:S05]  /*155c0*/  BRA `(.L_x_618) ;  /* 0xffffff6c00247947 */ /* 0x000fea000383ffff */
.L_x_402:
[----:B--2---:R2:W3:Y:S02]  /*155d0*/  SYNCS.PHASECHK.TRANS64.TRYWAIT P2, [R0+URZ+0x40], R3 ;  /* 0x00004003000075a7 */ /* 0x0044e4000804017f */
[----:B---3--:R-:W-:Y:S05]  /*155e0*/  @!P2 NANOSLEEP.SYNCS 0x989680 ;  /* 0x009896800000a95d */ /* 0x008fea0003900000 */
[----:B------:R-:W3:Y:S02]  /*155f0*/  @!P2 SYNCS.PHASECHK.TRANS64 P2, [R0+URZ+0x40], R3 ;  /* 0x000040030000a5a7 */ /* 0x000ee4000804007f */
[----:B---3--:R-:W-:Y:S05]  /*15600*/  @!P2 BRA `(.L_x_402) ;  /* 0xfffffffc00f0a947 */ /* 0x008fea000383ffff */
[----:B------:R-:W-:Y:S05]  /*15610*/  BRA `(.L_x_619) ;  /* 0xffffff8800987947 */ /* 0x000fea000383ffff */
.L_x_460:
[----:B--2---:R2:W3:Y:S02]  /*15620*/  SYNCS.PHASECHK.TRANS64.TRYWAIT P2, [R3+URZ+0x40], R34 ;  /* 0x00004022030075a7 */ /* 0x0044e4000804017f */
[----:B---3--:R-:W-:Y:S05]  /*15630*/  @!P2 NANOSLEEP.SYNCS 0x989680 ;  /* 0x009896800000a95d */ /* 0x008fea0003900000 */
[----:B------:R-:W3:Y:S02]  /*15640*/  @!P2 SYNCS.PHASECHK.TRANS64 P2, [R3+URZ+0x40], R34 ;  /* 0x000040220300a5a7 */ /* 0x000ee4000804007f */
[----:B---3--:R-:W-:Y:S05]  /*15650*/  @!P2 BRA `(.L_x_460) ;  /* 0xfffffffc00f0a947 */ /* 0x008fea000383ffff */
[----:B------:R-:W-:Y:S05]  /*15660*/  BRA `(.L_x_620) ;  /* 0xffffffa800007947 */ /* 0x000fea000383ffff */
.L_x_527:
[----:B-1----:R-:W-:-:S04]  /*15670*/  MOV R7, UR4 ;  /* 0x0000000400077c02 */ /* 0x002fc80008000f00 */
[----:B------:R1:W2:Y:S03]  /*15680*/  SYNCS.PHASECHK.TRANS64.TRYWAIT P0, [R7+URZ+0x88], R0 ;  /* 0x00008800070075a7 */ /* 0x0002a6000800017f */
[----:B--2---:R-:W-:Y:S05]  /*15690*/  @!P0 NANOSLEEP.SYNCS 0x989680 ;  /* 0x009896800000895d */ /* 0x004fea0003900000 */
[----:B------:R-:W2:Y:S02]  /*156a0*/  @!P0 SYNCS.PHASECHK.TRANS64 P0, [R7+URZ+0x88], R0 ;  /* 0x00008800070085a7 */ /* 0x000ea4000800007f */
[----:B--2---:R-:W-:Y:S05]  /*156b0*/  @!P0 BRA `(.L_x_527) ;  /* 0xfffffffc00ec8947 */ /* 0x004fea000383ffff */
[----:B------:R-:W-:Y:S05]  /*156c0*/  BRA `(.L_x_526) ;  /* 0xffffffd4002c7947 */ /* 0x000fea000383ffff */
.L_x_536:
[----:B-1----:R-:W-:-:S04]  /*156d0*/  MOV R4, UR13 ;  /* 0x0000000d00047c02 */ /* 0x002fc80008000f00 */
[----:B------:R1:W2:Y:S03]  /*156e0*/  SYNCS.PHASECHK.TRANS64.TRYWAIT P1, [R4+URZ+0x60], R3 ;  /* 0x00006003040075a7 */ /* 0x0002a6000802017f */
[----:B--2---:R-:W-:Y:S05]  /*156f0*/  @!P1 NANOSLEEP.SYNCS 0x989680 ;  /* 0x009896800000995d */ /* 0x004fea0003900000 */
[----:B------:R-:W2:Y:S02]  /*15700*/  @!P1 SYNCS.PHASECHK.TRANS64 P1, [R4+URZ+0x60], R3 ;  /* 0x00006003040095a7 */ /* 0x000ea4000802007f */
[----:B--2---:R-:W-:Y:S05]  /*15710*/  @!P1 BRA `(.L_x_536) ;  /* 0xfffffffc00ec9947 */ /* 0x004fea000383ffff */
[----:B------:R-:W-:Y:S05]  /*15720*/  BRA `(.L_x_621) ;  /* 0xffffffd800147947 */ /* 0x000fea000383ffff */
.L_x_542:
[----:B-12---:R-:W-:-:S04]  /*15730*/  IMAD.U32 R4, RZ, RZ, UR13 ;  /* 0x0000000dff047e24 */ /* 0x006fc8000f8e00ff */
[----:B------:R1:W2:Y:S03]  /*15740*/  SYNCS.PHASECHK.TRANS64.TRYWAIT P1, [R4+URZ+0x68], R3 ;  /* 0x00006803040075a7 */ /* 0x0002a6000802017f */
[----:B--2---:R-:W-:Y:S05]  /*15750*/  @!P1 NANOSLEEP.SYNCS 0x989680 ;  /* 0x009896800000995d */ /* 0x004fea0003900000 */
[----:B------:R-:W2:Y:S02]  /*15760*/  @!P1 SYNCS.PHASECHK.TRANS64 P1, [R4+URZ+0x68], R3 ;  /* 0x00006803040095a7 */ /* 0x000ea4000802007f */
[----:B--2---:R-:W-:Y:S05]  /*15770*/  @!P1 BRA `(.L_x_542) ;  /* 0xfffffffc00ec9947 */ /* 0x004fea000383ffff */
[----:B------:R-:W-:Y:S05]  /*15780*/  BRA `(.L_x_622) ;  /* 0xffffffd8005c7947 */ /* 0x000fea000383ffff */
.L_x_548:
[----:B-123--:R-:W-:-:S04]  /*15790*/  MOV R4, UR13 ;  /* 0x0000000d00047c02 */ /* 0x00efc80008000f00 */
[----:B------:R1:W2:Y:S03]  /*157a0*/  SYNCS.PHASECHK.TRANS64.TRYWAIT P1, [R4+URZ+0x70], R3 ;  /* 0x00007003040075a7 */ /* 0x0002a6000802017f */
[----:B--2---:R-:W-:Y:S05]  /*157b0*/  @!P1 NANOSLEEP.SYNCS 0x989680 ;  /* 0x009896800000995d */ /* 0x004fea0003900000 */
[----:B------:R-:W2:Y:S02]  /*157c0*/  @!P1 SYNCS.PHASECHK.TRANS64 P1, [R4+URZ+0x70], R3 ;  /* 0x00007003040095a7 */ /* 0x000ea4000802007f */
[----:B--2---:R-:W-:Y:S05]  /*157d0*/  @!P1 BRA `(.L_x_548) ;  /* 0xfffffffc00ec9947 */ /* 0x004fea000383ffff */
[----:B------:R-:W-:Y:S05]  /*157e0*/  BRA `(.L_x_623) ;  /* 0xffffffd800ac7947 */ /* 0x000fea000383ffff */
.L_x_554:
[----:B-1234-:R-:W-:-:S04]  /*157f0*/  MOV R4, UR13 ;  /* 0x0000000d00047c02 */ /* 0x01efc80008000f00 */
[----:B------:R1:W2:Y:S03]  /*15800*/  SYNCS.PHASECHK.TRANS64.TRYWAIT P1, [R4+URZ+0x78], R3 ;  /* 0x00007803040075a7 */ /* 0x0002a6000802017f */
[----:B--2---:R-:W-:Y:S05]  /*15810*/  @!P1 NANOSLEEP.SYNCS 0x989680 ;  /* 0x009896800000995d */ /* 0x004fea0003900000 */
[----:B------:R-:W2:Y:S02]  /*15820*/  @!P1 SYNCS.PHASECHK.TRANS64 P1, [R4+URZ+0x78], R3 ;  /* 0x00007803040095a7 */ /* 0x000ea4000802007f */
[----:B--2---:R-:W-:Y:S05]  /*15830*/  @!P1 BRA `(.L_x_554) ;  /* 0xfffffffc00ec9947 */ /* 0x004fea000383ffff */
[----:B------:R-:W-:Y:S05]  /*15840*/  BRA `(.L_x_624) ;  /* 0xffffffd800fc7947 */ /* 0x000fea000383ffff */
.L_x_560:
[----:B-1234-:R-:W-:-:S04]  /*15850*/  MOV R4, UR13 ;  /* 0x0000000d00047c02 */ /* 0x01efc80008000f00 */
[----:B------:R1:W2:Y:S03]  /*15860*/  SYNCS.PHASECHK.TRANS64.TRYWAIT P1, [R4+URZ+0x60], R3 ;  /* 0x00006003040075a7 */ /* 0x0002a6000802017f */
[----:B--2---:R-:W-:Y:S05]  /*15870*/  @!P1 NANOSLEEP.SYNCS 0x989680 ;  /* 0x009896800000995d */ /* 0x004fea0003900000 */
[----:B------:R-:W2:Y:S02]  /*15880*/  @!P1 SYNCS.PHASECHK.TRANS64 P1, [R4+URZ+0x60], R3 ;  /* 0x00006003040095a7 */ /* 0x000ea4000802007f */
[----:B--2---:R-:W-:Y:S05]  /*15890*/  @!P1 BRA `(.L_x_560) ;  /* 0xfffffffc00ec9947 */ /* 0x004fea000383ffff */
[----:B------:R-:W-:Y:S05]  /*158a0*/  BRA `(.L_x_625) ;  /* 0xffffffdc00507947 */ /* 0x000fea000383ffff */
.L_x_566:
[----:B-1234-:R-:W-:-:S04]  /*158b0*/  MOV R4, UR13 ;  /* 0x0000000d00047c02 */ /* 0x01efc80008000f00 */
[----:B------:R1:W2:Y:S03]  /*158c0*/  SYNCS.PHASECHK.TRANS64.TRYWAIT P1, [R4+URZ+0x68], R3 ;  /* 0x00006803040075a7 */ /* 0x0002a6000802017f */
[----:B--2---:R-:W-:Y:S05]  /*158d0*/  @!P1 NANOSLEEP.SYNCS 0x989680 ;  /* 0x009896800000995d */ /* 0x004fea0003900000 */
[----:B------:R-:W2:Y:S02]  /*158e0*/  @!P1 SYNCS.PHASECHK.TRANS64 P1, [R4+URZ+0x68], R3 ;  /* 0x00006803040095a7 */ /* 0x000ea4000802007f */
[----:B--2---:R-:W-:Y:S05]  /*158f0*/  @!P1 BRA `(.L_x_566) ;  /* 0xfffffffc00ec9947 */ /* 0x004fea000383ffff */
[----:B------:R-:W-:Y:S05]  /*15900*/  BRA `(.L_x_626) ;  /* 0xffffffdc00947947 */ /* 0x000fea000383ffff */
.L_x_572:
[----:B-1234-:R-:W-:-:S04]  /*15910*/  IMAD.U32 R4, RZ, RZ, UR13 ;  /* 0x0000000dff047e24 */ /* 0x01efc8000f8e00ff */
[----:B------:R1:W2:Y:S03]  /*15920*/  SYNCS.PHASECHK.TRANS64.TRYWAIT P1, [R4+URZ+0x70], R3 ;  /* 0x00007003040075a7 */ /* 0x0002a6000802017f */
[----:B--2---:R-:W-:Y:S05]  /*15930*/  @!P1 NANOSLEEP.SYNCS 0x989680 ;  /* 0x009896800000995d */ /* 0x004fea0003900000 */
[----:B------:R-:W2:Y:S02]  /*15940*/  @!P1 SYNCS.PHASECHK.TRANS64 P1, [R4+URZ+0x70], R3 ;  /* 0x00007003040095a7 */ /* 0x000ea4000802007f */
[----:B--2---:R-:W-:Y:S05]  /*15950*/  @!P1 BRA `(.L_x_572) ;  /* 0xfffffffc00ec9947 */ /* 0x004fea000383ffff */
[----:B------:R-:W-:Y:S05]  /*15960*/  BRA `(.L_x_627) ;  /* 0xffffffdc00d87947 */ /* 0x000fea000383ffff */
.L_x_578:
[----:B-1234-:R-:W-:-:S04]  /*15970*/  MOV R4, UR13 ;  /* 0x0000000d00047c02 */ /* 0x01efc80008000f00 */
[----:B------:R1:W2:Y:S03]  /*15980*/  SYNCS.PHASECHK.TRANS64.TRYWAIT P1, [R4+URZ+0x78], R3 ;  /* 0x00007803040075a7 */ /* 0x0002a6000802017f */
[----:B--2---:R-:W-:Y:S05]  /*15990*/  @!P1 NANOSLEEP.SYNCS 0x989680 ;  /* 0x009896800000995d */ /* 0x004fea0003900000 */
[----:B------:R-:W2:Y:S02]  /*159a0*/  @!P1 SYNCS.PHASECHK.TRANS64 P1, [R4+URZ+0x78], R3 ;  /* 0x00007803040095a7 */ /* 0x000ea4000802007f */
[----:B--2---:R-:W-:Y:S05]  /*159b0*/  @!P1 BRA `(.L_x_578) ;  /* 0xfffffffc00ec9947 */ /* 0x004fea000383ffff */
[----:B------:R-:W-:Y:S05]  /*159c0*/  BRA `(.L_x_628) ;  /* 0xffffffe0001c7947 */ /* 0x000fea000383ffff */
.L_x_588:
[----:B-1----:R1:W4:Y:S02]  /*159d0*/  SYNCS.PHASECHK.TRANS64.TRYWAIT P0, [R0+URZ+0x60], R3 ;  /* 0x00006003000075a7 */ /* 0x002324000800017f */
[----:B----4-:R-:W-:Y:S05]  /*159e0*/  @!P0 NANOSLEEP.SYNCS 0x989680 ;  /* 0x009896800000895d */ /* 0x010fea0003900000 */
[----:B------:R-:W4:Y:S02]  /*159f0*/  @!P0 SYNCS.PHASECHK.TRANS64 P0, [R0+URZ+0x60], R3 ;  /* 0x00006003000085a7 */ /* 0x000f24000800007f */
[----:B----4-:R-:W-:Y:S05]  /*15a00*/  @!P0 BRA `(.L_x_588) ;  /* 0xfffffffc00f08947 */ /* 0x010fea000383ffff */
[----:B------:R-:W-:Y:S05]  /*15a10*/  BRA `(.L_x_629) ;  /* 0xffffffe8000c7947 */ /* 0x000fea000383ffff */
.L_x_590:
[----:B----4-:R4:W1:Y:S02]  /*15a20*/  SYNCS.PHASECHK.TRANS64.TRYWAIT P0, [R0+URZ+0x68], R3 ;  /* 0x00006803000075a7 */ /* 0x010864000800017f */
[----:B-1----:R-:W-:Y:S05]  /*15a30*/  @!P0 NANOSLEEP.SYNCS 0x989680 ;  /* 0x009896800000895d */ /* 0x002fea0003900000 */
[----:B------:R-:W1:Y:S02]  /*15a40*/  @!P0 SYNCS.PHASECHK.TRANS64 P0, [R0+URZ+0x68], R3 ;  /* 0x00006803000085a7 */ /* 0x000e64000800007f */
[----:B-1----:R-:W-:Y:S05]  /*15a50*/  @!P0 BRA `(.L_x_590) ;  /* 0xfffffffc00f08947 */ /* 0x002fea000383ffff */
[----:B------:R-:W-:Y:S05]  /*15a60*/  BRA `(.L_x_630) ;  /* 0xffffffe800087947 */ /* 0x000fea000383ffff */
.L_x_592:
[----:B------:R1:W1:Y:S02]  /*15a70*/  SYNCS.PHASECHK.TRANS64.TRYWAIT P0, [R0+URZ+0x70], R3 ;  /* 0x00007003000075a7 */ /* 0x000264000800017f */
[----:B-1----:R-:W-:Y:S05]  /*15a80*/  @!P0 NANOSLEEP.SYNCS 0x989680 ;  /* 0x009896800000895d */ /* 0x002fea0003900000 */
[----:B------:R-:W1:Y:S02]  /*15a90*/  @!P0 SYNCS.PHASECHK.TRANS64 P0, [R0+URZ+0x70], R3 ;  /* 0x00007003000085a7 */ /* 0x000e64000800007f */
[----:B-1----:R-:W-:Y:S05]  /*15aa0*/  @!P0 BRA `(.L_x_592) ;  /* 0xfffffffc00f08947 */ /* 0x002fea000383ffff */
[----:B------:R-:W-:Y:S05]  /*15ab0*/  BRA `(.L_x_631) ;  /* 0xffffffe800047947 */ /* 0x000fea000383ffff */
.L_x_596:
[----:B------:R-:W-:Y:S01]  /*15ac0*/  BSSY B1, `(.L_x_632) ;  /* 0x0000006000017945 */ /* 0x000fe20003800000 */
[----:B------:R-:W-:-:S07]  /*15ad0*/  MOV R15, 0xffffffff ;  /* 0xffffffff000f7802 */ /* 0x000fce0000000f00 */
[----:B------:R-:W-:Y:S05]  /*15ae0*/  WARPSYNC.COLLECTIVE R15, `(.L_x_633) ;  /* 0x000000000f0c7348 */ /* 0x000fea0003c00000 */
[----:B------:R-:W-:Y:S02]  /*15af0*/  ELECT P6, UR62, PT ;  /* 0x00000000003e782f */ /* 0x000fe400038c0000 */
[----:B------:R-:W-:Y:S01]  /*15b00*/  MOV R14, UR62 ;  /* 0x0000003e000e7c02 */ /* 0x000fe20008000f00 */
[----:B------:R-:W-:Y:S10]  /*15b10*/  ENDCOLLECTIVE ;  /* 0x000000000000791b */ /* 0x000ff40003800000 */
.L_x_633:
[----:B------:R-:W-:Y:S05]  /*15b20*/  BSYNC B1 ;  /* 0x0000000000017941 */ /* 0x000fea0003800000 */
.L_x_632:
[----:B------:R-:W-:Y:S05]  /*15b30*/  BRA `(.L_x_634) ;  /* 0xffffffe800807947 */ /* 0x000fea000383ffff */
.L_x_599:
[----:B--2---:R2:W3:Y:S02]  /*15b40*/  SYNCS.PHASECHK.TRANS64.TRYWAIT P0, [R15+URZ+0x20], R6 ;  /* 0x000020060f0075a7 */ /* 0x0044e4000800017f */
[----:B---3--:R-:W-:Y:S05]  /*15b50*/  @!P0 NANOSLEEP.SYNCS 0x989680 ;  /* 0x009896800000895d */ /* 0x008fea0003900000 */
[----:B------:R-:W3:Y:S02]  /*15b60*/  @!P0 SYNCS.PHASECHK.TRANS64 P0, [R15+URZ+0x20], R6 ;  /* 0x000020060f0085a7 */ /* 0x000ee4000800007f */
[----:B---3--:R-:W-:Y:S05]  /*15b70*/  @!P0 BRA `(.L_x_599) ;  /* 0xfffffffc00f08947 */ /* 0x008fea000383ffff */
[----:B------:R-:W-:Y:S05]  /*15b80*/  BRA `(.L_x_635) ;  /* 0xffffffe800b87947 */ /* 0x000fea000383ffff */
.L_x_607:
[----:B------:R-:W-:Y:S01]  /*15b90*/  BSSY B0, `(.L_x_636) ;  /* 0x0000006000007945 */ /* 0x000fe20003800000 */
[----:B------:R-:W-:-:S07]  /*15ba0*/  MOV R15, 0xffffffff ;  /* 0xffffffff000f7802 */ /* 0x000fce0000000f00 */
[----:B-1----:R-:W-:Y:S05]  /*15bb0*/  WARPSYNC.COLLECTIVE R15, `(.L_x_637) ;  /* 0x000000000f0c7348 */ /* 0x002fea0003c00000 */
[----:B------:R-:W-:Y:S02]  /*15bc0*/  ELECT P6, UR62, PT ;  /* 0x00000000003e782f */ /* 0x000fe400038c0000 */
[----:B------:R-:W-:Y:S01]  /*15bd0*/  MOV R14, UR62 ;  /* 0x0000003e000e7c02 */ /* 0x000fe20008000f00 */
[----:B-1----:R-:W-:Y:S10]  /*15be0*/  ENDCOLLECTIVE ;  /* 0x000000000000791b */ /* 0x002ff40003800000 */
.L_x_637:
[----:B------:R-:W-:Y:S05]  /*15bf0*/  BSYNC B0 ;  /* 0x0000000000007941 */ /* 0x000fea0003800000 */
.L_x_636:
[----:B------:R-:W-:Y:S05]  /*15c00*/  BRA `(.L_x_638) ;  /* 0xfffffff400187947 */ /* 0x000fea000383ffff */
.L_x_609:
[----:B--2---:R2:W3:Y:S02]  /*15c10*/  SYNCS.PHASECHK.TRANS64.TRYWAIT P0, [R5+URZ], R2 ;  /* 0x00000002050075a7 */ /* 0x0044e4000800017f */
[----:B---3--:R-:W-:Y:S05]  /*15c20*/  @!P0 NANOSLEEP.SYNCS 0x989680 ;  /* 0x009896800000895d */ /* 0x008fea0003900000 */
[----:B------:R-:W3:Y:S02]  /*15c30*/  @!P0 SYNCS.PHASECHK.TRANS64 P0, [R5+URZ], R2 ;  /* 0x00000002050085a7 */ /* 0x000ee4000800007f */
[----:B---3--:R-:W-:Y:S05]  /*15c40*/  @!P0 BRA `(.L_x_609) ;  /* 0xfffffffc00f08947 */ /* 0x008fea000383ffff */
[----:B------:R-:W-:Y:S05]  /*15c50*/  BRA `(.L_x_639) ;  /* 0xfffffff400547947 */ /* 0x000fea000383ffff */
.L_x_610:
[----:B--2---:R2:W3:Y:S02]  /*15c60*/  SYNCS.PHASECHK.TRANS64.TRYWAIT P0, [R7+URZ], R4 ;  /* 0x00000004070075a7 */ /* 0x0044e4000800017f */
[----:B---3--:R-:W-:Y:S05]  /*15c70*/  @!P0 NANOSLEEP.SYNCS 0x989680 ;  /* 0x009896800000895d */ /* 0x008fea0003900000 */
[----:B------:R-:W3:Y:S02]  /*15c80*/  @!P0 SYNCS.PHASECHK.TRANS64 P0, [R7+URZ], R4 ;  /* 0x00000004070085a7 */ /* 0x000ee4000800007f */
[----:B---3--:R-:W-:Y:S05]  /*15c90*/  @!P0 BRA `(.L_x_610) ;  /* 0xfffffffc00f08947 */ /* 0x008fea000383ffff */
[----:B------:R-:W-:Y:S05]  /*15ca0*/  BRA `(.L_x_640) ;  /* 0xfffffff400647947 */ /* 0x000fea000383ffff */
.L_x_611:
[----:B---3--:R3:W4:Y:S02]  /*15cb0*/  SYNCS.PHASECHK.TRANS64.TRYWAIT P0, [R6+URZ], R5 ;  /* 0x00000005060075a7 */ /* 0x008724000800017f */
[----:B----4-:R-:W-:Y:S05]  /*15cc0*/  @!P0 NANOSLEEP.SYNCS 0x989680 ;  /* 0x009896800000895d */ /* 0x010fea0003900000 */
[----:B------:R-:W4:Y:S02]  /*15cd0*/  @!P0 SYNCS.PHASECHK.TRANS64 P0, [R6+URZ], R5 ;  /* 0x00000005060085a7 */ /* 0x000f24000800007f */
[----:B----4-:R-:W-:Y:S05]  /*15ce0*/  @!P0 BRA `(.L_x_611) ;  /* 0xfffffffc00f08947 */ /* 0x010fea000383ffff */
[----:B------:R-:W-:Y:S05]  /*15cf0*/  BRA `(.L_x_641) ;  /* 0xfffffff4006c7947 */ /* 0x000fea000383ffff */
        .weak           $__internal_0_$__cuda_sm20_rcp_rn_f32_slowpath
        .type           $__internal_0_$__cuda_sm20_rcp_rn_f32_slowpath,@function
        .size           $__internal_0_$__cuda_sm20_rcp_rn_f32_slowpath,(.L_x_647 - $__internal_0_$__cuda_sm20_rcp_rn_f32_slowpath)
$__internal_0_$__cuda_sm20_rcp_rn_f32_slowpath:
[----:B------:R-:W-:Y:S01]  /*15d00*/  SHF.L.U32 R3, R0, 0x1, RZ ;  /* 0x0000000100037819 */ /* 0x000fe200000006ff */
[----:B------:R-:W-:Y:S03]  /*15d10*/  BSSY B0, `(.L_x_642) ;  /* 0x0000030000007945 */ /* 0x000fe60003800000 */
[----:B------:R-:W-:-:S04]  /*15d20*/  SHF.R.U32.HI R3, RZ, 0x18, R3 ;  /* 0x00000018ff037819 */ /* 0x000fc80000011603 */
[----:B------:R-:W-:-:S13]  /*15d30*/  ISETP.NE.U32.AND P2, PT, R3, RZ, PT ;  /* 0x000000ff0300720c */ /* 0x000fda0003f45070 */
[----:B------:R-:W-:Y:S05]  /*15d40*/  @P2 BRA `(.L_x_643) ;  /* 0x0000000000282947 */ /* 0x000fea0003800000 */
[----:B------:R-:W-:-:S05]  /*15d50*/  IMAD.SHL.U32 R3, R0, 0x2, RZ ;  /* 0x0000000200037824 */ /* 0x000fca00078e00ff */
[----:B------:R-:W-:-:S13]  /*15d60*/  ISETP.NE.AND P2, PT, R3, RZ, PT ;  /* 0x000000ff0300720c */ /* 0x000fda0003f45270 */
[----:B------:R-:W-:Y:S01]  /*15d70*/  @P2 FFMA R6, R0, 1.84467440737095516160e+19, RZ ;  /* 0x5f80000000062823 */ /* 0x000fe200000000ff */
[----:B------:R-:W-:Y:S08]  /*15d80*/  @!P2 MUFU.RCP R5, R0 ;  /* 0x000000000005a308 */ /* 0x000ff00000001000 */
[----:B------:R-:W1:Y:S02]  /*15d90*/  @P2 MUFU.RCP R3, R6 ;  /* 0x0000000600032308 */ /* 0x000e640000001000 */
[----:B-1----:R-:W-:-:S04]  /*15da0*/  @P2 FFMA R7, R6, R3, -1 ;  /* 0xbf80000006072423 */ /* 0x002fc80000000003 */
[----:B------:R-:W-:-:S04]  /*15db0*/  @P2 FADD.FTZ R8, -R7, -RZ ;  /* 0x800000ff07082221 */ /* 0x000fc80000010100 */
[----:B------:R-:W-:-:S04]  /*15dc0*/  @P2 FFMA R3, R3, R8, R3 ;  /* 0x0000000803032223 */ /* 0x000fc80000000003 */
[----:B------:R-:W-:Y:S01]  /*15dd0*/  @P2 FFMA R5, R3, 1.84467440737095516160e+19, RZ ;  /* 0x5f80000003052823 */ /* 0x000fe200000000ff */
[----:B------:R-:W-:Y:S06]  /*15de0*/  BRA `(.L_x_644) ;  /* 0x0000000000887947 */ /* 0x000fec0003800000 */
.L_x_643:
[----:B------:R-:W-:-:S04]  /*15df0*/  IADD3 R5, R3, -0xfd, RZ ;  /* 0xffffff0303057810 */ /* 0x000fc80007ffe0ff */
[----:B------:R-:W-:-:S13]  /*15e00*/  ISETP.GT.U32.AND P2, PT, R5, 0x1, PT ;  /* 0x000000010500780c */ /* 0x000fda0003f44070 */
[----:B------:R-:W-:Y:S05]  /*15e10*/  @P2 BRA `(.L_x_645) ;  /* 0x0000000000782947 */ /* 0x000fea0003800000 */
[----:B------:R-:W-:Y:S01]  /*15e20*/  LOP3.LUT R36, R0, 0x7fffff, RZ, 0xc0, !PT ;  /* 0x007fffff00247812 */ /* 0x000fe200078ec0ff */
[----:B------:R-:W-:Y:S01]  /*15e30*/  VIADD R3, R3, 0xffffff04 ;  /* 0xffffff0403037836 */ /* 0x000fe20000000000 */
[----:B------:R-:W-:Y:S02]  /*15e40*/  MOV R8, 0x3 ;  /* 0x0000000300087802 */ /* 0x000fe40000000f00 */
[----:B------:R-:W-:-:S04]  /*15e50*/  LOP3.LUT R36, R36, 0x3f800000, RZ, 0xfc, !PT ;  /* 0x3f80000024247812 */ /* 0x000fc800078efcff */
[----:B------:R-:W1:Y:S02]  /*15e60*/  MUFU.RCP R7, R36 ;  /* 0x0000002400077308 */ /* 0x000e640000001000 */
[----:B-1----:R-:W-:-:S04]  /*15e70*/  FFMA R10, R36, R7, -1 ;  /* 0xbf800000240a7423 */ /* 0x002fc80000000007 */
[----:B------:R-:W-:-:S04]  /*15e80*/  FADD.FTZ R10, -R10, -RZ ;  /* 0x800000ff0a0a7221 */ /* 0x000fc80000010100 */
[CCC-:B------:R-:W-:Y:S01]  /*15e90*/  FFMA.RM R6, R7.reuse, R10.reuse, R7.reuse ;  /* 0x0000000a07067223 */ /* 0x1c0fe20000004007 */
[----:B------:R-:W-:Y:S01]  /*15ea0*/  FFMA.RP R9, R7, R10, R7 ;  /* 0x0000000a07097223 */ /* 0x000fe20000008007 */
[----:B------:R-:W-:-:S03]  /*15eb0*/  SHF.L.U32 R7, R8, R5, RZ ;  /* 0x0000000508077219 */ /* 0x000fc600000006ff */
[C---:B------:R-:W-:Y:S02]  /*15ec0*/  LOP3.LUT R10, R6.reuse, 0x7fffff, RZ, 0xc0, !PT ;  /* 0x007fffff060a7812 */ /* 0x040fe400078ec0ff */
[----:B------:R-:W-:Y:S02]  /*15ed0*/  FSETP.NEU.FTZ.AND P2, PT, R6, R9, PT ;  /* 0x000000090600720b */ /* 0x000fe40003f5d000 */
[----:B------:R-:W-:Y:S02]  /*15ee0*/  LOP3.LUT R6, R10, 0x800000, RZ, 0xfc, !PT ;  /* 0x008000000a067812 */ /* 0x000fe400078efcff */
[----:B------:R-:W-:Y:S02]  /*15ef0*/  SEL R8, RZ, 0xffffffff, !P2 ;  /* 0xffffffffff087807 */ /* 0x000fe40005000000 */
[----:B------:R-:W-:Y:S02]  /*15f00*/  LOP3.LUT R10, R7, R6, RZ, 0xc0, !PT ;  /* 0x00000006070a7212 */ /* 0x000fe400078ec0ff */
[----:B------:R-:W-:-:S02]  /*15f10*/  IADD3 R8, -R8, RZ, RZ ;  /* 0x000000ff08087210 */ /* 0x000fc40007ffe1ff */
[-C--:B------:R-:W-:Y:S02]  /*15f20*/  SHF.R.U32.HI R10, RZ, R5.reuse, R10 ;  /* 0x00000005ff0a7219 */ /* 0x080fe4000001160a */
[--C-:B------:R-:W-:Y:S02]  /*15f30*/  LOP3.LUT P3, RZ, R8, R5, R6.reuse, 0xf8, !PT ;  /* 0x0000000508ff7212 */ /* 0x100fe4000786f806 */
[C---:B------:R-:W-:Y:S02]  /*15f40*/  LOP3.LUT P2, RZ, R10.reuse, 0x1, RZ, 0xc0, !PT ;  /* 0x000000010aff7812 */ /* 0x040fe4000784c0ff */
[----:B------:R-:W-:Y:S02]  /*15f50*/  LOP3.LUT P4, RZ, R10, 0x2, RZ, 0xc0, !PT ;  /* 0x000000020aff7812 */ /* 0x000fe4000788c0ff */
[----:B------:R-:W-:Y:S02]  /*15f60*/  SHF.R.U32.HI R3, RZ, R3, R6 ;  /* 0x00000003ff037219 */ /* 0x000fe40000011606 */
[----:B------:R-:W-:-:S02]  /*15f70*/  PLOP3.LUT P2, PT, P2, P3, P4, 0xe0, 0x0 ;  /* 0x000000000000781c */ /* 0x000fc40001747c40 */
[----:B------:R-:W-:Y:S02]  /*15f80*/  LOP3.LUT P3, RZ, R0, 0x7fffff, RZ, 0xc0, !PT ;  /* 0x007fffff00ff7812 */ /* 0x000fe4000786c0ff */
[----:B------:R-:W-:-:S04]  /*15f90*/  SEL R5, RZ, 0x1, !P2 ;  /* 0x00000001ff057807 */ /* 0x000fc80005000000 */
[----:B------:R-:W-:-:S04]  /*15fa0*/  IADD3 R5, -R5, RZ, RZ ;  /* 0x000000ff05057210 */ /* 0x000fc80007ffe1ff */
[----:B------:R-:W-:-:S13]  /*15fb0*/  ISETP.GE.AND P2, PT, R5, RZ, PT ;  /* 0x000000ff0500720c */ /* 0x000fda0003f46270 */
[----:B------:R-:W-:-:S04]  /*15fc0*/  @!P2 IADD3 R3, R3, 0x1, RZ ;  /* 0x000000010303a810 */ /* 0x000fc80007ffe0ff */
[----:B------:R-:W-:-:S04]  /*15fd0*/  @!P3 SHF.L.U32 R3, R3, 0x1, RZ ;  /* 0x000000010303b819 */ /* 0x000fc800000006ff */
[----:B------:R-:W-:Y:S01]  /*15fe0*/  LOP3.LUT R5, R3, 0x80000000, R0, 0xf8, !PT ;  /* 0x8000000003057812 */ /* 0x000fe200078ef800 */
[----:B------:R-:W-:Y:S06]  /*15ff0*/  BRA `(.L_x_644) ;  /* 0x0000000000047947 */ /* 0x000fec0003800000 */
.L_x_645:
[----:B------:R1:W2:Y:S02]  /*16000*/  MUFU.RCP R5, R0 ;  /* 0x0000000000057308 */ /* 0x0002a40000001000 */
.L_x_644:
[----:B------:R-:W-:Y:S05]  /*16010*/  BSYNC B0 ;  /* 0x0000000000007941 */ /* 0x000fea0003800000 */
.L_x_642:
[----:B-12---:R-:W-:Y:S02]  /*16020*/  MOV R0, R5 ;  /* 0x0000000500007202 */ /* 0x006fe40000000f00 */
[----:B------:R-:W-:-:S04]  /*16030*/  MOV R5, 0x0 ;  /* 0x0000000000057802 */ /* 0x000fc80000000f00 */
[----:B------:R-:W-:Y:S05]  /*16040*/  RET.REL.NODEC R4 `(_ZN7cutlass13device_kernelINS_4gemm6kernel13GemmUniversalIN4cute5tupleIJiiiiEEENS1_10collective13CollectiveMmaINS1_34MainloopSm90TmaGmmaWarpSpecializedILi4ENS5_IJNS4_1CILi2EEENSA_ILi1EEESC_EEENS1_35KernelTmaWarpSpecializedCooperativeEEENS5_IJNSA_ILi128EEENSA_ILi256EEENSA_ILi64EEEEEENS_10bfloat16_tENS5_IJlSC_lEEESK_SL_NS4_8TiledMMAINS4_8MMA_AtomIJNS4_4SM904GMMA28MMA_64x256x16_F32BF16BF16_SSILNSP_5MajorE0ELSR_0ELNSP_7ScaleInE1ELSS_1EEEEEENS4_6LayoutISD_NS5_IJSC_NSA_ILi0EEESW_EEEEENS5_IJNS4_10UnderscoreESZ_SZ_EEEEENS4_13SM90_TMA_LOADENS4_14ComposedLayoutINS4_7SwizzleILi3ELi4ELi3EEENS4_18smem_ptr_flag_bitsILi16EEENSV_INS5_IJNSA_ILi8EEESI_EEENS5_IJSI_SC_EEEEEEEvNS4_8identityENS4_23SM90_TMA_LOAD_MULTICASTES1C_vS1D_EENS_8epilogue10collective18CollectiveEpilogueINS1G_22Sm90TmaWarpSpecializedILi4ELi2ELi16ELb1ELb0EEEJSJ_NS5_IJSG_NSA_ILi32EEEEEESK_SL_SK_SL_NS1G_6fusion15FusionCallbacksIS1K_NS1N_13LinCombEltActINS1G_6thread7SigmoidESK_fSK_fLNS_15FloatRoundStyleE2EEESJ_S1M_JEEES12_NS13_INS14_ILi2ELi4ELi3EEES17_NSV_INS5_IJS18_S1L_EEENS5_IJS1L_SC_EEEEEEENS4_17SM75_U32x4_LDSM_NENS4_14SM90_TMA_STOREES1Z_NS4_17SM90_U32x4_STSM_NENS4_9Copy_AtomIJS22_NS_6half_tEEEEvEEEvvEEEEvNT_6ParamsE) ;  /* 0xfffffe9c04ec7950 */ /* 0x000fea0003c3ffff */
.L_x_646:
[----:B------:R-:W-:-:S00]  /*16050*/  BRA `(.L_x_646) ;  /* 0xfffffffc00fc7947 */ /* 0x000fc0000383ffff */
[----:B------:R-:W-:-:S00]  /*16060*/  NOP ;  /* 0x0000000000007918 */ /* 0x000fc00000000000 */
        /* <DEDUP_REMOVED lines=9> */
.L_x_647:


//--------------------- .nv.global.init           --------------------------
	.section	.nv.global.init,"aw",@progbits
.nv.global.init:
	.type		$str$22,@object
	.size		$str$22,($str$26 - $str$22)
$str$22:
        /*0000*/ 	.byte	0x6b, 0x5f, 0x74, 0x69, 0x6c, 0x65, 0x5f, 0x63, 0x6f, 0x75, 0x6e, 0x74, 0x20, 0x3e, 0x3d, 0x20
        /*0010*/ 	.byte	0x31, 0x00
	.type		$str$26,@object
	.size		$str$26,($str$27 - $str$26)
$str$26:
        /*0012*/ 	.byte	0x28, 0x61, 0x64, 0x64, 0x72, 0x65, 0x73, 0x73, 0x20, 0x26, 0x20, 0x6d, 0x61, 0x73, 0x6b, 0x29
        /*0022*/ 	.byte	0x20, 0x3d, 0x3d, 0x20, 0x30, 0x00
	.type		$str$27,@object
	.size		$str$27,($str$23 - $str$27)
$str$27:
        /*0028*/ 	.byte	0x2f, 0x74, 0x6d, 0x70, 0x2f, 0x63, 0x75, 0x74, 0x6c, 0x61, 0x73, 0x73, 0x5f, 0x73, 0x77, 0x65
        /*0038*/ 	.byte	0x65, 0x70, 0x5f, 0x73, 0x72, 0x63, 0x2f, 0x69, 0x6e, 0x63, 0x6c, 0x75, 0x64, 0x65, 0x2f, 0x63
        /*0048*/ 	.byte	0x75, 0x74, 0x65, 0x2f, 0x70, 0x6f, 0x69, 0x6e, 0x74, 0x65, 0x72, 0x5f, 0x66, 0x6c, 0x61, 0x67
        /*0058*/ 	.byte	0x67, 0x65, 0x64, 0x2e, 0x68, 0x70, 0x70, 0x00
	.type		$str$23,@object
	.size		$str$23,(__unnamed_2 - $str$23)
$str$23:
        /*0060*/ 	.byte	0x2f, 0x74, 0x6d, 0x70, 0x2f, 0x63, 0x75, 0x74, 0x6c, 0x61, 0x73, 0x73, 0x5f, 0x73, 0x77, 0x65
        /*0070*/ 	.byte	0x65, 0x70, 0x5f, 0x73, 0x72, 0x63, 0x2f, 0x69, 0x6e, 0x63, 0x6c, 0x75, 0x64, 0x65, 0x2f, 0x63
        /*0080*/ 	.byte	0x75, 0x74, 0x6c, 0x61, 0x73, 0x73, 0x2f, 0x67, 0x65, 0x6d, 0x6d, 0x2f, 0x63, 0x6f, 0x6c, 0x6c
        /*0090*/ 	.byte	0x65, 0x63, 0x74, 0x69, 0x76, 0x65, 0x2f, 0x73, 0x6d, 0x39, 0x30, 0x5f, 0x6d, 0x6d, 0x61, 0x5f
        /*00a0*/ 	.byte	0x74, 0x6d, 0x61, 0x5f, 0x67, 0x6d, 0x6d, 0x61, 0x5f, 0x73, 0x73, 0x5f, 0x77, 0x61, 0x72, 0x70
        /*00b0*/ 	.byte	0x73, 0x70, 0x65, 0x63, 0x69, 0x61, 0x6c, 0x69, 0x7a, 0x65, 0x64, 0x2e, 0x68, 0x70, 0x70, 0x00
	.type		__unnamed_2,@object
	.size		__unnamed_2,(__unnamed_1 - __unnamed_2)
__unnamed_2:
        /*00c0*/ 	.byte	0x61, 0x75, 0x74, 0x6f, 0x20, 0x63, 0x75, 0x74, 0x65, 0x3a, 0x3a, 0x61, 0x73, 0x5f, 0x70, 0x6f
        /* <DEDUP_REMOVED lines=27> */
        /*0280*/ 	.byte	0x3c, 0x34, 0x30, 0x39, 0x36, 0x3e, 0x3e, 0x3e, 0x3e, 0x3e, 0x5d, 0x00
	.type		__unnamed_1,@object
	.size		__unnamed_1,(.L_0 - __unnamed_1)
__unnamed_1:
        /* <DEDUP_REMOVED lines=182> */
.L_0:


//--------------------- .nv.shared._ZN7cutlass13device_kernelINS_4gemm6kernel13GemmUniversalIN4cute5tupleIJiiiiEEENS1_10collective13CollectiveMmaINS1_34MainloopSm90TmaGmmaWarpSpecializedILi4ENS5_IJNS4_1CILi2EEENSA_ILi1EEESC_EEENS1_35KernelTmaWarpSpecializedCooperativeEEENS5_IJNSA_ILi128EEENSA_ILi256EEENSA_ILi64EEEEEENS_10bfloat16_tENS5_IJlSC_lEEESK_SL_NS4_8TiledMMAINS4_8MMA_AtomIJNS4_4SM904GMMA28MMA_64x256x16_F32BF16BF16_SSILNSP_5MajorE0ELSR_0ELNSP_7ScaleInE1ELSS_1EEEEEENS4_6LayoutISD_NS5_IJSC_NSA_ILi0EEESW_EEEEENS5_IJNS4_10UnderscoreESZ_SZ_EEEEENS4_13SM90_TMA_LOADENS4_14ComposedLayoutINS4_7SwizzleILi3ELi4ELi3EEENS4_18smem_ptr_flag_bitsILi16EEENSV_INS5_IJNSA_ILi8EEESI_EEENS5_IJSI_SC_EEEEEEEvNS4_8identityENS4_23SM90_TMA_LOAD_MULTICASTES1C_vS1D_EENS_8epilogue10collective18CollectiveEpilogueINS1G_22Sm90TmaWarpSpecializedILi4ELi2ELi16ELb1ELb0EEEJSJ_NS5_IJSG_NSA_ILi32EEEEEESK_SL_SK_SL_NS1G_6fusion15FusionCallbacksIS1K_NS1N_13LinCombEltActINS1G_6thread7SigmoidESK_fSK_fLNS_15FloatRoundStyleE2EEESJ_S1M_JEEES12_NS13_INS14_ILi2ELi4ELi3EEES17_NSV_INS5_IJS18_S1L_EEENS5_IJS1L_SC_EEEEEEENS4_17SM75_U32x4_LDSM_NENS4_14SM90_TMA_STOREES1Z_NS4_17SM90_U32x4_STSM_NENS4_9Copy_AtomIJS22_NS_6half_tEEEEvEEEvvEEEEvNT_6ParamsE --------------------------
	.section	.nv.shared._ZN7cutlass13device_kernelINS_4gemm6kernel13GemmUniversalIN4cute5tupleIJiiiiEEENS1_10collective13CollectiveMmaINS1_34MainloopSm90TmaGmmaWarpSpecializedILi4ENS5_IJNS4_1CILi2EEENSA_ILi1EEESC_EEENS1_35KernelTmaWarpSpecializedCooperativeEEENS5_IJNSA_ILi128EEENSA_ILi256EEENSA_ILi64EEEEEENS_10bfloat16_tENS5_IJlSC_lEEESK_SL_NS4_8TiledMMAINS4_8MMA_AtomIJNS4_4SM904GMMA28MMA_64x256x16_F32BF16BF16_SSILNSP_5MajorE0ELSR_0ELNSP_7ScaleInE1ELSS_1EEEEEENS4_6LayoutISD_NS5_IJSC_NSA_ILi0EEESW_EEEEENS5_IJNS4_10UnderscoreESZ_SZ_EEEEENS4_13SM90_TMA_LOADENS4_14ComposedLayoutINS4_7SwizzleILi3ELi4ELi3EEENS4_18smem_ptr_flag_bitsILi16EEENSV_INS5_IJNSA_ILi8EEESI_EEENS5_IJSI_SC_EEEEEEEvNS4_8identityENS4_23SM90_TMA_LOAD_MULTICASTES1C_vS1D_EENS_8epilogue10collective18CollectiveEpilogueINS1G_22Sm90TmaWarpSpecializedILi4ELi2ELi16ELb1ELb0EEEJSJ_NS5_IJSG_NSA_ILi32EEEEEESK_SL_SK_SL_NS1G_6fusion15FusionCallbacksIS1K_NS1N_13LinCombEltActINS1G_6thread7SigmoidESK_fSK_fLNS_15FloatRoundStyleE2EEESJ_S1M_JEEES12_NS13_INS14_ILi2ELi4ELi3EEES17_NSV_INS5_IJS18_S1L_EEENS5_IJS1L_SC_EEEEEEENS4_17SM75_U32x4_LDSM_NENS4_14SM90_TMA_STOREES1Z_NS4_17SM90_U32x4_STSM_NENS4_9Copy_AtomIJS22_NS_6half_tEEEEvEEEvvEEEEvNT_6ParamsE,"aw",@nobits
	.sectionflags	@""
	.align	16
	.zero		1024


//--------------------- .nv.shared.reserved.0     --------------------------
	.section	.nv.shared.reserved.0,"aw",@nobits
	.weak		__nv_reservedSMEM_offset_0_alias
	.size		__nv_reservedSMEM_offset_0_alias, 0, 0
	.other		__nv_reservedSMEM_offset_0_alias,@"STO_CUDA_RESERVED_SHARED STV_DEFAULT"
__nv_reservedSMEM_offset_0_alias:
	.zero		0


//--------------------- .nv.global                --------------------------
	.section	.nv.global,"aw",@nobits
.nv.global:
	.type		_ZN39_INTERNAL_d1f1a74d_4_k_cu_52395c41_27724cute1_E,@object
	.size		_ZN39_INTERNAL_d1f1a74d_4_k_cu_52395c41_27724cute1_E,(_ZN39_INTERNAL_d1f1a74d_4_k_cu_52395c41_27724cuda3std3__45__cpo6cbeginE - _ZN39_INTERNAL_d1f1a74d_4_k_cu_52395c41_27724cute1_E)
_ZN39_INTERNAL_d1f1a74d_4_k_cu_52395c41_27724cute1_E:
	.zero		1
	.type		_ZN39_INTERNAL_d1f1a74d_4_k_cu_52395c41_27724cuda3std3__45__cpo6cbeginE,@object
	.size		_ZN39_INTERNAL_d1f1a74d_4_k_cu_52395c41_27724cuda3std3__45__cpo6cbeginE,(_ZN39_INTERNAL_d1f1a74d_4_k_cu_52395c41_27724cuda3std3__48in_placeE - _ZN39_INTERNAL_d1f1a74d_4_k_cu_52395c41_27724cuda3std3__45__cpo6cbeginE)
_ZN39_INTERNAL_d1f1a74d_4_k_cu_52395c41_27724cuda3std3__45__cpo6cbeginE:
	.zero		1
	.type		_ZN39_INTERNAL_d1f1a74d_4_k_cu_52395c41_27724cuda3std3__48in_placeE,@object
	.size		_ZN39_INTERNAL_d1f1a74d_4_k_cu_52395c41_27724cuda3std3__48in_placeE,(_ZN39_INTERNAL_d1f1a74d_4_k_cu_52395c41_27724cuda3std6ranges3__45__cpo9iter_moveE - _ZN39_INTERNAL_d1f1a74d_4_k_cu_52395c41_27724cuda3std3__48in_placeE)
_ZN39_INTERNAL_d1f1a74d_4_k_cu_52395c41_27724cuda3std3__48in_placeE:
	.zero		1
	.type		_ZN39_INTERNAL_d1f1a74d_4_k_cu_52395c41_27724cuda3std6ranges3__45__cpo9iter_moveE,@object
	.size		_ZN39_INTERNAL_d1f1a74d_4_k_cu_52395c41_27724cuda3std6ranges3__45__cpo9iter_moveE,(_ZN39_INTERNAL_d1f1a74d_4_k_cu_52395c41_27724cuda3std3__45__cpo5beginE - _ZN39_INTERNAL_d1f1a74d_4_k_cu_52395c41_27724cuda3std6ranges3__45__cpo9iter_moveE)
_ZN39_INTERNAL_d1f1a74d_4_k_cu_52395c41_27724cuda3std6ranges3__45__cpo9iter_moveE:
	.zero		1
	.type		_ZN39_INTERNAL_d1f1a74d_4_k_cu_52395c41_27724cuda3std3__45__cpo5beginE,@object
	.size		_ZN39_INTERNAL_d1f1a74d_4_k_cu_52395c41_27724cuda3std3__45__cpo5beginE,(_ZN39_INTERNAL_d1f1a74d_4_k_cu_52395c41_27724cuda3std3__441_GLOBAL__N__d1f1a74d_4_k_cu_52395c41_27726ignoreE - _ZN39_INTERNAL_d1f1a74d_4_k_cu_52395c41_27724cuda3std3__45__cpo5beginE)
_ZN39_INTERNAL_d1f1a74d_4_k_cu_52395c41_27724cuda3std3__45__cpo5beginE:
	.zero		1
	.type		_ZN39_INTERNAL_d1f1a74d_4_k_cu_52395c41_27724cuda3std3__441_GLOBAL__N__d1f1a74d_4_k_cu_52395c41_27726ignoreE,@object
	.size		_ZN39_INTERNAL_d1f1a74d_4_k_cu_52395c41_27724cuda3std3__441_GLOBAL__N__d1f1a74d_4_k_cu_52395c41_27726ignoreE,(_ZN39_INTERNAL_d1f1a74d_4_k_cu_52395c41_27724cute7productE - _ZN39_INTERNAL_d1f1a74d_4_k_cu_52395c41_27724cuda3std3__441_GLOBAL__N__d1f1a74d_4_k_cu_52395c41_27726ignoreE)
_ZN39_INTERNAL_d1f1a74d_4_k_cu_52395c41_27724cuda3std3__441_GLOBAL__N__d1f1a74d_4_k_cu_52395c41_27726ignoreE:
	.zero		1
	.type		_ZN39_INTERNAL_d1f1a74d_4_k_cu_52395c41_27724cute7productE,@object
	.size		_ZN39_INTERNAL_d1f1a74d_4_k_cu_52395c41_27724cute7productE,(_ZN39_INTERNAL_d1f1a74d_4_k_cu_52395c41_27724cuda3std3__45__cpo3endE - _ZN39_INTERNAL_d1f1a74d_4_k_cu_52395c41_27724cute7productE)
_ZN39_INTERNAL_d1f1a74d_4_k_cu_52395c41_27724cute7productE:
	.zero		1
	.type		_ZN39_INTERNAL_d1f1a74d_4_k_cu_52395c41_27724cuda3std3__45__cpo3endE,@object
	.size		_ZN39_INTERNAL_d1f1a74d_4_k_cu_52395c41_27724cuda3std3__45__cpo3endE,(_ZN39_INTERNAL_d1f1a74d_4_k_cu_52395c41_27724cuda3std3__419piecewise_constructE - _ZN39_INTERNAL_d1f1a74d_4_k_cu_52395c41_27724cuda3std3__45__cpo3endE)
_ZN39_INTERNAL_d1f1a74d_4_k_cu_52395c41_27724cuda3std3__45__cpo3endE:
	.zero		1
	.type		_ZN39_INTERNAL_d1f1a74d_4_k_cu_52395c41_27724cuda3std3__419piecewise_constructE,@object
	.size		_ZN39_INTERNAL_d1f1a74d_4_k_cu_52395c41_27724cuda3std3__419piecewise_constructE,(_ZN39_INTERNAL_d1f1a74d_4_k_cu_52395c41_27724cuda3std3__45__cpo4cendE - _ZN39_INTERNAL_d1f1a74d_4_k_cu_52395c41_27724cuda3std3__419piecewise_constructE)
_ZN39_INTERNAL_d1f1a74d_4_k_cu_52395c41_27724cuda3std3__419piecewise_constructE:
	.zero		1
	.type		_ZN39_INTERNAL_d1f1a74d_4_k_cu_52395c41_27724cuda3std3__45__cpo4cendE,@object
	.size		_ZN39_INTERNAL_d1f1a74d_4_k_cu_52395c41_27724cuda3std3__45__cpo4cendE,(_ZN39_INTERNAL_d1f1a74d_4_k_cu_52395c41_27724cuda3std6ranges3__45__cpo4swapE - _ZN39_INTERNAL_d1f1a74d_4_k_cu_52395c41_27724cuda3std3__45__cpo4cendE)
_ZN39_INTERNAL_d1f1a74d_4_k_cu_52395c41_27724cuda3std3__45__cpo4cendE:
	.zero		1
	.type		_ZN39_INTERNAL_d1f1a74d_4_k_cu_52395c41_27724cuda3std6ranges3__45__cpo4swapE,@object
	.size		_ZN39_INTERNAL_d1f1a74d_4_k_cu_52395c41_27724cuda3std6ranges3__45__cpo4swapE,(.L_9 - _ZN39_INTERNAL_d1f1a74d_4_k_cu_52395c41_27724cuda3std6ranges3__45__cpo4swapE)
_ZN39_INTERNAL_d1f1a74d_4_k_cu_52395c41_27724cuda3std6ranges3__45__cpo4swapE:
	.zero		1
.L_9:


//--------------------- .nv.constant0._ZN7cutlass13device_kernelINS_4gemm6kernel13GemmUniversalIN4cute5tupleIJiiiiEEENS1_10collective13CollectiveMmaINS1_34MainloopSm90TmaGmmaWarpSpecializedILi4ENS5_IJNS4_1CILi2EEENSA_ILi1EEESC_EEENS1_35KernelTmaWarpSpecializedCooperativeEEENS5_IJNSA_ILi128EEENSA_ILi256EEENSA_ILi64EEEEEENS_10bfloat16_tENS5_IJlSC_lEEESK_SL_NS4_8TiledMMAINS4_8MMA_AtomIJNS4_4SM904GMMA28MMA_64x256x16_F32BF16BF16_SSILNSP_5MajorE0ELSR_0ELNSP_7ScaleInE1ELSS_1EEEEEENS4_6LayoutISD_NS5_IJSC_NSA_ILi0EEESW_EEEEENS5_IJNS4_10UnderscoreESZ_SZ_EEEEENS4_13SM90_TMA_LOADENS4_14ComposedLayoutINS4_7SwizzleILi3ELi4ELi3EEENS4_18smem_ptr_flag_bitsILi16EEENSV_INS5_IJNSA_ILi8EEESI_EEENS5_IJSI_SC_EEEEEEEvNS4_8identityENS4_23SM90_TMA_LOAD_MULTICASTES1C_vS1D_EENS_8epilogue10collective18CollectiveEpilogueINS1G_22Sm90TmaWarpSpecializedILi4ELi2ELi16ELb1ELb0EEEJSJ_NS5_IJSG_NSA_ILi32EEEEEESK_SL_SK_SL_NS1G_6fusion15FusionCallbacksIS1K_NS1N_13LinCombEltActINS1G_6thread7SigmoidESK_fSK_fLNS_15FloatRoundStyleE2EEESJ_S1M_JEEES12_NS13_INS14_ILi2ELi4ELi3EEES17_NSV_INS5_IJS18_S1L_EEENS5_IJS1L_SC_EEEEEEENS4_17SM75_U32x4_LDSM_NENS4_14SM90_TMA_STOREES1Z_NS4_17SM90_U32x4_STSM_NENS4_9Copy_AtomIJS22_NS_6half_tEEEEvEEEvvEEEEvNT_6ParamsE --------------------------
	.section	.nv.constant0._ZN7cutlass13device_kernelINS_4gemm6kernel13GemmUniversalIN4cute5tupleIJiiiiEEENS1_10collective13CollectiveMmaINS1_34MainloopSm90TmaGmmaWarpSpecializedILi4ENS5_IJNS4_1CILi2EEENSA_ILi1EEESC_EEENS1_35KernelTmaWarpSpecializedCooperativeEEENS5_IJNSA_ILi128EEENSA_ILi256EEENSA_ILi64EEEEEENS_10bfloat16_tENS5_IJlSC_lEEESK_SL_NS4_8TiledMMAINS4_8MMA_AtomIJNS4_4SM904GMMA28MMA_64x256x16_F32BF16BF16_SSILNSP_5MajorE0ELSR_0ELNSP_7ScaleInE1ELSS_1EEEEEENS4_6LayoutISD_NS5_IJSC_NSA_ILi0EEESW_EEEEENS5_IJNS4_10UnderscoreESZ_SZ_EEEEENS4_13SM90_TMA_LOADENS4_14ComposedLayoutINS4_7SwizzleILi3ELi4ELi3EEENS4_18smem_ptr_flag_bitsILi16EEENSV_INS5_IJNSA_ILi8EEESI_EEENS5_IJSI_SC_EEEEEEEvNS4_8identityENS4_23SM90_TMA_LOAD_MULTICASTES1C_vS1D_EENS_8epilogue10collective18CollectiveEpilogueINS1G_22Sm90TmaWarpSpecializedILi4ELi2ELi16ELb1ELb0EEEJSJ_NS5_IJSG_NSA_ILi32EEEEEESK_SL_SK_SL_NS1G_6fusion15FusionCallbacksIS1K_NS1N_13LinCombEltActINS1G_6thread7SigmoidESK_fSK_fLNS_15FloatRoundStyleE2EEESJ_S1M_JEEES12_NS13_INS14_ILi2ELi4ELi3EEES17_NSV_INS5_IJS18_S1L_EEENS5_IJS1L_SC_EEEEEEENS4_17SM75_U32x4_LDSM_NENS4_14SM90_TMA_STOREES1Z_NS4_17SM90_U32x4_STSM_NENS4_9Copy_AtomIJS22_NS_6half_tEEEEvEEEvvEEEEvNT_6ParamsE,"a",@progbits
	.sectionflags	@""
	.align	4
.nv.constant0._ZN7cutlass13device_kernelINS_4gemm6kernel13GemmUniversalIN4cute5tupleIJiiiiEEENS1_10collective13CollectiveMmaINS1_34MainloopSm90TmaGmmaWarpSpecializedILi4ENS5_IJNS4_1CILi2EEENSA_ILi1EEESC_EEENS1_35KernelTmaWarpSpecializedCooperativeEEENS5_IJNSA_ILi128EEENSA_ILi256EEENSA_ILi64EEEEEENS_10bfloat16_tENS5_IJlSC_lEEESK_SL_NS4_8TiledMMAINS4_8MMA_AtomIJNS4_4SM904GMMA28MMA_64x256x16_F32BF16BF16_SSILNSP_5MajorE0ELSR_0ELNSP_7ScaleInE1ELSS_1EEEEEENS4_6LayoutISD_NS5_IJSC_NSA_ILi0EEESW_EEEEENS5_IJNS4_10UnderscoreESZ_SZ_EEEEENS4_13SM90_TMA_LOADENS4_14ComposedLayoutINS4_7SwizzleILi3ELi4ELi3EEENS4_18smem_ptr_flag_bitsILi16EEENSV_INS5_IJNSA_ILi8EEESI_EEENS5_IJSI_SC_EEEEEEEvNS4_8identityENS4_23SM90_TMA_LOAD_MULTICASTES1C_vS1D_EENS_8epilogue10collective18CollectiveEpilogueINS1G_22Sm90TmaWarpSpecializedILi4ELi2ELi16ELb1ELb0EEEJSJ_NS5_IJSG_NSA_ILi32EEEEEESK_SL_SK_SL_NS1G_6fusion15FusionCallbacksIS1K_NS1N_13LinCombEltActINS1G_6thread7SigmoidESK_fSK_fLNS_15FloatRoundStyleE2EEESJ_S1M_JEEES12_NS13_INS14_ILi2ELi4ELi3EEES17_NSV_INS5_IJS18_S1L_EEENS5_IJS1L_SC_EEEEEEENS4_17SM75_U32x4_LDSM_NENS4_14SM90_TMA_STOREES1Z_NS4_17SM90_U32x4_STSM_NENS4_9Copy_AtomIJS22_NS_6half_tEEEEvEEEvvEEEEvNT_6ParamsE:
	.zero		2432


//--------------------- SYMBOLS --------------------------

	.type		.nv.reservedSmem.offset0,@object
	.size		.nv.reservedSmem.offset0,0x4
	.type		__assertfail,@function
